	.target	sm_90a

	.elftype	@"ET_EXEC"


//--------------------- .note.nv.tkinfo           --------------------------
	.section	.note.nv.tkinfo,"",@"SHT_NOTE"
	.sectionflags	@"SHF_NOTE_NV_TKINFO"
	.tkinfo
        /*0018*/ 	.word	0x00000002
        /*0030*/ 	.string	""
        /*0030*/ 	.string	"ptxas"
        /*0030*/ 	.string	"Cuda compilation tools, release 13.0, V13.0.88"
        /*0030*/ 	.string	"Build cuda_13.0.r13.0/compiler.36424714_0"
        /*0030*/ 	.string	"-v  -suppress-debug-info  -lineinfo  -arch sm_90a "



//--------------------- .note.nv.cuinfo           --------------------------
	.section	.note.nv.cuinfo,"",@"SHT_NOTE"
	.sectionflags	@"SHF_NOTE_NV_CUINFO"
        /*0018*/ 	.short	0x0002
        /*001a*/ 	.short	0x005a
        /*001c*/ 	.short	0x0082
	.zero		2


//--------------------- .nv.info                  --------------------------
	.section	.nv.info,"",@"SHT_CUDA_INFO"
	.align	4


	//----- nvinfo : EIATTR_REGCOUNT
	.align		4
        /*0000*/ 	.byte	0x04, 0x2f
        /*0002*/ 	.short	(.L_1 - .L_0)
	.align		4
.L_0:
        /*0004*/ 	.word	index@(matmul_kernel)
        /*0008*/ 	.word	0x000000ff


	//----- nvinfo : EIATTR_FRAME_SIZE
	.align		4
.L_1:
        /*000c*/ 	.byte	0x04, 0x11
        /*000e*/ 	.short	(.L_3 - .L_2)
	.align		4
.L_2:
        /*0010*/ 	.word	index@(matmul_kernel)
        /*0014*/ 	.word	0x00000590


	//----- nvinfo : EIATTR_MIN_STACK_SIZE
	.align		4
.L_3:
        /*0018*/ 	.byte	0x04, 0x12
        /*001a*/ 	.short	(.L_5 - .L_4)
	.align		4
.L_4:
        /*001c*/ 	.word	index@(matmul_kernel)
        /*0020*/ 	.word	0x00000590
.L_5:


//--------------------- .nv.compat                --------------------------
	.section	.nv.compat,"",@"SHT_CUDA_COMPAT_INFO"
	.align	4
        /*0000*/ 	.byte	0x02, 0x09, 0x01, 0x00, 0x02, 0x02, 0x04, 0x00, 0x02, 0x05, 0x05, 0x00, 0x03, 0x07, 0x01, 0x01
        /*0010*/ 	.byte	0x02, 0x03, 0x00, 0x00, 0x02, 0x06, 0x01, 0x00, 0x04, 0x0b, 0x08, 0x00, 0x00, 0x00, 0x00, 0x00
        /*0020*/ 	.byte	0x00, 0x00, 0x00, 0x00


//--------------------- .nv.info.matmul_kernel    --------------------------
	.section	.nv.info.matmul_kernel,"",@"SHT_CUDA_INFO"
	.sectionflags	@""
	.align	4


	//----- nvinfo : EIATTR_CUDA_API_VERSION
	.align		4
        /*0000*/ 	.byte	0x04, 0x37
        /*0002*/ 	.short	(.L_7 - .L_6)
.L_6:
        /*0004*/ 	.word	0x00000082


	//----- nvinfo : EIATTR_KPARAM_INFO
	.align		4
.L_7:
        /*0008*/ 	.byte	0x04, 0x17
        /*000a*/ 	.short	(.L_9 - .L_8)
.L_8:
        /*000c*/ 	.word	0x00000000
        /*0010*/ 	.short	0x000d
        /*0012*/ 	.short	0x0048
        /*0014*/ 	.byte	0x00, 0xf4, 0x21, 0x00


	//----- nvinfo : EIATTR_KPARAM_INFO
	.align		4
.L_9:
        /*0018*/ 	.byte	0x04, 0x17
        /*001a*/ 	.short	(.L_11 - .L_10)
.L_10:
        /*001c*/ 	.word	0x00000000
        /*0020*/ 	.short	0x000c
        /*0022*/ 	.short	0x0040
        /*0024*/ 	.byte	0x00, 0xf4, 0x21, 0x00


	//----- nvinfo : EIATTR_KPARAM_INFO
	.align		4
.L_11:
        /*0028*/ 	.byte	0x04, 0x17
        /*002a*/ 	.short	(.L_13 - .L_12)
.L_12:
        /*002c*/ 	.word	0x00000000
        /*0030*/ 	.short	0x000b
        /*0032*/ 	.short	0x0038
        /*0034*/ 	.byte	0x00, 0xf0, 0x11, 0x00


	//----- nvinfo : EIATTR_KPARAM_INFO
	.align		4
.L_13:
        /*0038*/ 	.byte	0x04, 0x17
        /*003a*/ 	.short	(.L_15 - .L_14)
.L_14:
        /*003c*/ 	.word	0x00000000
        /*0040*/ 	.short	0x000a
        /*0042*/ 	.short	0x0034
        /*0044*/ 	.byte	0x00, 0xf0, 0x11, 0x00


	//----- nvinfo : EIATTR_KPARAM_INFO
	.align		4
.L_15:
        /*0048*/ 	.byte	0x04, 0x17
        /*004a*/ 	.short	(.L_17 - .L_16)
.L_16:
        /*004c*/ 	.word	0x00000000
        /*0050*/ 	.short	0x0009
        /*0052*/ 	.short	0x0030
        /*0054*/ 	.byte	0x00, 0xf0, 0x11, 0x00


	//----- nvinfo : EIATTR_KPARAM_INFO
	.align		4
.L_17:
        /*0058*/ 	.byte	0x04, 0x17
        /*005a*/ 	.short	(.L_19 - .L_18)
.L_18:
        /*005c*/ 	.word	0x00000000
        /*0060*/ 	.short	0x0008
        /*0062*/ 	.short	0x002c
        /*0064*/ 	.byte	0x00, 0xf0, 0x11, 0x00


	//----- nvinfo : EIATTR_KPARAM_INFO
	.align		4
.L_19:
        /*0068*/ 	.byte	0x04, 0x17
        /*006a*/ 	.short	(.L_21 - .L_20)
.L_20:
        /*006c*/ 	.word	0x00000000
        /*0070*/ 	.short	0x0007
        /*0072*/ 	.short	0x0028
        /*0074*/ 	.byte	0x00, 0xf0, 0x11, 0x00


	//----- nvinfo : EIATTR_KPARAM_INFO
	.align		4
.L_21:
        /*0078*/ 	.byte	0x04, 0x17
        /*007a*/ 	.short	(.L_23 - .L_22)
.L_22:
        /*007c*/ 	.word	0x00000000
        /*0080*/ 	.short	0x0006
        /*0082*/ 	.short	0x0024
        /*0084*/ 	.byte	0x00, 0xf0, 0x11, 0x00


	//----- nvinfo : EIATTR_KPARAM_INFO
	.align		4
.L_23:
        /*0088*/ 	.byte	0x04, 0x17
        /*008a*/ 	.short	(.L_25 - .L_24)
.L_24:
        /*008c*/ 	.word	0x00000000
        /*0090*/ 	.short	0x0005
        /*0092*/ 	.short	0x0020
        /*0094*/ 	.byte	0x00, 0xf0, 0x11, 0x00


	//----- nvinfo : EIATTR_KPARAM_INFO
	.align		4
.L_25:
        /*0098*/ 	.byte	0x04, 0x17
        /*009a*/ 	.short	(.L_27 - .L_26)
.L_26:
        /*009c*/ 	.word	0x00000000
        /*00a0*/ 	.short	0x0004
        /*00a2*/ 	.short	0x001c
        /*00a4*/ 	.byte	0x00, 0xf0, 0x11, 0x00


	//----- nvinfo : EIATTR_KPARAM_INFO
	.align		4
.L_27:
        /*00a8*/ 	.byte	0x04, 0x17
        /*00aa*/ 	.short	(.L_29 - .L_28)
.L_28:
        /*00ac*/ 	.word	0x00000000
        /*00b0*/ 	.short	0x0003
        /*00b2*/ 	.short	0x0018
        /*00b4*/ 	.byte	0x00, 0xf0, 0x11, 0x00


	//----- nvinfo : EIATTR_KPARAM_INFO
	.align		4
.L_29:
        /*00b8*/ 	.byte	0x04, 0x17
        /*00ba*/ 	.short	(.L_31 - .L_30)
.L_30:
        /*00bc*/ 	.word	0x00000000
        /*00c0*/ 	.short	0x0002
        /*00c2*/ 	.short	0x0010
        /*00c4*/ 	.byte	0x00, 0xf4, 0x21, 0x00


	//----- nvinfo : EIATTR_KPARAM_INFO
	.align		4
.L_31:
        /*00c8*/ 	.byte	0x04, 0x17
        /*00ca*/ 	.short	(.L_33 - .L_32)
.L_32:
        /*00cc*/ 	.word	0x00000000
        /*00d0*/ 	.short	0x0001
        /*00d2*/ 	.short	0x0008
        /*00d4*/ 	.byte	0x00, 0xf4, 0x21, 0x00


	//----- nvinfo : EIATTR_KPARAM_INFO
	.align		4
.L_33:
        /*00d8*/ 	.byte	0x04, 0x17
        /*00da*/ 	.short	(.L_35 - .L_34)
.L_34:
        /*00dc*/ 	.word	0x00000000
        /*00e0*/ 	.short	0x0000
        /*00e2*/ 	.short	0x0000
        /*00e4*/ 	.byte	0x00, 0xf4, 0x21, 0x00


	//----- nvinfo : EIATTR_SPARSE_MMA_MASK
	.align		4
.L_35:
        /*00e8*/ 	.byte	0x03, 0x50
        /*00ea*/ 	.short	0x0000


	//----- nvinfo : EIATTR_MAXREG_COUNT
	.align		4
        /*00ec*/ 	.byte	0x03, 0x1b
        /*00ee*/ 	.short	0x00ff


	//----- nvinfo : EIATTR_NUM_BARRIERS
	.align		4
        /*00f0*/ 	.byte	0x02, 0x4c
        /*00f2*/ 	.byte	0x01
	.zero		1


	//----- nvinfo : EIATTR_ANNOTATIONS
	.align		4
        /*00f4*/ 	.byte	0x04, 0x55
        /*00f6*/ 	.short	(.L_37 - .L_36)


	//   ....[0]....
.L_36:
        /*00f8*/ 	.word	0x00000001
        /*00fc*/ 	.byte	0xa0, 0x05, 0x00, 0x00, 0x01, 0x00, 0x00, 0x00, 0xe0, 0x05, 0x00, 0x00, 0x01, 0x00, 0x00, 0x00
        /* <DEDUP_REMOVED lines=569> */
        /*249c*/ 	.byte	0x20, 0x7a, 0x01, 0x00


	//----- nvinfo : EIATTR_MERCURY_ISA_VERSION
	.align		4
.L_37:
        /*24a0*/ 	.byte	0x03, 0x5f
        /*24a2*/ 	.short	0x0101


	//----- nvinfo : EIATTR_EXIT_INSTR_OFFSETS
	.align		4
        /*24a4*/ 	.byte	0x04, 0x1c
        /*24a6*/ 	.short	(.L_39 - .L_38)


	//   ....[0]....
.L_38:
        /*24a8*/ 	.word	0x00017dc0


	//   ....[1]....
        /*24ac*/ 	.word	0x00017de0


	//----- nvinfo : EIATTR_REQNTID
	.align		4
.L_39:
        /*24b0*/ 	.byte	0x04, 0x10
        /*24b2*/ 	.short	(.L_41 - .L_40)
.L_40:
        /*24b4*/ 	.word	0x00000080
        /*24b8*/ 	.word	0x00000001
        /*24bc*/ 	.word	0x00000001


	//----- nvinfo : EIATTR_CBANK_PARAM_SIZE
	.align		4
.L_41:
        /*24c0*/ 	.byte	0x03, 0x19
        /*24c2*/ 	.short	0x0050


	//----- nvinfo : EIATTR_PARAM_CBANK
	.align		4
        /*24c4*/ 	.byte	0x04, 0x0a
        /*24c6*/ 	.short	(.L_43 - .L_42)
	.align		4
.L_42:
        /*24c8*/ 	.word	index@(.nv.constant0.matmul_kernel)
        /*24cc*/ 	.short	0x0210
        /*24ce*/ 	.short	0x0050


	//----- nvinfo : EIATTR_SW_WAR
	.align		4
.L_43:
        /*24d0*/ 	.byte	0x04, 0x36
        /*24d2*/ 	.short	(.L_45 - .L_44)
.L_44:
        /*24d4*/ 	.word	0x00000008
.L_45:


//--------------------- .nv.callgraph             --------------------------
	.section	.nv.callgraph,"",@"SHT_CUDA_CALLGRAPH"
	.align	4
	.sectionentsize	8
	.align		4
        /*0000*/ 	.word	0x00000000
	.align		4
        /*0004*/ 	.word	0xffffffff
	.align		4
        /*0008*/ 	.word	0x00000000
	.align		4
        /*000c*/ 	.word	0xfffffffe
	.align		4
        /*0010*/ 	.word	0x00000000
	.align		4
        /*0014*/ 	.word	0xfffffffd
	.align		4
        /*0018*/ 	.word	0x00000000
	.align		4
        /*001c*/ 	.word	0xfffffffc


//--------------------- .text.matmul_kernel       --------------------------
	.section	.text.matmul_kernel,"ax",@progbits
	.align	128
        .global         matmul_kernel
        .type           matmul_kernel,@function
        .size           matmul_kernel,(.L_x_4 - matmul_kernel)
        .other          matmul_kernel,@"STO_CUDA_ENTRY STV_DEFAULT"
matmul_kernel:
.text.matmul_kernel:
[----:B------:R-:W0:Y:S08]  /*0000*/  LDC R1, c[0x0][0x28] ;  /* 0x00000a00ff017b82 */ /* 0x000e300000000800 */
[----:B------:R-:W1:Y:S01]  /*0010*/  LDC.64 R86, c[0x0][0x228] ;  /* 0x00008a00ff567b82 */ /* 0x000e620000000a00 */
[----:B------:R-:W2:Y:S01]  /*0020*/  S2R R5, SR_CTAID.X ;  /* 0x0000000000057919 */ /* 0x000ea20000002500 */
[----:B0-----:R-:W-:Y:S01]  /*0030*/  VIADD R1, R1, 0xfffffa70 ;  /* 0xfffffa7001017836 */ /* 0x001fe20000000000 */
[----:B------:R-:W-:Y:S01]  /*0040*/  UMOV UR12, 0x400 ;  /* 0x00000400000c7882 */ /* 0x000fe20000000000 */
[----:B------:R-:W-:Y:S01]  /*0050*/  ULDC.64 UR14, c[0x0][0x208] ;  /* 0x00008200000e7ab9 */ /* 0x000fe20000000a00 */
[----:B------:R-:W0:Y:S01]  /*0060*/  S2R R185, SR_TID.X ;  /* 0x0000000000b97919 */ /* 0x000e220000002100 */
[----:B------:R-:W-:-:S02]  /*0070*/  ULDC UR16, c[0x0][0x230] ;  /* 0x00008c0000107ab9 */ /* 0x000fc40000000800 */
[----:B------:R-:W3:Y:S08]  /*0080*/  LDC R132, c[0x0][0x230] ;  /* 0x00008c00ff847b82 */ /* 0x000ef00000000800 */
[----:B------:R-:W4:Y:S01]  /*0090*/  S2UR UR4, SR_CgaCtaId ;  /* 0x00000000000479c3 */ /* 0x000f220000008800 */
[----:B-1----:R-:W-:-:S05]  /*00a0*/  VIADD R0, R87, 0xff ;  /* 0x000000ff57007836 */ /* 0x002fca0000000000 */
[----:B------:R-:W-:Y:S01]  /*00b0*/  SHF.R.S32.HI R3, RZ, 0x1f, R0 ;  /* 0x0000001fff037819 */ /* 0x000fe20000011400 */
[----:B---3--:R-:W-:-:S03]  /*00c0*/  VIADD R132, R132, 0x3f ;  /* 0x0000003f84847836 */ /* 0x008fc60000000000 */
[----:B------:R-:W-:Y:S02]  /*00d0*/  LEA.HI R3, R3, R0, RZ, 0x8 ;  /* 0x0000000003037211 */ /* 0x000fe400078f40ff */
[----:B--2---:R-:W-:Y:S02]  /*00e0*/  IABS R8, R5 ;  /* 0x0000000500087213 */ /* 0x004fe40000000000 */
[----:B------:R-:W-:Y:S01]  /*00f0*/  SHF.R.S32.HI R3, RZ, 0x8, R3 ;  /* 0x00000008ff037819 */ /* 0x000fe20000011403 */
[----:B----4-:R-:W-:-:S04]  /*0100*/  ULEA UR12, UR4, UR12, 0x18 ;  /* 0x0000000c040c7291 */ /* 0x010fc8000f8ec03f */
[----:B------:R-:W-:-:S05]  /*0110*/  IMAD.SHL.U32 R4, R3, 0x4, RZ ;  /* 0x0000000403047824 */ /* 0x000fca00078e00ff */
[-C--:B------:R-:W-:Y:S02]  /*0120*/  IABS R7, R4.reuse ;  /* 0x0000000400077213 */ /* 0x080fe40000000000 */
[----:B------:R-:W-:Y:S02]  /*0130*/  IABS R10, R4 ;  /* 0x00000004000a7213 */ /* 0x000fe40000000000 */
[----:B------:R-:W1:Y:S08]  /*0140*/  I2F.RP R0, R7 ;  /* 0x0000000700007306 */ /* 0x000e700000209400 */
[----:B-1----:R-:W1:Y:S02]  /*0150*/  MUFU.RCP R0, R0 ;  /* 0x0000000000007308 */ /* 0x002e640000001000 */
[----:B-1----:R-:W-:-:S02]  /*0160*/  VIADD R2, R0, 0xffffffe ;  /* 0x0ffffffe00027836 */ /* 0x002fc40000000000 */
[----:B------:R-:W-:Y:S01]  /*0170*/  IMAD.MOV R0, RZ, RZ, -R10 ;  /* 0x000000ffff007224 */ /* 0x000fe200078e0a0a */
[----:B0-----:R-:W-:-:S03]  /*0180*/  LEA.HI R10, R185, 0x3e, RZ, 0x1a ;  /* 0x0000003eb90a7811 */ /* 0x001fc600078fd0ff */
[----:B------:R0:W1:Y:S02]  /*0190*/  F2I.FTZ.U32.TRUNC.NTZ R3, R2 ;  /* 0x0000000200037305 */ /* 0x000064000021f000 */
[----:B0-----:R-:W-:Y:S02]  /*01a0*/  IMAD.MOV.U32 R2, RZ, RZ, RZ ;  /* 0x000000ffff027224 */ /* 0x001fe400078e00ff */
[----:B-1----:R-:W-:-:S04]  /*01b0*/  IMAD.MOV R6, RZ, RZ, -R3 ;  /* 0x000000ffff067224 */ /* 0x002fc800078e0a03 */
[----:B------:R-:W-:Y:S02]  /*01c0*/  IMAD R9, R6, R7, RZ ;  /* 0x0000000706097224 */ /* 0x000fe400078e02ff */
[----:B------:R-:W-:Y:S02]  /*01d0*/  IMAD.MOV.U32 R6, RZ, RZ, R8 ;  /* 0x000000ffff067224 */ /* 0x000fe400078e0008 */
[----:B------:R-:W-:-:S06]  /*01e0*/  IMAD.HI.U32 R3, R3, R9, R2 ;  /* 0x0000000903037227 */ /* 0x000fcc00078e0002 */
[----:B------:R-:W-:-:S04]  /*01f0*/  IMAD.HI.U32 R3, R3, R6, RZ ;  /* 0x0000000603037227 */ /* 0x000fc800078e00ff */
[----:B------:R-:W-:-:S05]  /*0200*/  IMAD R0, R3, R0, R6 ;  /* 0x0000000003007224 */ /* 0x000fca00078e0206 */
[----:B------:R-:W-:-:S13]  /*0210*/  ISETP.GT.U32.AND P1, PT, R7, R0, PT ;  /* 0x000000000700720c */ /* 0x000fda0003f24070 */
[----:B------:R-:W-:Y:S02]  /*0220*/  @!P1 IMAD.IADD R0, R0, 0x1, -R7 ;  /* 0x0000000100009824 */ /* 0x000fe400078e0a07 */
[----:B------:R-:W-:Y:S01]  /*0230*/  @!P1 VIADD R3, R3, 0x1 ;  /* 0x0000000103039836 */ /* 0x000fe20000000000 */
[----:B------:R-:W-:Y:S02]  /*0240*/  ISETP.NE.AND P1, PT, R4, RZ, PT ;  /* 0x000000ff0400720c */ /* 0x000fe40003f25270 */
[----:B------:R-:W-:Y:S02]  /*0250*/  ISETP.GE.U32.AND P0, PT, R0, R7, PT ;  /* 0x000000070000720c */ /* 0x000fe40003f06070 */
[----:B------:R-:W-:-:S04]  /*0260*/  LOP3.LUT R0, R5, R4, RZ, 0x3c, !PT ;  /* 0x0000000405007212 */ /* 0x000fc800078e3cff */
[----:B------:R-:W-:Y:S01]  /*0270*/  ISETP.GE.AND P2, PT, R0, RZ, PT ;  /* 0x000000ff0000720c */ /* 0x000fe20003f46270 */
[----:B------:R-:W-:-:S06]  /*0280*/  VIADD R0, R86, 0x3f ;  /* 0x0000003f56007836 */ /* 0x000fcc0000000000 */
[----:B------:R-:W-:-:S04]  /*0290*/  @P0 VIADD R3, R3, 0x1 ;  /* 0x0000000103030836 */ /* 0x000fc80000000000 */
[----:B------:R-:W-:Y:S01]  /*02a0*/  IMAD.MOV.U32 R2, RZ, RZ, R3 ;  /* 0x000000ffff027224 */ /* 0x000fe200078e0003 */
[----:B------:R-:W-:-:S03]  /*02b0*/  SHF.R.S32.HI R3, RZ, 0x1f, R0 ;  /* 0x0000001fff037819 */ /* 0x000fc60000011400 */
[----:B------:R-:W-:Y:S01]  /*02c0*/  @!P2 IMAD.MOV R2, RZ, RZ, -R2 ;  /* 0x000000ffff02a224 */ /* 0x000fe200078e0a02 */
[----:B------:R-:W-:Y:S02]  /*02d0*/  @!P1 LOP3.LUT R2, RZ, R4, RZ, 0x33, !PT ;  /* 0x00000004ff029212 */ /* 0x000fe400078e33ff */
[----:B------:R-:W-:-:S03]  /*02e0*/  LEA.HI R3, R3, R0, RZ, 0x6 ;  /* 0x0000000003037211 */ /* 0x000fc600078f30ff */
[----:B------:R-:W-:Y:S02]  /*02f0*/  IMAD.SHL.U32 R6, R2, 0x4, RZ ;  /* 0x0000000402067824 */ /* 0x000fe400078e00ff */
[----:B------:R-:W-:-:S03]  /*0300*/  IMAD.MOV R2, RZ, RZ, -R2 ;  /* 0x000000ffff027224 */ /* 0x000fc600078e0a02 */
[----:B------:R-:W-:Y:S01]  /*0310*/  LEA.HI.SX32 R3, R3, -R6, 0x1a ;  /* 0x8000000603037211 */ /* 0x000fe200078fd2ff */
[----:B------:R-:W-:-:S03]  /*0320*/  IMAD R4, R4, R2, R5 ;  /* 0x0000000204047224 */ /* 0x000fc600078e0205 */
[----:B------:R-:W-:Y:S02]  /*0330*/  VIMNMX R11, R3, 0x4, PT ;  /* 0x00000004030b7848 */ /* 0x000fe40003fe0100 */
[----:B------:R-:W-:Y:S02]  /*0340*/  IABS R9, R4 ;  /* 0x0000000400097213 */ /* 0x000fe40000000000 */
[----:B------:R-:W-:-:S04]  /*0350*/  IABS R7, R11 ;  /* 0x0000000b00077213 */ /* 0x000fc80000000000 */
[----:B------:R-:W0:Y:S08]  /*0360*/  I2F.RP R0, R7 ;  /* 0x0000000700007306 */ /* 0x000e300000209400 */
[----:B0-----:R-:W0:Y:S02]  /*0370*/  MUFU.RCP R0, R0 ;  /* 0x0000000000007308 */ /* 0x001e240000001000 */
[----:B0-----:R-:W-:-:S06]  /*0380*/  VIADD R3, R0, 0xffffffe ;  /* 0x0ffffffe00037836 */ /* 0x001fcc0000000000 */
[----:B------:R-:W0:Y:S02]  /*0390*/  F2I.FTZ.U32.TRUNC.NTZ R3, R3 ;  /* 0x0000000300037305 */ /* 0x000e24000021f000 */
[----:B0-----:R-:W-:-:S04]  /*03a0*/  IMAD.MOV R8, RZ, RZ, -R3 ;  /* 0x000000ffff087224 */ /* 0x001fc800078e0a03 */
[----:B------:R-:W-:Y:S01]  /*03b0*/  IMAD.MOV.U32 R2, RZ, RZ, R8 ;  /* 0x000000ffff027224 */ /* 0x000fe200078e0008 */
[----:B------:R-:W-:-:S03]  /*03c0*/  IABS R8, R11 ;  /* 0x0000000b00087213 */ /* 0x000fc60000000000 */
[----:B------:R-:W-:Y:S02]  /*03d0*/  IMAD R5, R2, R7, RZ ;  /* 0x0000000702057224 */ /* 0x000fe400078e02ff */
[----:B------:R-:W-:Y:S02]  /*03e0*/  IMAD.MOV.U32 R2, RZ, RZ, RZ ;  /* 0x000000ffff027224 */ /* 0x000fe400078e00ff */
[----:B------:R-:W-:Y:S01]  /*03f0*/  IMAD.MOV R0, RZ, RZ, -R8 ;  /* 0x000000ffff007224 */ /* 0x000fe200078e0a08 */
[----:B------:R-:W-:Y:S01]  /*0400*/  LEA.HI R8, R185, 0x2e, RZ, 0x1a ;  /* 0x0000002eb9087811 */ /* 0x000fe200078fd0ff */
[----:B------:R-:W-:Y:S01]  /*0410*/  IMAD.HI.U32 R2, R3, R5, R2 ;  /* 0x0000000503027227 */ /* 0x000fe200078e0002 */
[----:B------:R-:W-:-:S05]  /*0420*/  LOP3.LUT R3, R185, 0x3f, RZ, 0xc0, !PT ;  /* 0x0000003fb9037812 */ /* 0x000fca00078ec0ff */
        /* <DEDUP_REMOVED lines=8> */
[----:B------:R-:W-:-:S07]  /*04b0*/  ISETP.GE.AND P2, PT, R0, RZ, PT ;  /* 0x000000ff0000720c */ /* 0x000fce0003f46270 */
[----:B------:R-:W-:Y:S01]  /*04c0*/  @P0 VIADD R2, R2, 0x1 ;  /* 0x0000000102020836 */ /* 0x000fe20000000000 */
[----:B------:R-:W-:-:S05]  /*04d0*/  ISETP.GT.AND P0, PT, R132, 0x3f, PT ;  /* 0x0000003f8400780c */ /* 0x000fca0003f04270 */
[----:B------:R-:W-:Y:S01]  /*04e0*/  @!P2 IMAD.MOV R2, RZ, RZ, -R2 ;  /* 0x000000ffff02a224 */ /* 0x000fe200078e0a02 */
[----:B------:R-:W-:-:S05]  /*04f0*/  @!P1 LOP3.LUT R2, RZ, R11, RZ, 0x33, !PT ;  /* 0x0000000bff029212 */ /* 0x000fca00078e33ff */
[----:B------:R-:W-:-:S04]  /*0500*/  IMAD.MOV R0, RZ, RZ, -R2 ;  /* 0x000000ffff007224 */ /* 0x000fc800078e0a02 */
[----:B------:R-:W-:Y:S01]  /*0510*/  IMAD R0, R11, R0, R4 ;  /* 0x000000000b007224 */ /* 0x000fe200078e0204 */
[----:B------:R-:W-:-:S03]  /*0520*/  LEA.HI R4, R185, 0xe, RZ, 0x1a ;  /* 0x0000000eb9047811 */ /* 0x000fc600078fd0ff */
[----:B------:R-:W-:Y:S01]  /*0530*/  IMAD.IADD R0, R6, 0x1, R0 ;  /* 0x0000000106007824 */ /* 0x000fe200078e0200 */
[----:B------:R-:W-:-:S03]  /*0540*/  LEA.HI R6, R185, 0x1e, RZ, 0x1a ;  /* 0x0000001eb9067811 */ /* 0x000fc600078fd0ff */
[----:B------:R-:W-:Y:S01]  /*0550*/  IMAD R12, R0, 0x40, R3 ;  /* 0x00000040000c7824 */ /* 0x000fe200078e0203 */
[----:B------:R-:W-:Y:S01]  /*0560*/  SHF.R.U32.HI R0, RZ, 0x6, R185 ;  /* 0x00000006ff007819 */ /* 0x000fe200000116b9 */
[----:B------:R-:W-:-:S03]  /*0570*/  IMAD.SHL.U32 R3, R2, 0x100, RZ ;  /* 0x0000010002037824 */ /* 0x000fc600078e00ff */
[----:B------:R-:W-:Y:S01]  /*0580*/  SGXT.U32 R0, R0, 0x1 ;  /* 0x000000010000781a */ /* 0x000fe20000000000 */
[C---:B------:R-:W-:Y:S01]  /*0590*/  IMAD.IADD R164, R3.reuse, 0x1, R4 ;  /* 0x0000000103a47824 */ /* 0x040fe200078e0204 */
[----:B------:R-:W-:Y:S01]  /*05a0*/  STL [R1+0x380], R12 ;  /* 0x0003800c01007387 */ /* 0x000fe20000100800 */
[C---:B------:R-:W-:Y:S01]  /*05b0*/  IMAD.IADD R187, R3.reuse, 0x1, R6 ;  /* 0x0000000103bb7824 */ /* 0x040fe200078e0206 */
[C---:B------:R-:W-:Y:S01]  /*05c0*/  LOP3.LUT R152, R3.reuse, 0x2, R0, 0xfe, !PT ;  /* 0x0000000203987812 */ /* 0x040fe200078efe00 */
[C---:B------:R-:W-:Y:S01]  /*05d0*/  IMAD.IADD R195, R3.reuse, 0x1, R8 ;  /* 0x0000000103c37824 */ /* 0x040fe200078e0208 */
[----:B------:R-:W-:Y:S01]  /*05e0*/  STL [R1+0x364], R164 ;  /* 0x000364a401007387 */ /* 0x000fe20000100800 */
[C---:B------:R-:W-:Y:S01]  /*05f0*/  IMAD.IADD R203, R3.reuse, 0x1, R10 ;  /* 0x0000000103cb7824 */ /* 0x040fe200078e020a */
[C-C-:B------:R-:W-:Y:S02]  /*0600*/  LOP3.LUT R154, R3.reuse, 0x4, R0.reuse, 0xfe, !PT ;  /* 0x00000004039a7812 */ /* 0x140fe400078efe00 */
[----:B------:R-:W-:Y:S01]  /*0610*/  STL [R1+0x344], R187 ;  /* 0x000344bb01007387 */ /* 0x000fe20000100800 */
[----:B------:R-:W-:-:S02]  /*0620*/  LOP3.LUT R156, R3, 0x6, R0, 0xfe, !PT ;  /* 0x00000006039c7812 */ /* 0x000fc400078efe00 */
[C-C-:B------:R-:W-:Y:S01]  /*0630*/  LOP3.LUT R158, R3.reuse, 0x8, R0.reuse, 0xfe, !PT ;  /* 0x00000008039e7812 */ /* 0x140fe200078efe00 */
[----:B------:R-:W-:Y:S01]  /*0640*/  STL [R1+0x324], R195 ;  /* 0x000324c301007387 */ /* 0x000fe20000100800 */
[C-C-:B------:R-:W-:Y:S02]  /*0650*/  LOP3.LUT R160, R3.reuse, 0xa, R0.reuse, 0xfe, !PT ;  /* 0x0000000a03a07812 */ /* 0x140fe400078efe00 */
[C-C-:B------:R-:W-:Y:S01]  /*0660*/  LOP3.LUT R162, R3.reuse, 0xc, R0.reuse, 0xfe, !PT ;  /* 0x0000000c03a27812 */ /* 0x140fe200078efe00 */
[----:B------:R-:W-:Y:S01]  /*0670*/  STL [R1+0x304], R203 ;  /* 0x000304cb01007387 */ /* 0x000fe20000100800 */
[C-C-:B------:R-:W-:Y:S02]  /*0680*/  LOP3.LUT R166, R3.reuse, 0x10, R0.reuse, 0xfe, !PT ;  /* 0x0000001003a67812 */ /* 0x140fe400078efe00 */
[C-C-:B------:R-:W-:Y:S01]  /*0690*/  LOP3.LUT R167, R3.reuse, 0x12, R0.reuse, 0xfe, !PT ;  /* 0x0000001203a77812 */ /* 0x140fe200078efe00 */
        /* <DEDUP_REMOVED lines=22> */
[--C-:B------:R-:W-:Y:S02]  /*0800*/  LOP3.LUT R198, R3, 0x34, R0.reuse, 0xfe, !PT ;  /* 0x0000003403c67812 */ /* 0x100fe400078efe00 */
[----:B------:R-:W-:Y:S01]  /*0810*/  LEA.HI R4, R185, R3, RZ, 0x1a ;  /* 0x00000003b9047211 */ /* 0x000fe200078fd0ff */
[----:B------:R-:W-:Y:S01]  /*0820*/  STL [R1+0x358], R168 ;  /* 0x000358a801007387 */ /* 0x000fe20000100800 */
[C-C-:B------:R-:W-:Y:S02]  /*0830*/  LOP3.LUT R199, R3.reuse, 0x36, R0.reuse, 0xfe, !PT ;  /* 0x0000003603c77812 */ /* 0x140fe400078efe00 */
[C-C-:B------:R-:W-:Y:S01]  /*0840*/  LOP3.LUT R200, R3.reuse, 0x38, R0.reuse, 0xfe, !PT ;  /* 0x0000003803c87812 */ /* 0x140fe200078efe00 */
[----:B------:R-:W-:Y:S01]  /*0850*/  STL [R1+0x354], R169 ;  /* 0x000354a901007387 */ /* 0x000fe20000100800 */
[C-C-:B------:R-:W-:Y:S01]  /*0860*/  LOP3.LUT R201, R3.reuse, 0x3a, R0.reuse, 0xfe, !PT ;  /* 0x0000003a03c97812 */ /* 0x140fe200078efe00 */
[C---:B------:R-:W-:Y:S01]  /*0870*/  VIADD R211, R4.reuse, 0x4e ;  /* 0x0000004e04d37836 */ /* 0x040fe20000000000 */
[C---:B------:R-:W-:Y:S01]  /*0880*/  LOP3.LUT R202, R3.reuse, 0x3c, R0, 0xfe, !PT ;  /* 0x0000003c03ca7812 */ /* 0x040fe200078efe00 */
[----:B------:R-:W-:Y:S01]  /*0890*/  STL [R1+0x350], R170 ;  /* 0x000350aa01007387 */ /* 0x000fe20000100800 */
[C---:B------:R-:W-:Y:S01]  /*08a0*/  VIADD R224, R4.reuse, 0x5e ;  /* 0x0000005e04e07836 */ /* 0x040fe20000000000 */
[----:B------:R-:W-:Y:S01]  /*08b0*/  LOP3.LUT R2, R3, R0, RZ, 0xfc, !PT ;  /* 0x0000000003027212 */ /* 0x000fe200078efcff */
[C---:B------:R-:W-:Y:S01]  /*08c0*/  VIADD R5, R4.reuse, 0x7e ;  /* 0x0000007e04057836 */ /* 0x040fe20000000000 */
[----:B------:R-:W-:Y:S01]  /*08d0*/  STL [R1+0x34c], R171 ;  /* 0x00034cab01007387 */ /* 0x000fe20000100800 */
[----:B------:R-:W-:Y:S01]  /*08e0*/  VIADD R239, R4, 0x6e ;  /* 0x0000006e04ef7836 */ /* 0x000fe20000000000 */
[----:B------:R-:W-:Y:S01]  /*08f0*/  LOP3.LUT R204, R2, 0x40, RZ, 0xfc, !PT ;  /* 0x0000004002cc7812 */ /* 0x000fe200078efcff */
        /* <DEDUP_REMOVED lines=8> */
[----:B------:R-:W-:Y:S01]  /*0980*/  VIADD R17, R4, 0xee ;  /* 0x000000ee04117836 */ /* 0x000fe20000000000 */
[----:B------:R-:W-:Y:S01]  /*0990*/  STL [R1+0x33c], R189 ;  /* 0x00033cbd01007387 */ /* 0x000fe20000100800 */
[----:B------:R-:W-:-:S02]  /*09a0*/  LOP3.LUT R207, R2, 0x46, RZ, 0xfc, !PT ;  /* 0x0000004602cf7812 */ /* 0x000fc400078efcff */
[C---:B------:R-:W-:Y:S01]  /*09b0*/  LOP3.LUT R208, R2.reuse, 0x48, RZ, 0xfc, !PT ;  /* 0x0000004802d07812 */ /* 0x040fe200078efcff */
[----:B------:R-:W-:Y:S01]  /*09c0*/  STL [R1+0x338], R190 ;  /* 0x000338be01007387 */ /* 0x000fe20000100800 */
[C---:B------:R-:W-:Y:S02]  /*09d0*/  LOP3.LUT R209, R2.reuse, 0x4a, RZ, 0xfc, !PT ;  /* 0x0000004a02d17812 */ /* 0x040fe400078efcff */
[C---:B------:R-:W-:Y:S01]  /*09e0*/  LOP3.LUT R210, R2.reuse, 0x4c, RZ, 0xfc, !PT ;  /* 0x0000004c02d27812 */ /* 0x040fe200078efcff */
[----:B------:R-:W-:Y:S01]  /*09f0*/  STL [R1+0x334], R191 ;  /* 0x000334bf01007387 */ /* 0x000fe20000100800 */
[C---:B------:R-:W-:Y:S02]  /*0a00*/  LOP3.LUT R212, R2.reuse, 0x50, RZ, 0xfc, !PT ;  /* 0x0000005002d47812 */ /* 0x040fe400078efcff */
[C---:B------:R-:W-:Y:S01]  /*0a10*/  LOP3.LUT R213, R2.reuse, 0x52, RZ, 0xfc, !PT ;  /* 0x0000005202d57812 */ /* 0x040fe200078efcff */
        /* <DEDUP_REMOVED lines=36> */
[----:B------:R0:W-:Y:S01]  /*0c60*/  STL [R1+0x2f0], R5 ;  /* 0x0002f00501007387 */ /* 0x0001e20000100800 */
[----:B------:R-:W-:-:S02]  /*0c70*/  LOP3.LUT R237, R2, 0xc2, RZ, 0xfc, !PT ;  /* 0x000000c202ed7812 */ /* 0x000fc400078efcff */
[C---:B------:R-:W-:Y:S01]  /*0c80*/  LOP3.LUT R235, R2.reuse, 0xc4, RZ, 0xfc, !PT ;  /* 0x000000c402eb7812 */ /* 0x040fe200078efcff */
[----:B------:R-:W-:Y:S01]  /*0c90*/  STL [R1+0x2f4], R239 ;  /* 0x0002f4ef01007387 */ /* 0x000fe20000100800 */
[C---:B------:R-:W-:Y:S02]  /*0ca0*/  LOP3.LUT R233, R2.reuse, 0xc6, RZ, 0xfc, !PT ;  /* 0x000000c602e97812 */ /* 0x040fe400078efcff */
[C---:B------:R-:W-:Y:S01]  /*0cb0*/  LOP3.LUT R231, R2.reuse, 0xc8, RZ, 0xfc, !PT ;  /* 0x000000c802e77812 */ /* 0x040fe200078efcff */
[----:B------:R1:W-:Y:S01]  /*0cc0*/  STL [R1+0x2ec], R3 ;  /* 0x0002ec0301007387 */ /* 0x0003e20000100800 */
[----:B------:R-:W-:Y:S01]  /*0cd0*/  LOP3.LUT R229, R2, 0xca, RZ, 0xfc, !PT ;  /* 0x000000ca02e57812 */ /* 0x000fe200078efcff */
[----:B0-----:R-:W-:Y:S01]  /*0ce0*/  VIADD R5, R4, 0x9e ;  /* 0x0000009e04057836 */ /* 0x001fe20000000000 */
[C---:B------:R-:W-:Y:S02]  /*0cf0*/  LOP3.LUT R227, R2.reuse, 0xcc, RZ, 0xfc, !PT ;  /* 0x000000cc02e37812 */ /* 0x040fe400078efcff */
[----:B------:R-:W-:-:S02]  /*0d00*/  LOP3.LUT R223, R2, 0xd0, RZ, 0xfc, !PT ;  /* 0x000000d002df7812 */ /* 0x000fc400078efcff */
[----:B------:R0:W-:Y:S01]  /*0d10*/  STL [R1+0x2e8], R5 ;  /* 0x0002e80501007387 */ /* 0x0001e20000100800 */
[----:B------:R-:W-:Y:S01]  /*0d20*/  LOP3.LUT R221, R2, 0xd2, RZ, 0xfc, !PT ;  /* 0x000000d202dd7812 */ /* 0x000fe200078efcff */
[----:B-1----:R-:W-:Y:S01]  /*0d30*/  VIADD R3, R4, 0xae ;  /* 0x000000ae04037836 */ /* 0x002fe20000000000 */
[C---:B------:R-:W-:Y:S02]  /*0d40*/  LOP3.LUT R219, R2.reuse, 0xd4, RZ, 0xfc, !PT ;  /* 0x000000d402db7812 */ /* 0x040fe400078efcff */
[C---:B------:R-:W-:Y:S02]  /*0d50*/  LOP3.LUT R217, R2.reuse, 0xd6, RZ, 0xfc, !PT ;  /* 0x000000d602d97812 */ /* 0x040fe400078efcff */
[----:B------:R1:W-:Y:S01]  /*0d60*/  STL [R1+0x2e4], R3 ;  /* 0x0002e40301007387 */ /* 0x0003e20000100800 */
[C---:B------:R-:W-:Y:S02]  /*0d70*/  LOP3.LUT R215, R2.reuse, 0xd8, RZ, 0xfc, !PT ;  /* 0x000000d802d77812 */ /* 0x040fe400078efcff */
[C---:B0-----:R-:W-:Y:S01]  /*0d80*/  LOP3.LUT R5, R2.reuse, 0x84, RZ, 0xfc, !PT ;  /* 0x0000008402057812 */ /* 0x041fe200078efcff */
[----:B------:R-:W-:Y:S01]  /*0d90*/  STL [R1+0x2e0], R242 ;  /* 0x0002e0f201007387 */ /* 0x000fe20000100800 */
[----:B------:R-:W-:-:S02]  /*0da0*/  LOP3.LUT R165, R2, 0xda, RZ, 0xfc, !PT ;  /* 0x000000da02a57812 */ /* 0x000fc400078efcff */
[C---:B------:R-:W-:Y:S01]  /*0db0*/  LOP3.LUT R163, R2.reuse, 0xdc, RZ, 0xfc, !PT ;  /* 0x000000dc02a37812 */ /* 0x040fe200078efcff */
[----:B------:R-:W-:Y:S01]  /*0dc0*/  STL [R1+0x2dc], R225 ;  /* 0x0002dce101007387 */ /* 0x000fe20000100800 */
[----:B------:R-:W-:Y:S01]  /*0dd0*/  LOP3.LUT R159, R2, 0xe0, RZ, 0xfc, !PT ;  /* 0x000000e0029f7812 */ /* 0x000fe200078efcff */
[----:B-1----:R-:W-:Y:S01]  /*0de0*/  VIADD R3, R4, 0xfe ;  /* 0x000000fe04037836 */ /* 0x002fe20000000000 */
[C---:B------:R-:W-:Y:S01]  /*0df0*/  LOP3.LUT R4, R2.reuse, 0x80, RZ, 0xfc, !PT ;  /* 0x0000008002047812 */ /* 0x040fe200078efcff */
[----:B------:R-:W-:Y:S01]  /*0e00*/  STL [R1+0x2d8], R161 ;  /* 0x0002d8a101007387 */ /* 0x000fe20000100800 */
[C---:B------:R-:W-:Y:S02]  /*0e10*/  LOP3.LUT R157, R2.reuse, 0xe2, RZ, 0xfc, !PT ;  /* 0x000000e2029d7812 */ /* 0x040fe400078efcff */
[C---:B------:R-:W-:Y:S01]  /*0e20*/  LOP3.LUT R155, R2.reuse, 0xe4, RZ, 0xfc, !PT ;  /* 0x000000e4029b7812 */ /* 0x040fe200078efcff */
[----:B------:R-:W-:Y:S01]  /*0e30*/  STL [R1+0x2d4], R17 ;  /* 0x0002d41101007387 */ /* 0x000fe20000100800 */
[----:B------:R-:W-:-:S02]  /*0e40*/  LOP3.LUT R153, R2, 0xe6, RZ, 0xfc, !PT ;  /* 0x000000e602997812 */ /* 0x000fc400078efcff */
[C---:B------:R-:W-:Y:S01]  /*0e50*/  LOP3.LUT R23, R2.reuse, 0xea, RZ, 0xfc, !PT ;  /* 0x000000ea02177812 */ /* 0x040fe200078efcff */
[----:B------:R0:W-:Y:S01]  /*0e60*/  STL [R1+0x2d0], R3 ;  /* 0x0002d00301007387 */ /* 0x0001e20000100800 */
[C---:B------:R-:W-:Y:S02]  /*0e70*/  LOP3.LUT R10, R2.reuse, 0xec, RZ, 0xfc, !PT ;  /* 0x000000ec020a7812 */ /* 0x040fe400078efcff */
[C---:B------:R-:W-:Y:S01]  /*0e80*/  LOP3.LUT R20, R2.reuse, 0xf0, RZ, 0xfc, !PT ;  /* 0x000000f002147812 */ /* 0x040fe200078efcff */
[----:B------:R-:W-:Y:S01]  /*0e90*/  STL [R1+0x300], R204 ;  /* 0x000300cc01007387 */ /* 0x000fe20000100800 */
[C---:B------:R-:W-:Y:S02]  /*0ea0*/  LOP3.LUT R19, R2.reuse, 0xf2, RZ, 0xfc, !PT ;  /* 0x000000f202137812 */ /* 0x040fe400078efcff */
[C---:B------:R-:W-:Y:S01]  /*0eb0*/  LOP3.LUT R21, R2.reuse, 0xf4, RZ, 0xfc, !PT ;  /* 0x000000f402157812 */ /* 0x040fe200078efcff */
[----:B------:R-:W-:Y:S01]  /*0ec0*/  STL [R1+0x3b8], R205 ;  /* 0x0003b8cd01007387 */ /* 0x000fe20000100800 */
[----:B------:R-:W-:-:S02]  /*0ed0*/  LOP3.LUT R22, R2, 0xf6, RZ, 0xfc, !PT ;  /* 0x000000f602167812 */ /* 0x000fc400078efcff */
[C---:B0-----:R-:W-:Y:S01]  /*0ee0*/  LOP3.LUT R3, R2.reuse, 0x7c, RZ, 0xfc, !PT ;  /* 0x0000007c02037812 */ /* 0x041fe200078efcff */
[----:B------:R-:W-:Y:S01]  /*0ef0*/  STL [R1+0x510], R206 ;  /* 0x000510ce01007387 */ /* 0x000fe20000100800 */
[C---:B------:R-:W-:Y:S02]  /*0f00*/  LOP3.LUT R15, R2.reuse, 0xf8, RZ, 0xfc, !PT ;  /* 0x000000f8020f7812 */ /* 0x040fe400078efcff */
[----:B------:R-:W-:Y:S01]  /*0f10*/  LOP3.LUT R14, R2, 0xfa, RZ, 0xfc, !PT ;  /* 0x000000fa020e7812 */ /* 0x000fe200078efcff */
        /* <DEDUP_REMOVED lines=34> */
[----:B------:R-:W-:-:S03]  /*1140*/  LOP3.LUT R133, R0, 0x34, RZ, 0xfc, !PT ;  /* 0x0000003400857812 */ /* 0x000fc600078efcff */
[----:B------:R-:W-:Y:S04]  /*1150*/  STL [R1+0x4dc], R228 ;  /* 0x0004dce401007387 */ /* 0x000fe80000100800 */
        /* <DEDUP_REMOVED lines=10> */
[----:B------:R0:W-:Y:S04]  /*1200*/  STL [R1+0x474], R3 ;  /* 0x0004740301007387 */ /* 0x0001e80000100800 */
[----:B------:R-:W-:Y:S04]  /*1210*/  STL [R1+0x4b0], R251 ;  /* 0x0004b0fb01007387 */ /* 0x000fe80000100800 */
[----:B------:R1:W-:Y:S01]  /*1220*/  STL [R1+0x470], R4 ;  /* 0x0004700401007387 */ /* 0x0003e20000100800 */
[----:B0-----:R-:W-:-:S05]  /*1230*/  LOP3.LUT R3, R2, 0x82, RZ, 0xfc, !PT ;  /* 0x0000008202037812 */ /* 0x001fca00078efcff */
[----:B------:R0:W-:Y:S01]  /*1240*/  STL [R1+0x46c], R3 ;  /* 0x00046c0301007387 */ /* 0x0001e20000100800 */
[----:B-1----:R-:W-:-:S03]  /*1250*/  LOP3.LUT R4, R2, 0x86, RZ, 0xfc, !PT ;  /* 0x0000008602047812 */ /* 0x002fc600078efcff */
[----:B------:R1:W-:Y:S04]  /*1260*/  STL [R1+0x468], R5 ;  /* 0x0004680501007387 */ /* 0x0003e80000100800 */
[----:B------:R2:W-:Y:S01]  /*1270*/  STL [R1+0x464], R4 ;  /* 0x0004640401007387 */ /* 0x0005e20000100800 */
[C---:B0-----:R-:W-:Y:S02]  /*1280*/  LOP3.LUT R3, R2.reuse, 0x88, RZ, 0xfc, !PT ;  /* 0x0000008802037812 */ /* 0x041fe400078efcff */
[----:B-1----:R-:W-:-:S03]  /*1290*/  LOP3.LUT R5, R2, 0x8a, RZ, 0xfc, !PT ;  /* 0x0000008a02057812 */ /* 0x002fc600078efcff */
[----:B------:R0:W-:Y:S01]  /*12a0*/  STL [R1+0x460], R3 ;  /* 0x0004600301007387 */ /* 0x0001e20000100800 */
[----:B--2---:R-:W-:-:S03]  /*12b0*/  LOP3.LUT R4, R2, 0x8c, RZ, 0xfc, !PT ;  /* 0x0000008c02047812 */ /* 0x004fc600078efcff */
        /* <DEDUP_REMOVED lines=30> */
[----:B------:R-:W-:Y:S04]  /*14a0*/  STL [R1+0x420], R5 ;  /* 0x0004200501007387 */ /* 0x000fe80000100800 */
[----:B------:R1:W-:Y:S01]  /*14b0*/  STL [R1+0x41c], R4 ;  /* 0x00041c0401007387 */ /* 0x0003e20000100800 */
[----:B0-----:R-:W-:-:S05]  /*14c0*/  LOP3.LUT R3, R2, 0xb2, RZ, 0xfc, !PT ;  /* 0x000000b202037812 */ /* 0x001fca00078efcff */
[----:B------:R0:W-:Y:S01]  /*14d0*/  STL [R1+0x418], R3 ;  /* 0x0004180301007387 */ /* 0x0001e20000100800 */
[----:B-1----:R-:W-:-:S03]  /*14e0*/  LOP3.LUT R4, R2, 0xfc, RZ, 0xfc, !PT ;  /* 0x000000fc02047812 */ /* 0x002fc600078efcff */
[----:B------:R1:W-:Y:S04]  /*14f0*/  STL [R1+0x414], R252 ;  /* 0x000414fc01007387 */ /* 0x0003e80000100800 */
[----:B------:R1:W-:Y:S01]  /*1500*/  STL [R1+0x410], R250 ;  /* 0x000410fa01007387 */ /* 0x0003e20000100800 */
[----:B0-----:R-:W-:-:S03]  /*1510*/  LOP3.LUT R3, R2, 0xe8, RZ, 0xfc, !PT ;  /* 0x000000e802037812 */ /* 0x001fc600078efcff */
[----:B------:R1:W-:Y:S04]  /*1520*/  STL [R1+0x40c], R248 ;  /* 0x00040cf801007387 */ /* 0x0003e80000100800 */
        /* <DEDUP_REMOVED lines=29> */
[----:B------:R1:W-:Y:S01]  /*1700*/  STL [R1+0x388], R14 ;  /* 0x0003880e01007387 */ /* 0x0003e20000100800 */
[----:B------:R-:W-:Y:S05]  /*1710*/  @P0 BRA `(.L_x_0) ;  /* 0x00000004000c0947 */ /* 0x000fea0003800000 */
[----:B------:R-:W-:Y:S01]  /*1720*/  IMAD.SHL.U32 R0, R185, 0x8, RZ ;  /* 0x00000008b9007824 */ /* 0x000fe200078e00ff */
[----:B------:R-:W-:Y:S02]  /*1730*/  CS2R R24, SRZ ;  /* 0x0000000000187805 */ /* 0x000fe4000001ff00 */
[----:B------:R-:W-:Y:S02]  /*1740*/  CS2R R26, SRZ ;  /* 0x00000000001a7805 */ /* 0x000fe4000001ff00 */
[----:B------:R-:W-:Y:S02]  /*1750*/  CS2R R28, SRZ ;  /* 0x00000000001c7805 */ /* 0x000fe4000001ff00 */
[----:B------:R-:W-:Y:S01]  /*1760*/  CS2R R30, SRZ ;  /* 0x00000000001e7805 */ /* 0x000fe2000001ff00 */
[----:B------:R0:W-:Y:S01]  /*1770*/  STL [R1+0x4ac], R0 ;  /* 0x0004ac0001007387 */ /* 0x0001e20000100800 */
[----:B------:R-:W-:Y:S02]  /*1780*/  CS2R R32, SRZ ;  /* 0x0000000000207805 */ /* 0x000fe4000001ff00 */
[----:B------:R-:W-:-:S02]  /*1790*/  CS2R R34, SRZ ;  /* 0x0000000000227805 */ /* 0x000fc4000001ff00 */
[----:B------:R-:W-:Y:S02]  /*17a0*/  CS2R R36, SRZ ;  /* 0x0000000000247805 */ /* 0x000fe4000001ff00 */
[----:B------:R-:W-:Y:S02]  /*17b0*/  CS2R R38, SRZ ;  /* 0x0000000000267805 */ /* 0x000fe4000001ff00 */
[----:B------:R-:W-:Y:S02]  /*17c0*/  CS2R R40, SRZ ;  /* 0x0000000000287805 */ /* 0x000fe4000001ff00 */
[----:B------:R-:W-:Y:S02]  /*17d0*/  CS2R R42, SRZ ;  /* 0x00000000002a7805 */ /* 0x000fe4000001ff00 */
        /* <DEDUP_REMOVED lines=53> */
[----:B------:R-:W-:Y:S01]  /*1b30*/  CS2R R150, SRZ ;  /* 0x0000000000967805 */ /* 0x000fe2000001ff00 */
[----:B0-----:R-:W-:Y:S06]  /*1b40*/  BRA `(.L_x_1) ;  /* 0x0000010800147947 */ /* 0x001fec0003800000 */
.L_x_0:
[----:B------:R0:W-:Y:S01]  /*1b50*/  STL [R1+0x57c], R160 ;  /* 0x00057ca001007387 */ /* 0x0001e20000100800 */
[----:B------:R-:W-:Y:S01]  /*1b60*/  IABS R16, R87 ;  /* 0x0000005700107213 */ /* 0x000fe20000000000 */
[----:B------:R-:W-:Y:S01]  /*1b70*/  ULDC UR4, c[0x0][0x240] ;  /* 0x0000900000047ab9 */ /* 0x000fe20000000800 */
[----:B------:R-:W-:Y:S01]  /*1b80*/  IABS R18, R86 ;  /* 0x0000005600127213 */ /* 0x000fe20000000000 */
[----:B------:R-:W-:Y:S01]  /*1b90*/  STL [R1+0x578], R158 ;  /* 0x0005789e01007387 */ /* 0x000fe20000100800 */
[----:B------:R-:W-:Y:S01]  /*1ba0*/  IABS R9, R2 ;  /* 0x0000000200097213 */ /* 0x000fe20000000000 */
[----:B------:R-:W-:Y:S01]  /*1bb0*/  ULDC.64 UR6, c[0x0][0x218] ;  /* 0x0000860000067ab9 */ /* 0x000fe20000000a00 */
[----:B-1----:R-:W-:Y:S01]  /*1bc0*/  IABS R15, R15 ;  /* 0x0000000f000f7213 */ /* 0x002fe20000000000 */
[----:B------:R-:W-:Y:S01]  /*1bd0*/  STL [R1+0x574], R156 ;  /* 0x0005749c01007387 */ /* 0x000fe20000100800 */
[----:B------:R-:W-:Y:S01]  /*1be0*/  IABS R19, R19 ;  /* 0x0000001300137213 */ /* 0x000fe20000000000 */
[----:B0-----:R-:W-:Y:S01]  /*1bf0*/  IMAD.MOV.U32 R160, RZ, RZ, R3 ;  /* 0x000000ffffa07224 */ /* 0x001fe200078e0003 */
[----:B------:R-:W-:Y:S01]  /*1c00*/  IABS R155, R155 ;  /* 0x0000009b009b7213 */ /* 0x000fe20000000000 */
[----:B------:R0:W-:Y:S01]  /*1c10*/  STL [R1+0x570], R154 ;  /* 0x0005709a01007387 */ /* 0x0001e20000100800 */
[----:B------:R-:W-:Y:S01]  /*1c20*/  IABS R157, R157 ;  /* 0x0000009d009d7213 */ /* 0x000fe20000000000 */
[----:B------:R-:W-:Y:S01]  /*1c30*/  ULDC.64 UR8, c[0x0][0x218] ;  /* 0x0000860000087ab9 */ /* 0x000fe20000000a00 */
[----:B------:R-:W-:Y:S01]  /*1c40*/  IABS R159, R159 ;  /* 0x0000009f009f7213 */ /* 0x000fe20000000000 */
[----:B------:R-:W-:Y:S01]  /*1c50*/  ULDC UR10, c[0x0][0x238] ;  /* 0x00008e00000a7ab9 */ /* 0x000fe20000000800 */
[----:B------:R-:W-:Y:S01]  /*1c60*/  IABS R165, R165 ;  /* 0x000000a500a57213 */ /* 0x000fe20000000000 */
[----:B------:R-:W-:Y:S01]  /*1c70*/  ULDC UR20, c[0x0][0x238] ;  /* 0x00008e0000147ab9 */ /* 0x000fe20000000800 */
[----:B------:R-:W-:Y:S01]  /*1c80*/  IABS R153, R153 ;  /* 0x0000009900997213 */ /* 0x000fe20000000000 */
[----:B------:R-:W-:Y:S01]  /*1c90*/  ULDC UR23, c[0x0][0x238] ;  /* 0x00008e0000177ab9 */ /* 0x000fe20000000800 */
[----:B------:R-:W-:Y:S01]  /*1ca0*/  IABS R215, R215 ;  /* 0x000000d700d77213 */ /* 0x000fe20000000000 */
[----:B0-----:R-:W2:Y:S01]  /*1cb0*/  LDL R154, [R1+0x384] ;  /* 0x00038400019a7983 */ /* 0x001ea20000100800 */
[----:B------:R-:W-:Y:S01]  /*1cc0*/  IABS R217, R217 ;  /* 0x000000d900d97213 */ /* 0x000fe20000000000 */
[----:B------:R-:W-:Y:S01]  /*1cd0*/  ULDC UR25, c[0x0][0x238] ;  /* 0x00008e0000197ab9 */ /* 0x000fe20000000800 */
[----:B------:R-:W-:Y:S01]  /*1ce0*/  IABS R161, R161 ;  /* 0x000000a100a17213 */ /* 0x000fe20000000000 */
[----:B------:R0:W-:Y:S01]  /*1cf0*/  STL [R1+0x56c], R152 ;  /* 0x00056c9801007387 */ /* 0x0001e20000100800 */
[----:B------:R-:W-:Y:S01]  /*1d00*/  IABS R163, R163 ;  /* 0x000000a300a37213 */ /* 0x000fe20000000000 */
[----:B------:R-:W-:Y:S01]  /*1d10*/  ULDC UR18, c[0x0][0x21c] ;  /* 0x0000870000127ab9 */ /* 0x000fe20000000800 */
[----:B------:R-:W-:Y:S01]  /*1d20*/  IABS R223, R223 ;  /* 0x000000df00df7213 */ /* 0x000fe20000000000 */
[----:B------:R-:W-:Y:S01]  /*1d30*/  ULDC UR5, c[0x0][0x234] ;  /* 0x00008d0000057ab9 */ /* 0x000fe20000000800 */
[----:B------:R-:W-:Y:S01]  /*1d40*/  IABS R219, R219 ;  /* 0x000000db00db7213 */ /* 0x000fe20000000000 */
[----:B------:R-:W-:Y:S01]  /*1d50*/  ULDC UR11, c[0x0][0x238] ;  /* 0x00008e00000b7ab9 */ /* 0x000fe20000000800 */
[----:B------:R-:W-:Y:S01]  /*1d60*/  IABS R225, R225 ;  /* 0x000000e100e17213 */ /* 0x000fe20000000000 */
[----:B------:R-:W-:Y:S01]  /*1d70*/  ULDC UR21, c[0x0][0x238] ;  /* 0x00008e0000157ab9 */ /* 0x000fe20000000800 */
[----:B------:R-:W-:Y:S01]  /*1d80*/  IABS R221, R221 ;  /* 0x000000dd00dd7213 */ /* 0x000fe20000000000 */
[----:B0-----:R-:W3:Y:S01]  /*1d90*/  LDL R152, [R1+0x2d0] ;  /* 0x0002d00001987983 */ /* 0x001ee20000100800 */
        /* <DEDUP_REMOVED lines=13> */
[----:B0-----:R-:W4:Y:S01]  /*1e70*/  LDL R185, [R1+0x444] ;  /* 0x0004440001b97983 */ /* 0x001f220000100800 */
        /* <DEDUP_REMOVED lines=36> */
[----:B0-----:R-:W4:Y:S04]  /*20c0*/  LDL R182, [R1+0x450] ;  /* 0x0004500001b67983 */ /* 0x001f280000100800 */
[----:B------:R0:W-:Y:S04]  /*20d0*/  STL [R1+0x53c], R181 ;  /* 0x00053cb501007387 */ /* 0x0001e80000100800 */
        /* <DEDUP_REMOVED lines=9> */
[----:B------:R0:W-:Y:S01]  /*2170*/  STL [R1+0x528], R176 ;  /* 0x000528b001007387 */ /* 0x0001e20000100800 */
[----:B------:R-:W-:-:S03]  /*2180*/  IABS R24, R160 ;  /* 0x000000a000187213 */ /* 0x000fc60000000000 */
        /* <DEDUP_REMOVED lines=10> */
[----:B------:R-:W4:Y:S01]  /*2230*/  LDL R160, [R1+0x418] ;  /* 0x0004180001a07983 */ /* 0x000f220000100800 */
[----:B------:R-:W1:Y:S08]  /*2240*/  I2F.RP R3, R16 ;  /* 0x0000001000037306 */ /* 0x000e700000209400 */
[----:B------:R-:W1:Y:S01]  /*2250*/  I2F.RP R8, R18 ;  /* 0x0000001200087306 */ /* 0x000e620000209400 */
[----:B------:R-:W-:Y:S01]  /*2260*/  IMAD.MOV.U32 R156, RZ, RZ, R10 ;  /* 0x000000ffff9c7224 */ /* 0x000fe200078e000a */
[----:B0-----:R-:W4:Y:S01]  /*2270*/  LDL R0, [R1+0x474] ;  /* 0x0004740001007983 */ /* 0x001f220000100800 */
[----:B------:R-:W-:Y:S01]  /*2280*/  IMAD.MOV.U32 R158, RZ, RZ, R23 ;  /* 0x000000ffff9e7224 */ /* 0x000fe200078e0017 */
[----:B------:R-:W-:-:S04]  /*2290*/  IABS R23, R17 ;  /* 0x0000001100177213 */ /* 0x000fc80000000000 */
[----:B-1----:R-:W0:Y:S08]  /*22a0*/  MUFU.RCP R3, R3 ;  /* 0x0000000300037308 */ /* 0x002e300000001000 */
[----:B------:R-:W1:Y:S01]  /*22b0*/  MUFU.RCP R8, R8 ;  /* 0x0000000800087308 */ /* 0x000e620000001000 */
[----:B0-----:R-:W-:-:S07]  /*22c0*/  VIADD R6, R3, 0xffffffe ;  /* 0x0ffffffe03067836 */ /* 0x001fce0000000000 */
[----:B------:R0:W0:Y:S01]  /*22d0*/  F2I.FTZ.U32.TRUNC.NTZ R7, R6 ;  /* 0x0000000600077305 */ /* 0x000022000021f000 */
[----:B-1----:R-:W-:-:S07]  /*22e0*/  VIADD R4, R8, 0xffffffe ;  /* 0x0ffffffe08047836 */ /* 0x002fce0000000000 */
[----:B------:R1:W1:Y:S01]  /*22f0*/  F2I.FTZ.U32.TRUNC.NTZ R5, R4 ;  /* 0x0000000400057305 */ /* 0x000262000021f000 */
[----:B0-----:R-:W-:Y:S02]  /*2300*/  IMAD.MOV.U32 R6, RZ, RZ, RZ ;  /* 0x000000ffff067224 */ /* 0x001fe400078e00ff */
[----:B------:R-:W-:Y:S02]  /*2310*/  IMAD.MOV R11, RZ, RZ, -R7 ;  /* 0x000000ffff0b7224 */ /* 0x000fe400078e0a07 */
[----:B-1----:R-:W-:Y:S02]  /*2320*/  IMAD.MOV.U32 R4, RZ, RZ, RZ ;  /* 0x000000ffff047224 */ /* 0x002fe400078e00ff */
[----:B------:R-:W-:Y:S02]  /*2330*/  IMAD R11, R11, R16, RZ ;  /* 0x000000100b0b7224 */ /* 0x000fe400078e02ff */
[----:B------:R-:W-:Y:S02]  /*2340*/  IMAD.MOV R13, RZ, RZ, -R5 ;  /* 0x000000ffff0d7224 */ /* 0x000fe400078e0a05 */
[----:B------:R-:W-:-:S04]  /*2350*/  IMAD.HI.U32 R11, R7, R11, R6 ;  /* 0x0000000b070b7227 */ /* 0x000fc800078e0006 */
[----:B------:R-:W-:Y:S01]  /*2360*/  IMAD R3, R13, R18, RZ ;  /* 0x000000120d037224 */ /* 0x000fe200078e02ff */
[----:B------:R-:W-:Y:S01]  /*2370*/  IABS R13, R12 ;  /* 0x0000000c000d7213 */ /* 0x000fe20000000000 */
[----:B------:R-:W-:Y:S01]  /*2380*/  IMAD.MOV.U32 R6, RZ, RZ, R9 ;  /* 0x000000ffff067224 */ /* 0x000fe200078e0009 */
[----:B------:R-:W-:Y:S01]  /*2390*/  IABS R9, R14 ;  /* 0x0000000e00097213 */ /* 0x000fe20000000000 */
[----:B------:R-:W-:-:S04]  /*23a0*/  IMAD.HI.U32 R4, R5, R3, R4 ;  /* 0x0000000305047227 */ /* 0x000fc800078e0004 */
[----:B------:R-:W-:-:S04]  /*23b0*/  IMAD.HI.U32 R3, R11, R6, RZ ;  /* 0x000000060b037227 */ /* 0x000fc800078e00ff */
[----:B------:R-:W-:Y:S02]  /*23c0*/  IMAD.MOV R3, RZ, RZ, -R3 ;  /* 0x000000ffff037224 */ /* 0x000fe400078e0a03 */
[----:B------:R-:W-:Y:S01]  /*23d0*/  IMAD.HI.U32 R7, R4, R13, RZ ;  /* 0x0000000d04077227 */ /* 0x000fe200078e00ff */
[----:B--2---:R-:W-:-:S03]  /*23e0*/  IABS R8, R154 ;  /* 0x0000009a00087213 */ /* 0x004fc60000000000 */
[----:B------:R-:W-:Y:S02]  /*23f0*/  IMAD R4, R16, R3, R6 ;  /* 0x0000000310047224 */ /* 0x000fe400078e0206 */
[----:B------:R-:W-:-:S04]  /*2400*/  IMAD.HI.U32 R5, R11, R8, RZ ;  /* 0x000000080b057227 */ /* 0x000fc800078e00ff */
[----:B------:R-:W-:Y:S02]  /*2410*/  IMAD.MOV R14, RZ, RZ, -R7 ;  /* 0x000000ffff0e7224 */ /* 0x000fe400078e0a07 */
[----:B------:R-:W-:Y:S01]  /*2420*/  IMAD.HI.U32 R6, R11, R9, RZ ;  /* 0x000000090b067227 */ /* 0x000fe200078e00ff */
[----:B---3--:R-:W-:-:S03]  /*2430*/  IABS R12, R152 ;  /* 0x00000098000c7213 */ /* 0x008fc60000000000 */
[----:B------:R-:W-:Y:S02]  /*2440*/  IMAD.MOV R5, RZ, RZ, -R5 ;  /* 0x000000ffff057224 */ /* 0x000fe400078e0a05 */
[----:B------:R-:W-:Y:S02]  /*2450*/  IMAD.MOV R10, RZ, RZ, -R6 ;  /* 0x000000ffff0a7224 */ /* 0x000fe400078e0a06 */
[----:B------:R-:W-:-:S04]  /*2460*/  IMAD.HI.U32 R3, R11, R12, RZ ;  /* 0x0000000c0b037227 */ /* 0x000fc800078e00ff */
[----:B------:R-:W-:Y:S02]  /*2470*/  IMAD.MOV R7, RZ, RZ, -R3 ;  /* 0x000000ffff077224 */ /* 0x000fe400078e0a03 */
[----:B------:R-:W-:Y:S01]  /*2480*/  IMAD R3, R18, R14, R13 ;  /* 0x0000000e12037224 */ /* 0x000fe200078e020d */
[----:B------:R-:W-:Y:S01]  /*2490*/  IABS R14, R22 ;  /* 0x00000016000e7213 */ /* 0x000fe20000000000 */
[----:B------:R-:W-:Y:S01]  /*24a0*/  IMAD.MOV.U32 R13, RZ, RZ, R15 ;  /* 0x000000ffff0d7224 */ /* 0x000fe200078e000f */
[----:B------:R-:W-:Y:S01]  /*24b0*/  IABS R15, R21 ;  /* 0x00000015000f7213 */ /* 0x000fe20000000000 */
[----:B------:R-:W-:Y:S01]  /*24c0*/  IMAD R6, R16, R5, R8 ;  /* 0x0000000510067224 */ /* 0x000fe200078e0208 */
[----:B------:R-:W-:Y:S01]  /*24d0*/  IABS R21, R20 ;  /* 0x0000001400157213 */ /* 0x000fe20000000000 */
[----:B------:R-:W-:-:S04]  /*24e0*/  IMAD.HI.U32 R5, R11, R13, RZ ;  /* 0x0000000d0b057227 */ /* 0x000fc800078e00ff */
[----:B------:R-:W-:Y:S02]  /*24f0*/  IMAD.MOV R8, RZ, RZ, -R5 ;  /* 0x000000ffff087224 */ /* 0x000fe400078e0a05 */
[----:B------:R-:W-:-:S04]  /*2500*/  IMAD.HI.U32 R5, R11, R14, RZ ;  /* 0x0000000e0b057227 */ /* 0x000fc800078e00ff */
[C---:B------:R-:W-:Y:S02]  /*2510*/  IMAD R12, R16.reuse, R7, R12 ;  /* 0x00000007100c7224 */ /* 0x040fe400078e020c */
[C---:B------:R-:W-:Y:S02]  /*2520*/  IMAD R7, R16.reuse, R10, R9 ;  /* 0x0000000a10077224 */ /* 0x040fe400078e0209 */
[----:B------:R-:W-:Y:S02]  /*2530*/  IMAD R8, R16, R8, R13 ;  /* 0x0000000810087224 */ /* 0x000fe400078e020d */
[----:B------:R-:W-:-:S04]  /*2540*/  IMAD.HI.U32 R9, R11, R15, RZ ;  /* 0x0000000f0b097227 */ /* 0x000fc800078e00ff */
[----:B------:R-:W-:-:S04]  /*2550*/  IMAD.HI.U32 R13, R11, R21, RZ ;  /* 0x000000150b0d7227 */ /* 0x000fc800078e00ff */
[----:B------:R-:W-:Y:S02]  /*2560*/  IMAD.MOV R5, RZ, RZ, -R5 ;  /* 0x000000ffff057224 */ /* 0x000fe400078e0a05 */
[----:B------:R-:W-:-:S04]  /*2570*/  IMAD.HI.U32 R10, R11, R19, RZ ;  /* 0x000000130b0a7227 */ /* 0x000fc800078e00ff */
[----:B------:R-:W-:Y:S02]  /*2580*/  IMAD.MOV R17, RZ, RZ, -R9 ;  /* 0x000000ffff117224 */ /* 0x000fe400078e0a09 */
[----:B------:R-:W-:Y:S02]  /*2590*/  IMAD.MOV R22, RZ, RZ, -R13 ;  /* 0x000000ffff167224 */ /* 0x000fe400078e0a0d */
[C---:B------:R-:W-:Y:S02]  /*25a0*/  IMAD R9, R16.reuse, R5, R14 ;  /* 0x0000000510097224 */ /* 0x040fe400078e020e */
[----:B------:R-:W-:Y:S02]  /*25b0*/  IMAD.MOV.U32 R14, RZ, RZ, R23 ;  /* 0x000000ffff0e7224 */ /* 0x000fe400078e0017 */
[----:B------:R-:W-:Y:S02]  /*25c0*/  IMAD.MOV R20, RZ, RZ, -R10 ;  /* 0x000000ffff147224 */ /* 0x000fe400078e0a0a */
[----:B------:R-:W-:-:S02]  /*25d0*/  IMAD R10, R16, R17, R15 ;  /* 0x00000011100a7224 */ /* 0x000fc400078e020f */
[C---:B------:R-:W-:Y:S01]  /*25e0*/  IMAD R15, R16.reuse, R22, R21 ;  /* 0x00000016100f7224 */ /* 0x040fe200078e0215 */
[----:B------:R-:W-:Y:S01]  /*25f0*/  IABS R21, R156 ;  /* 0x0000009c00157213 */ /* 0x000fe20000000000 */
[C---:B------:R-:W-:Y:S01]  /*2600*/  IMAD.HI.U32 R5, R11.reuse, R14, RZ ;  /* 0x0000000e0b057227 */ /* 0x040fe200078e00ff */
[----:B------:R-:W-:Y:S01]  /*2610*/  IABS R22, R158 ;  /* 0x0000009e00167213 */ /* 0x000fe20000000000 */
[----:B------:R-:W2:Y:S02]  /*2620*/  LDL R156, [R1+0x424] ;  /* 0x00042400019c7983 */ /* 0x000ea40000100800 */
[----:B------:R-:W-:Y:S02]  /*2630*/  IMAD.MOV R17, RZ, RZ, -R5 ;  /* 0x000000ffff117224 */ /* 0x000fe400078e0a05 */
[----:B------:R-:W-:Y:S01]  /*2640*/  IMAD.HI.U32 R5, R11, R21, RZ ;  /* 0x000000150b057227 */ /* 0x000fe200078e00ff */
[----:B------:R-:W3:Y:S03]  /*2650*/  LDL R158, [R1+0x428] ;  /* 0x00042800019e7983 */ /* 0x000ee60000100800 */
[----:B------:R-:W-:-:S02]  /*2660*/  IMAD R13, R16, R20, R19 ;  /* 0x00000014100d7224 */ /* 0x000fc400078e0213 */
[----:B------:R-:W-:-:S04]  /*2670*/  IMAD.HI.U32 R19, R11, R24, RZ ;  /* 0x000000180b137227 */ /* 0x000fc800078e00ff */
[----:B------:R-:W-:Y:S02]  /*2680*/  IMAD.MOV R5, RZ, RZ, -R5 ;  /* 0x000000ffff057224 */ /* 0x000fe400078e0a05 */
[----:B------:R-:W-:Y:S02]  /*2690*/  IMAD R17, R16, R17, R14 ;  /* 0x0000001110117224 */ /* 0x000fe400078e020e */
[----:B------:R-:W-:Y:S02]  /*26a0*/  IMAD.MOV R25, RZ, RZ, -R19 ;  /* 0x000000ffff197224 */ /* 0x000fe400078e0a13 */
[----:B------:R-:W-:-:S04]  /*26b0*/  IMAD.HI.U32 R14, R11, R22, RZ ;  /* 0x000000160b0e7227 */ /* 0x000fc800078e00ff */
[----:B------:R-:W-:Y:S02]  /*26c0*/  IMAD R19, R16, R5, R21 ;  /* 0x0000000510137224 */ /* 0x000fe400078e0215 */
[----:B------:R-:W-:-:S04]  /*26d0*/  IMAD.HI.U32 R5, R11, R155, RZ ;  /* 0x0000009b0b057227 */ /* 0x000fc800078e00ff */
[----:B------:R-:W-:Y:S02]  /*26e0*/  IMAD.MOV R23, RZ, RZ, -R14 ;  /* 0x000000ffff177224 */ /* 0x000fe400078e0a0e */
[----:B------:R-:W-:Y:S02]  /*26f0*/  IMAD.MOV R14, RZ, RZ, -R5 ;  /* 0x000000ffff0e7224 */ /* 0x000fe400078e0a05 */
[----:B------:R-:W-:-:S04]  /*2700*/  IMAD.HI.U32 R5, R11, R157, RZ ;  /* 0x0000009d0b057227 */ /* 0x000fc800078e00ff */
[----:B------:R-:W-:Y:S02]  /*2710*/  IMAD R155, R16, R14, R155 ;  /* 0x0000000e109b7224 */ /* 0x000fe400078e029b */
[----:B------:R-:W-:-:S04]  /*2720*/  IMAD.HI.U32 R14, R11, R159, RZ ;  /* 0x0000009f0b0e7227 */ /* 0x000fc800078e00ff */
[----:B------:R-:W-:Y:S02]  /*2730*/  IMAD.MOV R5, RZ, RZ, -R5 ;  /* 0x000000ffff057224 */ /* 0x000fe400078e0a05 */
[----:B------:R-:W-:Y:S02]  /*2740*/  IMAD.MOV R14, RZ, RZ, -R14 ;  /* 0x000000ffff0e7224 */ /* 0x000fe400078e0a0e */
[----:B------:R-:W-:Y:S02]  /*2750*/  IMAD R157, R16, R5, R157 ;  /* 0x00000005109d7224 */ /* 0x000fe400078e029d */
[----:B------:R-:W-:-:S04]  /*2760*/  IMAD.HI.U32 R5, R11, R165, RZ ;  /* 0x000000a50b057227 */ /* 0x000fc800078e00ff */
[----:B------:R-:W-:-:S04]  /*2770*/  IMAD.HI.U32 R20, R11, R153, RZ ;  /* 0x000000990b147227 */ /* 0x000fc800078e00ff */
[----:B------:R-:W-:Y:S02]  /*2780*/  IMAD R159, R16, R14, R159 ;  /* 0x0000000e109f7224 */ /* 0x000fe400078e029f */
[----:B------:R-:W-:Y:S02]  /*2790*/  IMAD.MOV R14, RZ, RZ, -R5 ;  /* 0x000000ffff0e7224 */ /* 0x000fe400078e0a05 */
[----:B------:R-:W-:Y:S02]  /*27a0*/  IMAD.MOV R20, RZ, RZ, -R20 ;  /* 0x000000ffff147224 */ /* 0x000fe400078e0a14 */
[----:B------:R-:W-:-:S04]  /*27b0*/  IMAD.HI.U32 R5, R11, R215, RZ ;  /* 0x000000d70b057227 */ /* 0x000fc800078e00ff */
[C---:B------:R-:W-:Y:S02]  /*27c0*/  IMAD R165, R16.reuse, R14, R165 ;  /* 0x0000000e10a57224 */ /* 0x040fe400078e02a5 */
[----:B------:R-:W-:Y:S02]  /*27d0*/  IMAD R153, R16, R20, R153 ;  /* 0x0000001410997224 */ /* 0x000fe400078e0299 */
[----:B------:R-:W-:-:S04]  /*27e0*/  IMAD.HI.U32 R14, R11, R217, RZ ;  /* 0x000000d90b0e7227 */ /* 0x000fc800078e00ff */
[----:B------:R-:W-:Y:S02]  /*27f0*/  IMAD.MOV R5, RZ, RZ, -R5 ;  /* 0x000000ffff057224 */ /* 0x000fe400078e0a05 */
[----:B------:R-:W-:Y:S02]  /*2800*/  IMAD R21, R16, R23, R22 ;  /* 0x0000001710157224 */ /* 0x000fe400078e0216 */
[----:B------:R-:W-:-:S04]  /*2810*/  IMAD.HI.U32 R20, R11, R161, RZ ;  /* 0x000000a10b147227 */ /* 0x000fc800078e00ff */
[----:B------:R-:W-:-:S04]  /*2820*/  IMAD.HI.U32 R22, R11, R163, RZ ;  /* 0x000000a30b167227 */ /* 0x000fc800078e00ff */
[----:B------:R-:W-:Y:S02]  /*2830*/  IMAD.MOV R14, RZ, RZ, -R14 ;  /* 0x000000ffff0e7224 */ /* 0x000fe400078e0a0e */
[----:B------:R-:W-:Y:S02]  /*2840*/  IMAD R215, R16, R5, R215 ;  /* 0x0000000510d77224 */ /* 0x000fe400078e02d7 */
[----:B------:R-:W-:Y:S02]  /*2850*/  IMAD.MOV R20, RZ, RZ, -R20 ;  /* 0x000000ffff147224 */ /* 0x000fe400078e0a14 */
[----:B------:R-:W-:-:S04]  /*2860*/  IMAD.HI.U32 R5, R11, R223, RZ ;  /* 0x000000df0b057227 */ /* 0x000fc800078e00ff */
[----:B------:R-:W-:Y:S02]  /*2870*/  IMAD.MOV R22, RZ, RZ, -R22 ;  /* 0x000000ffff167224 */ /* 0x000fe400078e0a16 */
[C---:B------:R-:W-:Y:S02]  /*2880*/  IMAD R217, R16.reuse, R14, R217 ;  /* 0x0000000e10d97224 */ /* 0x040fe400078e02d9 */
[C---:B------:R-:W-:Y:S02]  /*2890*/  IMAD R161, R16.reuse, R20, R161 ;  /* 0x0000001410a17224 */ /* 0x040fe400078e02a1 */
[----:B------:R-:W-:Y:S02]  /*28a0*/  IMAD.MOV R14, RZ, RZ, -R5 ;  /* 0x000000ffff0e7224 */ /* 0x000fe400078e0a05 */
[----:B------:R-:W-:Y:S02]  /*28b0*/  IMAD R163, R16, R22, R163 ;  /* 0x0000001610a37224 */ /* 0x000fe400078e02a3 */
[----:B------:R-:W-:-:S04]  /*28c0*/  IMAD.HI.U32 R20, R11, R219, RZ ;  /* 0x000000db0b147227 */ /* 0x000fc800078e00ff */
[----:B------:R-:W-:-:S04]  /*28d0*/  IMAD.HI.U32 R5, R11, R225, RZ ;  /* 0x000000e10b057227 */ /* 0x000fc800078e00ff */
[----:B------:R-:W-:-:S04]  /*28e0*/  IMAD.HI.U32 R22, R11, R221, RZ ;  /* 0x000000dd0b167227 */ /* 0x000fc800078e00ff */
[----:B------:R-:W-:Y:S02]  /*28f0*/  IMAD R223, R16, R14, R223 ;  /* 0x0000000e10df7224 */ /* 0x000fe400078e02df */
[----:B------:R-:W-:Y:S02]  /*2900*/  IMAD.MOV R20, RZ, RZ, -R20 ;  /* 0x000000ffff147224 */ /* 0x000fe400078e0a14 */
[----:B------:R-:W-:-:S04]  /*2910*/  IMAD.HI.U32 R14, R11, R227, RZ ;  /* 0x000000e30b0e7227 */ /* 0x000fc800078e00ff */
[----:B------:R-:W-:Y:S02]  /*2920*/  IMAD.MOV R5, RZ, RZ, -R5 ;  /* 0x000000ffff057224 */ /* 0x000fe400078e0a05 */
[----:B------:R-:W-:Y:S02]  /*2930*/  IMAD.MOV R22, RZ, RZ, -R22 ;  /* 0x000000ffff167224 */ /* 0x000fe400078e0a16 */
[C---:B------:R-:W-:Y:S02]  /*2940*/  IMAD R219, R16.reuse, R20, R219 ;  /* 0x0000001410db7224 */ /* 0x040fe400078e02db */
[----:B------:R-:W-:Y:S02]  /*2950*/  IMAD.MOV R14, RZ, RZ, -R14 ;  /* 0x000000ffff0e7224 */ /* 0x000fe400078e0a0e */
[C---:B------:R-:W-:Y:S02]  /*2960*/  IMAD R225, R16.reuse, R5, R225 ;  /* 0x0000000510e17224 */ /* 0x040fe400078e02e1 */
[----:B------:R-:W-:-:S02]  /*2970*/  IMAD R221, R16, R22, R221 ;  /* 0x0000001610dd7224 */ /* 0x000fc400078e02dd */
[----:B------:R-:W-:-:S04]  /*2980*/  IMAD.HI.U32 R20, R11, R229, RZ ;  /* 0x000000e50b147227 */ /* 0x000fc800078e00ff */
[----:B------:R-:W-:-:S04]  /*2990*/  IMAD.HI.U32 R5, R11, R233, RZ ;  /* 0x000000e90b057227 */ /* 0x000fc800078e00ff */
[----:B------:R-:W-:-:S04]  /*29a0*/  IMAD.HI.U32 R22, R11, R231, RZ ;  /* 0x000000e70b167227 */ /* 0x000fc800078e00ff */
[----:B------:R-:W-:Y:S02]  /*29b0*/  IMAD R227, R16, R14, R227 ;  /* 0x0000000e10e37224 */ /* 0x000fe400078e02e3 */
[----:B------:R-:W-:Y:S02]  /*29c0*/  IMAD.MOV R20, RZ, RZ, -R20 ;  /* 0x000000ffff147224 */ /* 0x000fe400078e0a14 */
[----:B------:R-:W-:Y:S02]  /*29d0*/  IMAD.MOV R14, RZ, RZ, -R5 ;  /* 0x000000ffff0e7224 */ /* 0x000fe400078e0a05 */
        /* <DEDUP_REMOVED lines=9> */
[C---:B------:R-:W-:Y:S02]  /*2a70*/  IMAD R23, R16.reuse, R25, R24 ;  /* 0x0000001910177224 */ /* 0x040fe400078e0218 */
[----:B------:R-:W-:Y:S02]  /*2a80*/  IMAD.MOV R14, RZ, RZ, -R14 ;  /* 0x000000ffff0e7224 */ /* 0x000fe400078e0a0e */
[----:B------:R-:W-:Y:S02]  /*2a90*/  IMAD.MOV R25, RZ, RZ, -R20 ;  /* 0x000000ffff197224 */ /* 0x000fe400078e0a14 */
[----:B------:R-:W-:Y:S02]  /*2aa0*/  IMAD R235, R16, R5, R235 ;  /* 0x0000000510eb7224 */ /* 0x000fe400078e02eb */
[----:B------:R-:W-:Y:S02]  /*2ab0*/  IMAD.MOV R27, RZ, RZ, -R22 ;  /* 0x000000ffff1b7224 */ /* 0x000fe400078e0a16 */
[----:B------:R-:W-:-:S04]  /*2ac0*/  IMAD.HI.U32 R5, R11, R244, RZ ;  /* 0x000000f40b057227 */ /* 0x000fc800078e00ff */
[C---:B------:R-:W-:Y:S01]  /*2ad0*/  IMAD.HI.U32 R22, R11.reuse, R252, RZ ;  /* 0x000000fc0b167227 */ /* 0x040fe200078e00ff */
[----:B----4-:R-:W-:Y:S02]  /*2ae0*/  IABS R111, R160 ;  /* 0x000000a0006f7213 */ /* 0x010fe40000000000 */
[----:B------:R-:W4:Y:S01]  /*2af0*/  LDL.LU R160, [R1+0x57c] ;  /* 0x00057c0001a07983 */ /* 0x000f220000300800 */
[C---:B------:R-:W-:Y:S02]  /*2b00*/  IMAD R237, R16.reuse, R14, R237 ;  /* 0x0000000e10ed7224 */ /* 0x040fe400078e02ed */
[----:B------:R-:W-:Y:S02]  /*2b10*/  IMAD R240, R16, R25, R240 ;  /* 0x0000001910f07224 */ /* 0x000fe400078e02f0 */
[----:B------:R-:W-:Y:S02]  /*2b20*/  IMAD.MOV R25, RZ, RZ, -R5 ;  /* 0x000000ffff197224 */ /* 0x000fe400078e0a05 */
[----:B------:R-:W-:-:S04]  /*2b30*/  IMAD.HI.U32 R14, R11, R248, RZ ;  /* 0x000000f80b0e7227 */ /* 0x000fc800078e00ff */
[----:B------:R-:W-:Y:S02]  /*2b40*/  IMAD.MOV R29, RZ, RZ, -R22 ;  /* 0x000000ffff1d7224 */ /* 0x000fe400078e0a16 */
[----:B------:R-:W4:Y:S01]  /*2b50*/  LDL R22, [R1+0x41c] ;  /* 0x00041c0001167983 */ /* 0x000f220000100800 */
[----:B------:R-:W-:Y:S02]  /*2b60*/  IMAD R244, R16, R25, R244 ;  /* 0x0000001910f47224 */ /* 0x000fe400078e02f4 */
[----:B------:R-:W-:-:S04]  /*2b70*/  IMAD.HI.U32 R20, R11, R250, RZ ;  /* 0x000000fa0b147227 */ /* 0x000fc800078e00ff */
[----:B------:R-:W-:Y:S02]  /*2b80*/  IMAD.MOV R25, RZ, RZ, -R14 ;  /* 0x000000ffff197224 */ /* 0x000fe400078e0a0e */
[----:B------:R-:W4:Y:S01]  /*2b90*/  LDL R14, [R1+0x420] ;  /* 0x00042000010e7983 */ /* 0x000f220000100800 */
[----:B------:R-:W-:Y:S02]  /*2ba0*/  IMAD R242, R16, R27, R242 ;  /* 0x0000001b10f27224 */ /* 0x000fe400078e02f2 */
[----:B------:R-:W-:Y:S02]  /*2bb0*/  IMAD.MOV R27, RZ, RZ, -R20 ;  /* 0x000000ffff1b7224 */ /* 0x000fe400078e0a14 */
[----:B------:R-:W4:Y:S01]  /*2bc0*/  LDL R20, [R1+0x2e4] ;  /* 0x0002e40001147983 */ /* 0x000f220000100800 */
[----:B------:R-:W-:-:S04]  /*2bd0*/  IMAD.HI.U32 R5, R11, R246, RZ ;  /* 0x000000f60b057227 */ /* 0x000fc800078e00ff */
[----:B------:R-:W-:-:S04]  /*2be0*/  IMAD.MOV R5, RZ, RZ, -R5 ;  /* 0x000000ffff057224 */ /* 0x000fc800078e0a05 */
[----:B------:R-:W-:Y:S02]  /*2bf0*/  IMAD R246, R16, R5, R246 ;  /* 0x0000000510f67224 */ /* 0x000fe400078e02f6 */
[----:B------:R-:W-:-:S04]  /*2c00*/  IMAD.HI.U32 R5, R11, R111, RZ ;  /* 0x0000006f0b057227 */ /* 0x000fc800078e00ff */
[----:B------:R-:W-:Y:S01]  /*2c10*/  IMAD R248, R16, R25, R248 ;  /* 0x0000001910f87224 */ /* 0x000fe200078e02f8 */
[----:B--2---:R-:W-:Y:S02]  /*2c20*/  IABS R107, R156 ;  /* 0x0000009c006b7213 */ /* 0x004fe40000000000 */
[----:B------:R-:W2:Y:S01]  /*2c30*/  LDL R156, [R1+0x2e8] ;  /* 0x0002e800019c7983 */ /* 0x000ea20000100800 */
[----:B---3--:R-:W-:-:S03]  /*2c40*/  IABS R106, R158 ;  /* 0x0000009e006a7213 */ /* 0x008fc60000000000 */
[----:B------:R-:W3:Y:S01]  /*2c50*/  LDL.LU R158, [R1+0x578] ;  /* 0x00057800019e7983 */ /* 0x000ee20000300800 */
[----:B----4-:R-:W-:Y:S01]  /*2c60*/  IABS R110, R22 ;  /* 0x00000016006e7213 */ /* 0x010fe20000000000 */
[----:B------:R-:W-:Y:S01]  /*2c70*/  IMAD.HI.U32 R22, R11, R107, RZ ;  /* 0x0000006b0b167227 */ /* 0x000fe200078e00ff */
[----:B------:R-:W-:-:S03]  /*2c80*/  IABS R108, R14 ;  /* 0x0000000e006c7213 */ /* 0x000fc60000000000 */
[----:B------:R-:W-:Y:S02]  /*2c90*/  IMAD.MOV R14, RZ, RZ, -R5 ;  /* 0x000000ffff0e7224 */ /* 0x000fe400078e0a05 */
[----:B------:R-:W-:Y:S01]  /*2ca0*/  IMAD.HI.U32 R5, R11, R110, RZ ;  /* 0x0000006e0b057227 */ /* 0x000fe200078e00ff */
[----:B------:R-:W-:-:S03]  /*2cb0*/  IABS R109, R20 ;  /* 0x00000014006d7213 */ /* 0x000fc60000000000 */
[----:B------:R-:W-:Y:S02]  /*2cc0*/  IMAD.MOV R5, RZ, RZ, -R5 ;  /* 0x000000ffff057224 */ /* 0x000fe400078e0a05 */
[----:B------:R-:W-:Y:S02]  /*2cd0*/  IMAD R111, R16, R14, R111 ;  /* 0x0000000e106f7224 */ /* 0x000fe400078e026f */
[----:B------:R-:W-:-:S04]  /*2ce0*/  IMAD.HI.U32 R14, R11, R109, RZ ;  /* 0x0000006d0b0e7227 */ /* 0x000fc800078e00ff */
[----:B------:R-:W-:Y:S02]  /*2cf0*/  IMAD.MOV R22, RZ, RZ, -R22 ;  /* 0x000000ffff167224 */ /* 0x000fe400078e0a16 */
[----:B------:R-:W-:-:S04]  /*2d00*/  IMAD.HI.U32 R20, R11, R108, RZ ;  /* 0x0000006c0b147227 */ /* 0x000fc800078e00ff */
[C---:B------:R-:W-:Y:S02]  /*2d10*/  IMAD R110, R16.reuse, R5, R110 ;  /* 0x00000005106e7224 */ /* 0x040fe400078e026e */
[----:B------:R-:W4:Y:S01]  /*2d20*/  LDL R5, [R1+0x42c] ;  /* 0x00042c0001057983 */ /* 0x000f220000100800 */
[----:B------:R-:W-:Y:S02]  /*2d30*/  IMAD.MOV R14, RZ, RZ, -R14 ;  /* 0x000000ffff0e7224 */ /* 0x000fe400078e0a0e */
[C---:B------:R-:W-:Y:S02]  /*2d40*/  IMAD R107, R16.reuse, R22, R107 ;  /* 0x00000016106b7224 */ /* 0x040fe400078e026b */
[----:B------:R-:W-:Y:S01]  /*2d50*/  IMAD.MOV R25, RZ, RZ, -R20 ;  /* 0x000000ffff197224 */ /* 0x000fe200078e0a14 */
[----:B------:R-:W3:Y:S01]  /*2d60*/  LDL R22, [R1+0x430] ;  /* 0x0004300001167983 */ /* 0x000ee20000100800 */
[----:B------:R-:W-:-:S03]  /*2d70*/  IMAD R109, R16, R14, R109 ;  /* 0x0000000e106d7224 */ /* 0x000fc600078e026d */
[----:B------:R-:W3:Y:S04]  /*2d80*/  LDL R20, [R1+0x438] ;  /* 0x0004380001147983 */ /* 0x000ee80000100800 */
[----:B------:R-:W3:Y:S01]  /*2d90*/  LDL R14, [R1+0x434] ;  /* 0x00043400010e7983 */ /* 0x000ee20000100800 */
[C---:B------:R-:W-:Y:S02]  /*2da0*/  IMAD R108, R16.reuse, R25, R108 ;  /* 0x00000019106c7224 */ /* 0x040fe400078e026c */
[----:B------:R-:W-:Y:S01]  /*2db0*/  IMAD R250, R16, R27, R250 ;  /* 0x0000001b10fa7224 */ /* 0x000fe200078e02fa */
[----:B--2---:R-:W-:Y:S02]  /*2dc0*/  IABS R101, R156 ;  /* 0x0000009c00657213 */ /* 0x004fe40000000000 */
[----:B------:R-:W2:Y:S01]  /*2dd0*/  LDL.LU R156, [R1+0x574] ;  /* 0x00057400019c7983 */ /* 0x000ea20000300800 */
[----:B------:R-:W-:-:S02]  /*2de0*/  ISETP.GT.U32.AND P2, PT, R18, R3, PT ;  /* 0x000000031200720c */ /* 0x000fc40003f44070 */
[C---:B------:R-:W-:Y:S02]  /*2df0*/  ISETP.GT.U32.AND P1, PT, R16.reuse, R4, PT ;  /* 0x000000041000720c */ /* 0x040fe40003f24070 */
[----:B------:R-:W-:-:S09]  /*2e00*/  ISETP.GT.U32.AND P0, PT, R16, R12, PT ;  /* 0x0000000c1000720c */ /* 0x000fd20003f04070 */
[----:B------:R-:W-:Y:S02]  /*2e10*/  @!P2 IMAD.IADD R3, R3, 0x1, -R18 ;  /* 0x000000010303a824 */ /* 0x000fe400078e0a12 */
[----:B------:R-:W-:-:S03]  /*2e20*/  @!P1 IMAD.IADD R4, R4, 0x1, -R16 ;  /* 0x0000000104049824 */ /* 0x000fc600078e0a10 */
[----:B------:R-:W-:Y:S01]  /*2e30*/  ISETP.GT.U32.AND P1, PT, R18, R3, PT ;  /* 0x000000031200720c */ /* 0x000fe20003f24070 */
[----:B------:R-:W-:Y:S01]  /*2e40*/  @!P0 IMAD.IADD R12, R12, 0x1, -R16 ;  /* 0x000000010c0c8824 */ /* 0x000fe200078e0a10 */
[C---:B------:R-:W-:Y:S02]  /*2e50*/  ISETP.GT.U32.AND P2, PT, R16.reuse, R4, PT ;  /* 0x000000041000720c */ /* 0x040fe40003f44070 */
[----:B------:R-:W-:-:S09]  /*2e60*/  ISETP.GT.U32.AND P0, PT, R16, R8, PT ;  /* 0x000000081000720c */ /* 0x000fd20003f04070 */
[----:B------:R-:W-:Y:S01]  /*2e70*/  @!P1 IMAD.IADD R3, R3, 0x1, -R18 ;  /* 0x0000000103039824 */ /* 0x000fe200078e0a12 */
[----:B------:R-:W-:Y:S01]  /*2e80*/  ISETP.GT.U32.AND P1, PT, R16, R9, PT ;  /* 0x000000091000720c */ /* 0x000fe20003f24070 */
[--C-:B------:R-:W-:Y:S01]  /*2e90*/  @!P2 IMAD.IADD R4, R4, 0x1, -R16.reuse ;  /* 0x000000010404a824 */ /* 0x100fe200078e0a10 */
[----:B------:R-:W-:Y:S01]  /*2ea0*/  ISETP.GT.U32.AND P2, PT, R16, R10, PT ;  /* 0x0000000a1000720c */ /* 0x000fe20003f44070 */
[----:B------:R-:W-:Y:S01]  /*2eb0*/  @!P0 IMAD.IADD R8, R8, 0x1, -R16 ;  /* 0x0000000108088824 */ /* 0x000fe200078e0a10 */
[C---:B------:R-:W-:Y:S02]  /*2ec0*/  ISETP.GT.U32.AND P0, PT, R16.reuse, R21, PT ;  /* 0x000000151000720c */ /* 0x040fe40003f04070 */
[C---:B------:R-:W-:Y:S02]  /*2ed0*/  ISETP.GT.U32.AND P6, PT, R16.reuse, R12, PT ;  /* 0x0000000c1000720c */ /* 0x040fe40003fc4070 */
[C---:B------:R-:W-:Y:S02]  /*2ee0*/  ISETP.GT.U32.AND P5, PT, R16.reuse, R6, PT ;  /* 0x000000061000720c */ /* 0x040fe40003fa4070 */
[----:B------:R-:W-:-:S03]  /*2ef0*/  ISETP.GT.U32.AND P3, PT, R16, R13, PT ;  /* 0x0000000d1000720c */ /* 0x000fc60003f64070 */
[--C-:B------:R-:W-:Y:S01]  /*2f00*/  @!P1 IMAD.IADD R9, R9, 0x1, -R16.reuse ;  /* 0x0000000109099824 */ /* 0x100fe200078e0a10 */
[----:B------:R-:W-:Y:S01]  /*2f10*/  ISETP.GT.U32.AND P1, PT, R16, R23, PT ;  /* 0x000000171000720c */ /* 0x000fe20003f24070 */
[--C-:B------:R-:W-:Y:S01]  /*2f20*/  @!P2 IMAD.IADD R10, R10, 0x1, -R16.reuse ;  /* 0x000000010a0aa824 */ /* 0x100fe200078e0a10 */
[C---:B------:R-:W-:Y:S01]  /*2f30*/  ISETP.GT.U32.AND P4, PT, R16.reuse, R7, PT ;  /* 0x000000071000720c */ /* 0x040fe20003f84070 */
[--C-:B------:R-:W-:Y:S01]  /*2f40*/  @!P0 IMAD.IADD R21, R21, 0x1, -R16.reuse ;  /* 0x0000000115158824 */ /* 0x100fe200078e0a10 */
[C---:B------:R-:W-:Y:S02]  /*2f50*/  ISETP.GT.U32.AND P2, PT, R16.reuse, R153, PT ;  /* 0x000000991000720c */ /* 0x040fe40003f44070 */
[----:B------:R-:W-:Y:S01]  /*2f60*/  ISETP.GT.U32.AND P0, PT, R16, R9, PT ;  /* 0x000000091000720c */ /* 0x000fe20003f04070 */
[--C-:B------:R-:W-:Y:S01]  /*2f70*/  @!P6 IMAD.IADD R12, R12, 0x1, -R16.reuse ;  /* 0x000000010c0ce824 */ /* 0x100fe200078e0a10 */
[----:B------:R-:W-:Y:S01]  /*2f80*/  ISETP.GT.U32.AND P6, PT, R16, R15, PT ;  /* 0x0000000f1000720c */ /* 0x000fe20003fc4070 */
[----:B------:R-:W-:Y:S01]  /*2f90*/  @!P5 IMAD.IADD R6, R6, 0x1, -R16 ;  /* 0x000000010606d824 */ /* 0x000fe200078e0a10 */
[----:B------:R-:W-:-:S02]  /*2fa0*/  ISETP.GT.U32.AND P5, PT, R16, R17, PT ;  /* 0x000000111000720c */ /* 0x000fc40003fa4070 */
[----:B----4-:R-:W-:Y:S01]  /*2fb0*/  IABS R105, R5 ;  /* 0x0000000500697213 */ /* 0x010fe20000000000 */
[----:B------:R-:W-:Y:S01]  /*2fc0*/  IMAD.HI.U32 R5, R11, R106, RZ ;  /* 0x0000006a0b057227 */ /* 0x000fe200078e00ff */
[----:B---3--:R-:W-:-:S03]  /*2fd0*/  IABS R104, R22 ;  /* 0x0000001600687213 */ /* 0x008fc60000000000 */
[----:B------:R-:W-:Y:S01]  /*2fe0*/  IMAD.MOV R25, RZ, RZ, -R5 ;  /* 0x000000ffff197224 */ /* 0x000fe200078e0a05 */
[----:B------:R-:W-:Y:S01]  /*2ff0*/  IABS R102, R20 ;  /* 0x0000001400667213 */ /* 0x000fe20000000000 */
[----:B------:R-:W-:Y:S01]  /*3000*/  IMAD.HI.U32 R5, R11, R105, RZ ;  /* 0x000000690b057227 */ /* 0x000fe200078e00ff */
[----:B------:R-:W-:-:S03]  /*3010*/  IABS R103, R14 ;  /* 0x0000000e00677213 */ /* 0x000fc60000000000 */
[----:B------:R-:W-:-:S04]  /*3020*/  IMAD.HI.U32 R14, R11, R104, RZ ;  /* 0x000000680b0e7227 */ /* 0x000fc800078e00ff */
[----:B------:R-:W-:-:S04]  /*3030*/  IMAD.HI.U32 R22, R11, R102, RZ ;  /* 0x000000660b167227 */ /* 0x000fc800078e00ff */
[----:B------:R-:W-:Y:S02]  /*3040*/  IMAD.MOV R5, RZ, RZ, -R5 ;  /* 0x000000ffff057224 */ /* 0x000fe400078e0a05 */
[C---:B------:R-:W-:Y:S02]  /*3050*/  IMAD R106, R16.reuse, R25, R106 ;  /* 0x00000019106a7224 */ /* 0x040fe400078e026a */
[----:B------:R-:W-:Y:S02]  /*3060*/  IMAD.MOV R25, RZ, RZ, -R14 ;  /* 0x000000ffff197224 */ /* 0x000fe400078e0a0e */
[----:B------:R-:W-:Y:S01]  /*3070*/  IMAD.MOV R27, RZ, RZ, -R22 ;  /* 0x000000ffff1b7224 */ /* 0x000fe200078e0a16 */
[----:B------:R-:W3:Y:S01]  /*3080*/  LDL R14, [R1+0x380] ;  /* 0x00038000010e7983 */ /* 0x000ee20000100800 */
[----:B------:R-:W-:Y:S02]  /*3090*/  IMAD.MOV.U32 R22, RZ, RZ, R154 ;  /* 0x000000ffff167224 */ /* 0x000fe400078e009a */
[----:B------:R-:W-:Y:S01]  /*30a0*/  IMAD R105, R16, R5, R105 ;  /* 0x0000000510697224 */ /* 0x000fe200078e0269 */
[----:B------:R-:W4:Y:S04]  /*30b0*/  LDL.LU R154, [R1+0x570] ;  /* 0x00057000019a7983 */ /* 0x000f280000300800 */
[----:B------:R-:W2:Y:S01]  /*30c0*/  LDL R5, [R1+0x43c] ;  /* 0x00043c0001057983 */ /* 0x000ea20000100800 */
[----:B------:R-:W-:-:S04]  /*30d0*/  IMAD.HI.U32 R20, R11, R103, RZ ;  /* 0x000000670b147227 */ /* 0x000fc800078e00ff */
[----:B------:R-:W-:-:S04]  /*30e0*/  IMAD.MOV R20, RZ, RZ, -R20 ;  /* 0x000000ffff147224 */ /* 0x000fc800078e0a14 */
[C---:B------:R-:W-:Y:S02]  /*30f0*/  IMAD R103, R16.reuse, R20, R103 ;  /* 0x0000001410677224 */ /* 0x040fe400078e0267 */
[----:B------:R-:W4:Y:S01]  /*3100*/  LDL R20, [R1+0x440] ;  /* 0x0004400001147983 */ /* 0x000f220000100800 */
[--C-:B------:R-:W-:Y:S01]  /*3110*/  @!P3 IMAD.IADD R13, R13, 0x1, -R16.reuse ;  /* 0x000000010d0db824 */ /* 0x100fe200078e0a10 */
[C---:B------:R-:W-:Y:S01]  /*3120*/  ISETP.GT.U32.AND P3, PT, R16.reuse, R155, PT ;  /* 0x0000009b1000720c */ /* 0x040fe20003f64070 */
[--C-:B------:R-:W-:Y:S01]  /*3130*/  @!P1 IMAD.IADD R23, R23, 0x1, -R16.reuse ;  /* 0x0000000117179824 */ /* 0x100fe200078e0a10 */
[C---:B------:R-:W-:Y:S01]  /*3140*/  ISETP.GT.U32.AND P1, PT, R16.reuse, R10, PT ;  /* 0x0000000a1000720c */ /* 0x040fe20003f24070 */
[--C-:B------:R-:W-:Y:S01]  /*3150*/  @!P4 IMAD.IADD R7, R7, 0x1, -R16.reuse ;  /* 0x000000010707c824 */ /* 0x100fe200078e0a10 */
[C---:B------:R-:W-:Y:S01]  /*3160*/  ISETP.GT.U32.AND P4, PT, R16.reuse, R19, PT ;  /* 0x000000131000720c */ /* 0x040fe20003f84070 */
[--C-:B------:R-:W-:Y:S01]  /*3170*/  @!P2 IMAD.IADD R153, R153, 0x1, -R16.reuse ;  /* 0x000000019999a824 */ /* 0x100fe200078e0a10 */
[C---:B------:R-:W-:Y:S01]  /*3180*/  ISETP.GT.U32.AND P2, PT, R16.reuse, R13, PT ;  /* 0x0000000d1000720c */ /* 0x040fe20003f44070 */
[--C-:B------:R-:W-:Y:S01]  /*3190*/  @!P0 IMAD.IADD R9, R9, 0x1, -R16.reuse ;  /* 0x0000000109098824 */ /* 0x100fe200078e0a10 */
[----:B------:R-:W-:Y:S01]  /*31a0*/  ISETP.GT.U32.AND P0, PT, R16, R21, PT ;  /* 0x000000151000720c */ /* 0x000fe20003f04070 */
[----:B------:R-:W-:-:S02]  /*31b0*/  @!P6 IMAD.IADD R15, R15, 0x1, -R16 ;  /* 0x000000010f0fe824 */ /* 0x000fc400078e0a10 */
[--C-:B------:R-:W-:Y:S01]  /*31c0*/  @!P5 IMAD.IADD R17, R17, 0x1, -R16.reuse ;  /* 0x000000011111d824 */ /* 0x100fe200078e0a10 */
[C---:B------:R-:W-:Y:S01]  /*31d0*/  ISETP.GT.U32.AND P5, PT, R16.reuse, R7, PT ;  /* 0x000000071000720c */ /* 0x040fe20003fa4070 */
[--C-:B------:R-:W-:Y:S01]  /*31e0*/  @!P3 IMAD.IADD R155, R155, 0x1, -R16.reuse ;  /* 0x000000019b9bb824 */ /* 0x100fe200078e0a10 */
[----:B------:R-:W-:Y:S01]  /*31f0*/  ISETP.GT.U32.AND P6, PT, R16, R6, PT ;  /* 0x000000061000720c */ /* 0x000fe20003fc4070 */
[--C-:B------:R-:W-:Y:S01]  /*3200*/  @!P1 IMAD.IADD R10, R10, 0x1, -R16.reuse ;  /* 0x000000010a0a9824 */ /* 0x100fe200078e0a10 */
[C---:B------:R-:W-:Y:S02]  /*3210*/  ISETP.GT.U32.AND P3, PT, R16.reuse, R15, PT ;  /* 0x0000000f1000720c */ /* 0x040fe40003f64070 */
        /* <DEDUP_REMOVED lines=48> */
[----:B------:R-:W-:Y:S01]  /*3520*/  @!P5 IMAD.IADD R221, R221, 0x1, -R16 ;  /* 0x00000001ddddd824 */ /* 0x000fe200078e0a10 */
[----:B------:R-:W-:-:S02]  /*3530*/  ISETP.GT.U32.AND P6, PT, R16, R157, PT ;  /* 0x0000009d1000720c */ /* 0x000fc40003fc4070 */
        /* <DEDUP_REMOVED lines=39> */
[----:B------:R-:W-:-:S02]  /*37b0*/  @!P6 IMAD.IADD R244, R244, 0x1, -R16 ;  /* 0x00000001f4f4e824 */ /* 0x000fc400078e0a10 */
[----:B------:R-:W-:Y:S01]  /*37c0*/  @!P5 IMAD.IADD R235, R235, 0x1, -R16 ;  /* 0x00000001ebebd824 */ /* 0x000fe200078e0a10 */
[C---:B------:R-:W-:Y:S01]  /*37d0*/  ISETP.GT.U32.AND P5, PT, R16.reuse, R250, PT ;  /* 0x000000fa1000720c */ /* 0x040fe20003fa4070 */
[C---:B------:R-:W-:Y:S01]  /*37e0*/  IMAD R252, R16.reuse, R29, R252 ;  /* 0x0000001d10fc7224 */ /* 0x040fe200078e02fc */
[----:B------:R-:W-:Y:S01]  /*37f0*/  ISETP.GT.U32.AND P6, PT, R16, R231, PT ;  /* 0x000000e71000720c */ /* 0x000fe20003fc4070 */
        /* <DEDUP_REMOVED lines=9> */
[----:B------:R-:W-:Y:S01]  /*3890*/  ISETP.GT.U32.AND P0, PT, R16, R111, PT ;  /* 0x0000006f1000720c */ /* 0x000fe20003f04070 */
[----:B------:R-:W-:Y:S01]  /*38a0*/  @!P5 IMAD.IADD R250, R250, 0x1, -R16 ;  /* 0x00000001fafad824 */ /* 0x000fe200078e0a10 */
[C---:B------:R-:W-:Y:S01]  /*38b0*/  ISETP.GT.U32.AND P5, PT, R16.reuse, R237, PT ;  /* 0x000000ed1000720c */ /* 0x040fe20003fa4070 */
[C---:B------:R-:W-:Y:S01]  /*38c0*/  IMAD R104, R16.reuse, R25, R104 ;  /* 0x0000001910687224 */ /* 0x040fe200078e0268 */
[----:B------:R-:W-:Y:S01]  /*38d0*/  IABS R97, R184 ;  /* 0x000000b800617213 */ /* 0x000fe20000000000 */
[--C-:B------:R-:W-:Y:S01]  /*38e0*/  @!P6 IMAD.IADD R231, R231, 0x1, -R16.reuse ;  /* 0x00000001e7e7e824 */ /* 0x100fe200078e0a10 */
[C---:B------:R-:W-:Y:S01]  /*38f0*/  ISETP.GT.U32.AND P6, PT, R16.reuse, R110, PT ;  /* 0x0000006e1000720c */ /* 0x040fe20003fc4070 */
[--C-:B------:R-:W-:Y:S01]  /*3900*/  @!P3 IMAD.IADD R235, R235, 0x1, -R16.reuse ;  /* 0x00000001ebebb824 */ /* 0x100fe200078e0a10 */
[----:B------:R-:W-:Y:S01]  /*3910*/  ISETP.GT.U32.AND P3, PT, R16, R248, PT ;  /* 0x000000f81000720c */ /* 0x000fe20003f64070 */
[--C-:B------:R-:W-:Y:S01]  /*3920*/  @!P1 IMAD.IADD R244, R244, 0x1, -R16.reuse ;  /* 0x00000001f4f49824 */ /* 0x100fe200078e0a10 */
[----:B------:R-:W-:Y:S01]  /*3930*/  ISETP.GT.U32.AND P1, PT, R16, R109, PT ;  /* 0x0000006d1000720c */ /* 0x000fe20003f24070 */
[----:B------:R0:W-:Y:S01]  /*3940*/  STL [R1+0x550], R185 ;  /* 0x000550b901007387 */ /* 0x0001e20000100800 */
[----:B------:R-:W-:Y:S01]  /*3950*/  IABS R98, R185 ;  /* 0x000000b900627213 */ /* 0x000fe20000000000 */
[--C-:B------:R-:W-:Y:S01]  /*3960*/  @!P4 IMAD.IADD R252, R252, 0x1, -R16.reuse ;  /* 0x00000001fcfcc824 */ /* 0x100fe200078e0a10 */
[----:B------:R-:W-:Y:S01]  /*3970*/  ISETP.GT.U32.AND P4, PT, R16, R240, PT ;  /* 0x000000f01000720c */ /* 0x000fe20003f84070 */
[--C-:B------:R-:W-:Y:S01]  /*3980*/  @!P2 IMAD.IADD R246, R246, 0x1, -R16.reuse ;  /* 0x00000001f6f6a824 */ /* 0x100fe200078e0a10 */
[C---:B------:R-:W-:Y:S01]  /*3990*/  ISETP.GT.U32.AND P2, PT, R16.reuse, R108, PT ;  /* 0x0000006c1000720c */ /* 0x040fe20003f44070 */
[----:B------:R-:W-:Y:S01]  /*39a0*/  @!P0 IMAD.IADD R111, R111, 0x1, -R16 ;  /* 0x000000016f6f8824 */ /* 0x000fe200078e0a10 */
[----:B------:R-:W-:Y:S01]  /*39b0*/  ISETP.GT.U32.AND P0, PT, R16, R104, PT ;  /* 0x000000681000720c */ /* 0x000fe20003f04070 */
[----:B0-----:R-:W-:-:S02]  /*39c0*/  IMAD.MOV.U32 R185, RZ, RZ, R22 ;  /* 0x000000ffffb97224 */ /* 0x001fc400078e0016 */
[----:B------:R-:W-:Y:S01]  /*39d0*/  IMAD.HI.U32 R22, R11, R97, RZ ;  /* 0x000000610b167227 */ /* 0x000fe200078e00ff */
[----:B------:R3:W-:Y:S03]  /*39e0*/  STL [R1+0x554], R184 ;  /* 0x000554b801007387 */ /* 0x0007e60000100800 */
[C---:B------:R-:W-:Y:S02]  /*39f0*/  IMAD R102, R16.reuse, R27, R102 ;  /* 0x0000001b10667224 */ /* 0x040fe400078e0266 */
[----:B------:R-:W-:Y:S02]  /*3a00*/  IMAD.MOV R22, RZ, RZ, -R22 ;  /* 0x000000ffff167224 */ /* 0x000fe400078e0a16 */
[----:B------:R-:W-:Y:S01]  /*3a10*/  @!P5 IMAD.IADD R237, R237, 0x1, -R16 ;  /* 0x00000001ededd824 */ /* 0x000fe200078e0a10 */
[C---:B------:R-:W-:Y:S01]  /*3a20*/  ISETP.GT.U32.AND P5, PT, R16.reuse, R250, PT ;  /* 0x000000fa1000720c */ /* 0x040fe20003fa4070 */
[----:B------:R-:W-:-:S02]  /*3a30*/  IMAD R97, R16, R22, R97 ;  /* 0x0000001610617224 */ /* 0x000fc400078e0261 */
[--C-:B------:R-:W-:Y:S01]  /*3a40*/  @!P3 IMAD.IADD R248, R248, 0x1, -R16.reuse ;  /* 0x00000001f8f8b824 */ /* 0x100fe200078e0a10 */
[----:B------:R-:W-:Y:S01]  /*3a50*/  ISETP.GT.U32.AND P3, PT, R16, R107, PT ;  /* 0x0000006b1000720c */ /* 0x000fe20003f64070 */
[--C-:B------:R-:W-:Y:S01]  /*3a60*/  @!P6 IMAD.IADD R110, R110, 0x1, -R16.reuse ;  /* 0x000000016e6ee824 */ /* 0x100fe200078e0a10 */
[C---:B------:R-:W-:Y:S01]  /*3a70*/  ISETP.GT.U32.AND P6, PT, R16.reuse, R103, PT ;  /* 0x000000671000720c */ /* 0x040fe20003fc4070 */
[--C-:B------:R-:W-:Y:S01]  /*3a80*/  @!P1 IMAD.IADD R109, R109, 0x1, -R16.reuse ;  /* 0x000000016d6d9824 */ /* 0x100fe200078e0a10 */
[----:B------:R-:W-:Y:S01]  /*3a90*/  ISETP.GT.U32.AND P1, PT, R16, R102, PT ;  /* 0x000000661000720c */ /* 0x000fe20003f24070 */
[--C-:B------:R-:W-:Y:S01]  /*3aa0*/  @!P4 IMAD.IADD R240, R240, 0x1, -R16.reuse ;  /* 0x00000001f0f0c824 */ /* 0x100fe200078e0a10 */
[----:B------:R-:W-:Y:S01]  /*3ab0*/  ISETP.GT.U32.AND P4, PT, R16, R252, PT ;  /* 0x000000fc1000720c */ /* 0x000fe20003f84070 */
[--C-:B------:R-:W-:Y:S02]  /*3ac0*/  @!P2 IMAD.IADD R108, R108, 0x1, -R16.reuse ;  /* 0x000000016c6ca824 */ /* 0x100fe400078e0a10 */
[--C-:B------:R-:W-:Y:S01]  /*3ad0*/  @!P0 IMAD.IADD R104, R104, 0x1, -R16.reuse ;  /* 0x0000000168688824 */ /* 0x100fe200078e0a10 */
[----:B------:R-:W-:Y:S01]  /*3ae0*/  ISETP.GT.U32.AND P0, PT, R16, R97, PT ;  /* 0x000000611000720c */ /* 0x000fe20003f04070 */
[----:B------:R-:W-:Y:S01]  /*3af0*/  @!P5 IMAD.IADD R250, R250, 0x1, -R16 ;  /* 0x00000001fafad824 */ /* 0x000fe200078e0a10 */
[----:B------:R-:W-:-:S02]  /*3b00*/  IABS R96, R183 ;  /* 0x000000b700607213 */ /* 0x000fc40000000000 */
[----:B------:R-:W-:Y:S01]  /*3b10*/  ISETP.GT.U32.AND P5, PT, R16, R106, PT ;  /* 0x0000006a1000720c */ /* 0x000fe20003fa4070 */
[--C-:B------:R-:W-:Y:S01]  /*3b20*/  @!P3 IMAD.IADD R107, R107, 0x1, -R16.reuse ;  /* 0x000000016b6bb824 */ /* 0x100fe200078e0a10 */
[----:B------:R-:W-:Y:S01]  /*3b30*/  IABS R95, R182 ;  /* 0x000000b6005f7213 */ /* 0x000fe20000000000 */
[--C-:B------:R-:W-:Y:S02]  /*3b40*/  @!P6 IMAD.IADD R103, R103, 0x1, -R16.reuse ;  /* 0x000000016767e824 */ /* 0x100fe400078e0a10 */
[--C-:B------:R-:W-:Y:S01]  /*3b50*/  @!P1 IMAD.IADD R102, R102, 0x1, -R16.reuse ;  /* 0x0000000166669824 */ /* 0x100fe200078e0a10 */
[----:B------:R-:W-:Y:S01]  /*3b60*/  ISETP.GT.U32.AND P1, PT, R16, R108, PT ;  /* 0x0000006c1000720c */ /* 0x000fe20003f24070 */
[--C-:B------:R-:W-:Y:S01]  /*3b70*/  @!P4 IMAD.IADD R252, R252, 0x1, -R16.reuse ;  /* 0x00000001fcfcc824 */ /* 0x100fe200078e0a10 */
[----:B------:R-:W-:Y:S01]  /*3b80*/  IABS R94, R181 ;  /* 0x000000b5005e7213 */ /* 0x000fe20000000000 */
[----:B------:R-:W-:Y:S01]  /*3b90*/  @!P0 IMAD.IADD R97, R97, 0x1, -R16 ;  /* 0x0000000161618824 */ /* 0x000fe200078e0a10 */
[----:B------:R-:W-:-:S02]  /*3ba0*/  ISETP.GT.U32.AND P4, PT, R16, R105, PT ;  /* 0x000000691000720c */ /* 0x000fc40003f84070 */
[----:B------:R-:W-:Y:S01]  /*3bb0*/  ISETP.GT.U32.AND P0, PT, R16, R103, PT ;  /* 0x000000671000720c */ /* 0x000fe20003f04070 */
[----:B------:R-:W-:Y:S01]  /*3bc0*/  @!P5 IMAD.IADD R106, R106, 0x1, -R16 ;  /* 0x000000016a6ad824 */ /* 0x000fe200078e0a10 */
[----:B------:R-:W-:Y:S02]  /*3bd0*/  IABS R88, R178 ;  /* 0x000000b200587213 */ /* 0x000fe40000000000 */
[----:B------:R-:W-:-:S03]  /*3be0*/  IABS R85, R176 ;  /* 0x000000b000557213 */ /* 0x000fc60000000000 */
[----:B------:R-:W-:Y:S01]  /*3bf0*/  @!P1 IMAD.IADD R108, R108, 0x1, -R16 ;  /* 0x000000016c6c9824 */ /* 0x000fe200078e0a10 */
[----:B------:R-:W-:-:S03]  /*3c00*/  ISETP.GT.U32.AND P1, PT, R16, R102, PT ;  /* 0x000000661000720c */ /* 0x000fc60003f24070 */
[--C-:B------:R-:W-:Y:S02]  /*3c10*/  @!P4 IMAD.IADD R105, R105, 0x1, -R16.reuse ;  /* 0x000000016969c824 */ /* 0x100fe400078e0a10 */
[--C-:B------:R-:W-:Y:S01]  /*3c20*/  @!P0 IMAD.IADD R103, R103, 0x1, -R16.reuse ;  /* 0x0000000167678824 */ /* 0x100fe200078e0a10 */
[----:B------:R-:W-:Y:S02]  /*3c30*/  IABS R92, R180 ;  /* 0x000000b4005c7213 */ /* 0x000fe40000000000 */
[----:B------:R-:W-:Y:S02]  /*3c40*/  IABS R90, R179 ;  /* 0x000000b3005a7213 */ /* 0x000fe40000000000 */
[----:B------:R-:W-:Y:S02]  /*3c50*/  IABS R84, R175 ;  /* 0x000000af00547213 */ /* 0x000fe40000000000 */
[----:B------:R-:W-:Y:S01]  /*3c60*/  IABS R24, R177 ;  /* 0x000000b100187213 */ /* 0x000fe20000000000 */
[----:B------:R-:W-:Y:S01]  /*3c70*/  @!P1 IMAD.IADD R102, R102, 0x1, -R16 ;  /* 0x0000000166669824 */ /* 0x000fe200078e0a10 */
[----:B------:R-:W-:Y:S01]  /*3c80*/  IABS R83, R174 ;  /* 0x000000ae00537213 */ /* 0x000fe20000000000 */
[----:B------:R-:W-:-:S04]  /*3c90*/  IMAD.HI.U32 R22, R11, R90, RZ ;  /* 0x0000005a0b167227 */ /* 0x000fc800078e00ff */
[----:B------:R-:W-:Y:S02]  /*3ca0*/  IMAD.MOV R29, RZ, RZ, -R22 ;  /* 0x000000ffff1d7224 */ /* 0x000fe400078e0a16 */
[C---:B------:R-:W-:Y:S01]  /*3cb0*/  IMAD.HI.U32 R22, R11.reuse, R83, RZ ;  /* 0x000000530b167227 */ /* 0x040fe200078e00ff */
[----:B------:R-:W-:Y:S02]  /*3cc0*/  ISETP.GT.U32.AND P6, PT, R16, R109, PT ;  /* 0x0000006d1000720c */ /* 0x000fe40003fc4070 */
[----:B------:R-:W-:Y:S01]  /*3cd0*/  IABS R82, R173 ;  /* 0x000000ad00527213 */ /* 0x000fe20000000000 */
[----:B------:R-:W-:Y:S02]  /*3ce0*/  IMAD.MOV R22, RZ, RZ, -R22 ;  /* 0x000000ffff167224 */ /* 0x000fe400078e0a16 */
[----:B---3--:R-:W-:Y:S01]  /*3cf0*/  IMAD.MOV.U32 R184, RZ, RZ, R14 ;  /* 0x000000ffffb87224 */ /* 0x008fe200078e000e */
[----:B--2---:R-:W-:Y:S01]  /*3d00*/  IABS R100, R5 ;  /* 0x0000000500647213 */ /* 0x004fe20000000000 */
[----:B------:R-:W-:-:S04]  /*3d10*/  IMAD.HI.U32 R5, R11, R101, RZ ;  /* 0x000000650b057227 */ /* 0x000fc800078e00ff */
[----:B------:R-:W-:Y:S02]  /*3d20*/  IMAD.MOV R14, RZ, RZ, -R5 ;  /* 0x000000ffff0e7224 */ /* 0x000fe400078e0a05 */
[----:B------:R-:W-:-:S04]  /*3d30*/  IMAD.HI.U32 R5, R11, R100, RZ ;  /* 0x000000640b057227 */ /* 0x000fc800078e00ff */
[----:B------:R-:W-:Y:S01]  /*3d40*/  IMAD R101, R16, R14, R101 ;  /* 0x0000000e10657224 */ /* 0x000fe200078e0265 */
[----:B----4-:R-:W-:Y:S01]  /*3d50*/  IABS R99, R20 ;  /* 0x0000001400637213 */ /* 0x010fe20000000000 */
[----:B------:R-:W-:-:S03]  /*3d60*/  IMAD.MOV R5, RZ, RZ, -R5 ;  /* 0x000000ffff057224 */ /* 0x000fc600078e0a05 */
[----:B------:R-:W-:Y:S01]  /*3d70*/  ISETP.GT.U32.AND P2, PT, R16, R101, PT ;  /* 0x000000651000720c */ /* 0x000fe20003f44070 */
[----:B------:R-:W-:-:S04]  /*3d80*/  IMAD.HI.U32 R20, R11, R98, RZ ;  /* 0x000000620b147227 */ /* 0x000fc800078e00ff */
[----:B------:R-:W-:Y:S02]  /*3d90*/  IMAD R100, R16, R5, R100 ;  /* 0x0000000510647224 */ /* 0x000fe400078e0264 */
[----:B------:R-:W-:-:S03]  /*3da0*/  IMAD.HI.U32 R14, R11, R99, RZ ;  /* 0x000000630b0e7227 */ /* 0x000fc600078e00ff */
[----:B------:R-:W-:Y:S01]  /*3db0*/  ISETP.GT.U32.AND P3, PT, R16, R100, PT ;  /* 0x000000641000720c */ /* 0x000fe20003f64070 */
[----:B------:R-:W-:Y:S02]  /*3dc0*/  IMAD.MOV R25, RZ, RZ, -R20 ;  /* 0x000000ffff197224 */ /* 0x000fe400078e0a14 */
[----:B------:R-:W-:-:S04]  /*3dd0*/  IMAD.HI.U32 R5, R11, R96, RZ ;  /* 0x000000600b057227 */ /* 0x000fc800078e00ff */
[----:B------:R-:W-:Y:S02]  /*3de0*/  IMAD.MOV R14, RZ, RZ, -R14 ;  /* 0x000000ffff0e7224 */ /* 0x000fe400078e0a0e */
[C---:B------:R-:W-:Y:S02]  /*3df0*/  IMAD R98, R16.reuse, R25, R98 ;  /* 0x0000001910627224 */ /* 0x040fe400078e0262 */
[----:B------:R-:W-:Y:S01]  /*3e00*/  @!P2 IMAD.IADD R101, R101, 0x1, -R16 ;  /* 0x000000016565a824 */ /* 0x000fe200078e0a10 */
[C---:B------:R-:W-:Y:S01]  /*3e10*/  ISETP.GT.U32.AND P2, PT, R16.reuse, R107, PT ;  /* 0x0000006b1000720c */ /* 0x040fe20003f44070 */
[----:B------:R-:W-:Y:S02]  /*3e20*/  IMAD.MOV R25, RZ, RZ, -R5 ;  /* 0x000000ffff197224 */ /* 0x000fe400078e0a05 */
[----:B------:R-:W-:Y:S02]  /*3e30*/  IMAD R99, R16, R14, R99 ;  /* 0x0000000e10637224 */ /* 0x000fe400078e0263 */
[----:B------:R-:W-:-:S03]  /*3e40*/  IMAD.HI.U32 R5, R11, R95, RZ ;  /* 0x0000005f0b057227 */ /* 0x000fc600078e00ff */
[----:B------:R-:W-:Y:S01]  /*3e50*/  ISETP.GT.U32.AND P5, PT, R16, R99, PT ;  /* 0x000000631000720c */ /* 0x000fe20003fa4070 */
[----:B------:R-:W-:-:S04]  /*3e60*/  IMAD.HI.U32 R14, R11, R94, RZ ;  /* 0x0000005e0b0e7227 */ /* 0x000fc800078e00ff */
[----:B------:R-:W-:Y:S02]  /*3e70*/  IMAD.MOV R5, RZ, RZ, -R5 ;  /* 0x000000ffff057224 */ /* 0x000fe400078e0a05 */
[C---:B------:R-:W-:Y:S02]  /*3e80*/  IMAD R96, R16.reuse, R25, R96 ;  /* 0x0000001910607224 */ /* 0x040fe400078e0260 */
[----:B------:R-:W-:Y:S02]  /*3e90*/  IMAD.MOV R25, RZ, RZ, -R14 ;  /* 0x000000ffff197224 */ /* 0x000fe400078e0a0e */
[----:B------:R-:W-:Y:S02]  /*3ea0*/  IMAD R95, R16, R5, R95 ;  /* 0x00000005105f7224 */ /* 0x000fe400078e025f */
[----:B------:R-:W-:Y:S01]  /*3eb0*/  @!P3 IMAD.IADD R100, R100, 0x1, -R16 ;  /* 0x000000016464b824 */ /* 0x000fe200078e0a10 */
[C---:B------:R-:W-:Y:S01]  /*3ec0*/  ISETP.GT.U32.AND P3, PT, R16.reuse, R106, PT ;  /* 0x0000006a1000720c */ /* 0x040fe20003f64070 */
[----:B------:R-:W-:Y:S01]  /*3ed0*/  IMAD.HI.U32 R5, R11, R88, RZ ;  /* 0x000000580b057227 */ /* 0x000fe200078e00ff */
[----:B------:R-:W-:-:S02]  /*3ee0*/  ISETP.GT.U32.AND P4, PT, R16, R98, PT ;  /* 0x000000621000720c */ /* 0x000fc40003f84070 */
[C---:B------:R-:W-:Y:S01]  /*3ef0*/  ISETP.GT.U32.AND P0, PT, R16.reuse, R96, PT ;  /* 0x000000601000720c */ /* 0x040fe20003f04070 */
[C---:B------:R-:W-:Y:S02]  /*3f00*/  IMAD R94, R16.reuse, R25, R94 ;  /* 0x00000019105e7224 */ /* 0x040fe400078e025e */
[----:B------:R-:W-:Y:S01]  /*3f10*/  @!P2 IMAD.IADD R107, R107, 0x1, -R16 ;  /* 0x000000016b6ba824 */ /* 0x000fe200078e0a10 */
[----:B------:R-:W-:Y:S01]  /*3f20*/  ISETP.GT.U32.AND P2, PT, R16, R101, PT ;  /* 0x000000651000720c */ /* 0x000fe20003f44070 */
[----:B------:R-:W-:Y:S02]  /*3f30*/  IMAD.MOV R25, RZ, RZ, -R5 ;  /* 0x000000ffff197224 */ /* 0x000fe400078e0a05 */
[----:B------:R-:W-:-:S04]  /*3f40*/  IMAD.HI.U32 R14, R11, R85, RZ ;  /* 0x000000550b0e7227 */ /* 0x000fc800078e00ff */
[C---:B------:R-:W-:Y:S02]  /*3f50*/  IMAD R88, R16.reuse, R25, R88 ;  /* 0x0000001910587224 */ /* 0x040fe400078e0258 */
[----:B------:R-:W-:Y:S02]  /*3f60*/  IMAD.MOV R25, RZ, RZ, -R14 ;  /* 0x000000ffff197224 */ /* 0x000fe400078e0a0e */
[----:B------:R-:W-:Y:S01]  /*3f70*/  @!P5 IMAD.IADD R99, R99, 0x1, -R16 ;  /* 0x000000016363d824 */ /* 0x000fe200078e0a10 */
[C---:B------:R-:W-:Y:S01]  /*3f80*/  ISETP.GT.U32.AND P5, PT, R16.reuse, R105, PT ;  /* 0x000000691000720c */ /* 0x040fe20003fa4070 */
[----:B------:R-:W-:Y:S01]  /*3f90*/  IMAD.HI.U32 R20, R11, R92, RZ ;  /* 0x0000005c0b147227 */ /* 0x000fe200078e00ff */
[----:B------:R-:W-:-:S03]  /*3fa0*/  ISETP.GT.U32.AND P1, PT, R16, R95, PT ;  /* 0x0000005f1000720c */ /* 0x000fc60003f24070 */
[----:B------:R-:W-:Y:S02]  /*3fb0*/  IMAD R85, R16, R25, R85 ;  /* 0x0000001910557224 */ /* 0x000fe400078e0255 */
[----:B------:R-:W-:Y:S01]  /*3fc0*/  @!P3 IMAD.IADD R106, R106, 0x1, -R16 ;  /* 0x000000016a6ab824 */ /* 0x000fe200078e0a10 */
[----:B------:R-:W-:Y:S01]  /*3fd0*/  ISETP.GT.U32.AND P3, PT, R16, R100, PT ;  /* 0x000000641000720c */ /* 0x000fe20003f64070 */
[----:B------:R-:W-:Y:S02]  /*3fe0*/  IMAD.MOV R27, RZ, RZ, -R20 ;  /* 0x000000ffff1b7224 */ /* 0x000fe400078e0a14 */
[----:B------:R-:W-:-:S04]  /*3ff0*/  IMAD.HI.U32 R20, R11, R84, RZ ;  /* 0x000000540b147227 */ /* 0x000fc800078e00ff */
[--C-:B------:R-:W-:Y:S01]  /*4000*/  @!P4 IMAD.IADD R98, R98, 0x1, -R16.reuse ;  /* 0x000000016262c824 */ /* 0x100fe200078e0a10 */
[C---:B------:R-:W-:Y:S01]  /*4010*/  ISETP.GT.U32.AND P4, PT, R16.reuse, R104, PT ;  /* 0x000000681000720c */ /* 0x040fe20003f84070 */
[--C-:B------:R-:W-:Y:S01]  /*4020*/  @!P2 IMAD.IADD R101, R101, 0x1, -R16.reuse ;  /* 0x000000016565a824 */ /* 0x100fe200078e0a10 */
[----:B------:R-:W-:Y:S01]  /*4030*/  ISETP.GT.U32.AND P2, PT, R16, R94, PT ;  /* 0x0000005e1000720c */ /* 0x000fe20003f44070 */
[----:B------:R-:W-:Y:S01]  /*4040*/  @!P0 IMAD.IADD R96, R96, 0x1, -R16 ;  /* 0x0000000160608824 */ /* 0x000fe200078e0a10 */
[C---:B------:R-:W-:Y:S01]  /*4050*/  ISETP.GT.U32.AND P0, PT, R16.reuse, R85, PT ;  /* 0x000000551000720c */ /* 0x040fe20003f04070 */
[----:B------:R-:W-:Y:S02]  /*4060*/  IMAD R92, R16, R27, R92 ;  /* 0x0000001b105c7224 */ /* 0x000fe400078e025c */
[----:B------:R-:W-:-:S04]  /*4070*/  IMAD.HI.U32 R5, R11, R24, RZ ;  /* 0x000000180b057227 */ /* 0x000fc800078e00ff */
[----:B------:R-:W-:Y:S02]  /*4080*/  IMAD.MOV R27, RZ, RZ, -R20 ;  /* 0x000000ffff1b7224 */ /* 0x000fe400078e0a14 */
[----:B------:R-:W-:Y:S02]  /*4090*/  IMAD.MOV R5, RZ, RZ, -R5 ;  /* 0x000000ffff057224 */ /* 0x000fe400078e0a05 */
[C---:B------:R-:W-:Y:S02]  /*40a0*/  IMAD R84, R16.reuse, R27, R84 ;  /* 0x0000001b10547224 */ /* 0x040fe400078e0254 */
[----:B------:R-:W-:Y:S01]  /*40b0*/  @!P5 IMAD.IADD R105, R105, 0x1, -R16 ;  /* 0x000000016969d824 */ /* 0x000fe200078e0a10 */
[C---:B------:R-:W-:Y:S01]  /*40c0*/  ISETP.GT.U32.AND P5, PT, R16.reuse, R99, PT ;  /* 0x000000631000720c */ /* 0x040fe20003fa4070 */
[C---:B------:R-:W-:Y:S01]  /*40d0*/  IMAD R14, R16.reuse, R5, R24 ;  /* 0x00000005100e7224 */ /* 0x040fe200078e0218 */
[----:B------:R-:W-:Y:S01]  /*40e0*/  IABS R81, R172 ;  /* 0x000000ac00517213 */ /* 0x000fe20000000000 */
[----:B------:R-:W-:-:S02]  /*40f0*/  IMAD R83, R16, R22, R83 ;  /* 0x0000001610537224 */ /* 0x000fc400078e0253 */
[--C-:B------:R-:W-:Y:S01]  /*4100*/  @!P3 IMAD.IADD R100, R100, 0x1, -R16.reuse ;  /* 0x000000016464b824 */ /* 0x100fe200078e0a10 */
[C---:B------:R-:W-:Y:S01]  /*4110*/  ISETP.GT.U32.AND P3, PT, R16.reuse, R92, PT ;  /* 0x0000005c1000720c */ /* 0x040fe20003f64070 */
[----:B------:R-:W-:Y:S01]  /*4120*/  @!P1 IMAD.IADD R95, R95, 0x1, -R16 ;  /* 0x000000015f5f9824 */ /* 0x000fe200078e0a10 */
[----:B------:R-:W-:Y:S01]  /*4130*/  ISETP.GT.U32.AND P1, PT, R16, R84, PT ;  /* 0x000000541000720c */ /* 0x000fe20003f24070 */
[----:B------:R-:W-:-:S04]  /*4140*/  IMAD.HI.U32 R5, R11, R82, RZ ;  /* 0x000000520b057227 */ /* 0x000fc800078e00ff */
[--C-:B------:R-:W-:Y:S01]  /*4150*/  @!P4 IMAD.IADD R104, R104, 0x1, -R16.reuse ;  /* 0x000000016868c824 */ /* 0x100fe200078e0a10 */
[----:B------:R-:W-:Y:S01]  /*4160*/  ISETP.GT.U32.AND P4, PT, R16, R98, PT ;  /* 0x000000621000720c */ /* 0x000fe20003f84070 */
[--C-:B------:R-:W-:Y:S01]  /*4170*/  @!P2 IMAD.IADD R94, R94, 0x1, -R16.reuse ;  /* 0x000000015e5ea824 */ /* 0x100fe200078e0a10 */
[C---:B------:R-:W-:Y:S01]  /*4180*/  ISETP.GT.U32.AND P2, PT, R16.reuse, R83, PT ;  /* 0x000000531000720c */ /* 0x040fe20003f44070 */
[----:B------:R-:W-:Y:S01]  /*4190*/  @!P0 IMAD.IADD R85, R85, 0x1, -R16 ;  /* 0x0000000155558824 */ /* 0x000fe200078e0a10 */
[C---:B------:R-:W-:Y:S01]  /*41a0*/  ISETP.GT.U32.AND P0, PT, R16.reuse, R95, PT ;  /* 0x0000005f1000720c */ /* 0x040fe20003f04070 */
[----:B------:R-:W-:Y:S02]  /*41b0*/  IMAD.MOV R25, RZ, RZ, -R5 ;  /* 0x000000ffff197224 */ /* 0x000fe400078e0a05 */
[----:B------:R-:W-:Y:S02]  /*41c0*/  IMAD R90, R16, R29, R90 ;  /* 0x0000001d105a7224 */ /* 0x000fe400078e025a */
[----:B------:R-:W-:Y:S01]  /*41d0*/  IMAD.HI.U32 R5, R11, R81, RZ ;  /* 0x000000510b057227 */ /* 0x000fe200078e00ff */
[----:B------:R-:W-:-:S03]  /*41e0*/  IABS R80, R0 ;  /* 0x0000000000507213 */ /* 0x000fc60000000000 */
[----:B------:R-:W-:Y:S01]  /*41f0*/  @!P6 IMAD.IADD R109, R109, 0x1, -R16 ;  /* 0x000000016d6de824 */ /* 0x000fe200078e0a10 */
[C---:B------:R-:W-:Y:S01]  /*4200*/  ISETP.GT.U32.AND P6, PT, R16.reuse, R97, PT ;  /* 0x000000611000720c */ /* 0x040fe20003fc4070 */
[C---:B------:R-:W-:Y:S02]  /*4210*/  IMAD R82, R16.reuse, R25, R82 ;  /* 0x0000001910527224 */ /* 0x040fe400078e0252 */
[----:B------:R-:W-:Y:S02]  /*4220*/  IMAD.MOV R5, RZ, RZ, -R5 ;  /* 0x000000ffff057224 */ /* 0x000fe400078e0a05 */
[----:B------:R-:W-:Y:S01]  /*4230*/  @!P5 IMAD.IADD R99, R99, 0x1, -R16 ;  /* 0x000000016363d824 */ /* 0x000fe200078e0a10 */
[----:B------:R-:W-:Y:S01]  /*4240*/  ISETP.GT.U32.AND P5, PT, R16, R90, PT ;  /* 0x0000005a1000720c */ /* 0x000fe20003fa4070 */
[----:B------:R-:W-:-:S04]  /*4250*/  IMAD.HI.U32 R20, R11, R80, RZ ;  /* 0x000000500b147227 */ /* 0x000fc800078e00ff */
[----:B------:R-:W-:Y:S02]  /*4260*/  IMAD R81, R16, R5, R81 ;  /* 0x0000000510517224 */ /* 0x000fe400078e0251 */
[--C-:B------:R-:W-:Y:S01]  /*4270*/  @!P3 IMAD.IADD R92, R92, 0x1, -R16.reuse ;  /* 0x000000015c5cb824 */ /* 0x100fe200078e0a10 */
[----:B------:R-:W-:Y:S01]  /*4280*/  ISETP.GT.U32.AND P3, PT, R16, R82, PT ;  /* 0x000000521000720c */ /* 0x000fe20003f64070 */
[----:B------:R-:W-:Y:S01]  /*4290*/  @!P1 IMAD.IADD R84, R84, 0x1, -R16 ;  /* 0x0000000154549824 */ /* 0x000fe200078e0a10 */
[----:B------:R-:W-:Y:S01]  /*42a0*/  ISETP.GT.U32.AND P1, PT, R16, R94, PT ;  /* 0x0000005e1000720c */ /* 0x000fe20003f24070 */
[----:B------:R-:W-:-:S04]  /*42b0*/  IMAD.HI.U32 R22, R11, R79, RZ ;  /* 0x0000004f0b167227 */ /* 0x000fc800078e00ff */
[----:B------:R-:W-:-:S04]  /*42c0*/  IMAD.HI.U32 R5, R11, R77, RZ ;  /* 0x0000004d0b057227 */ /* 0x000fc800078e00ff */
[----:B------:R-:W-:Y:S02]  /*42d0*/  IMAD.MOV R25, RZ, RZ, -R20 ;  /* 0x000000ffff197224 */ /* 0x000fe400078e0a14 */
[--C-:B------:R-:W-:Y:S01]  /*42e0*/  @!P4 IMAD.IADD R98, R98, 0x1, -R16.reuse ;  /* 0x000000016262c824 */ /* 0x100fe200078e0a10 */
[C---:B------:R-:W-:Y:S01]  /*42f0*/  ISETP.GT.U32.AND P4, PT, R16.reuse, R88, PT ;  /* 0x000000581000720c */ /* 0x040fe20003f84070 */
[--C-:B------:R-:W-:Y:S01]  /*4300*/  @!P2 IMAD.IADD R83, R83, 0x1, -R16.reuse ;  /* 0x000000015353a824 */ /* 0x100fe200078e0a10 */
[C---:B------:R-:W-:Y:S01]  /*4310*/  ISETP.GT.U32.AND P2, PT, R16.reuse, R92, PT ;  /* 0x0000005c1000720c */ /* 0x040fe20003f44070 */
[----:B------:R-:W-:Y:S01]  /*4320*/  @!P0 IMAD.IADD R95, R95, 0x1, -R16 ;  /* 0x000000015f5f8824 */ /* 0x000fe200078e0a10 */
[----:B------:R-:W-:Y:S01]  /*4330*/  ISETP.GT.U32.AND P0, PT, R16, R85, PT ;  /* 0x000000551000720c */ /* 0x000fe20003f04070 */
[----:B------:R-:W-:Y:S02]  /*4340*/  IMAD.MOV R22, RZ, RZ, -R22 ;  /* 0x000000ffff167224 */ /* 0x000fe400078e0a16 */
[----:B------:R-:W-:-:S02]  /*4350*/  IMAD.MOV R20, RZ, RZ, -R5 ;  /* 0x000000ffff147224 */ /* 0x000fc400078e0a05 */
[----:B------:R-:W-:-:S04]  /*4360*/  IMAD.HI.U32 R24, R11, R78, RZ ;  /* 0x0000004e0b187227 */ /* 0x000fc800078e00ff */
[----:B------:R-:W-:-:S04]  /*4370*/  IMAD.HI.U32 R5, R11, R76, RZ ;  /* 0x0000004c0b057227 */ /* 0x000fc800078e00ff */
[----:B------:R-:W-:Y:S01]  /*4380*/  @!P6 IMAD.IADD R97, R97, 0x1, -R16 ;  /* 0x000000016161e824 */ /* 0x000fe200078e0a10 */
[C---:B------:R-:W-:Y:S01]  /*4390*/  ISETP.GT.U32.AND P6, PT, R16.reuse, R14, PT ;  /* 0x0000000e1000720c */ /* 0x040fe20003fc4070 */
[----:B------:R-:W-:Y:S02]  /*43a0*/  IMAD R79, R16, R22, R79 ;  /* 0x00000016104f7224 */ /* 0x000fe400078e024f */
[----:B------:R-:W-:Y:S02]  /*43b0*/  IMAD.MOV R27, RZ, RZ, -R24 ;  /* 0x000000ffff1b7224 */ /* 0x000fe400078e0a18 */
[----:B------:R-:W-:-:S04]  /*43c0*/  IMAD.HI.U32 R22, R11, R74, RZ ;  /* 0x0000004a0b167227 */ /* 0x000fc800078e00ff */
[----:B------:R-:W-:Y:S02]  /*43d0*/  IMAD.MOV R5, RZ, RZ, -R5 ;  /* 0x000000ffff057224 */ /* 0x000fe400078e0a05 */
[----:B------:R-:W-:Y:S01]  /*43e0*/  @!P5 IMAD.IADD R90, R90, 0x1, -R16 ;  /* 0x000000015a5ad824 */ /* 0x000fe200078e0a10 */
[C---:B------:R-:W-:Y:S01]  /*43f0*/  ISETP.GT.U32.AND P5, PT, R16.reuse, R81, PT ;  /* 0x000000511000720c */ /* 0x040fe20003fa4070 */
[C---:B------:R-:W-:Y:S02]  /*4400*/  IMAD R80, R16.reuse, R25, R80 ;  /* 0x0000001910507224 */ /* 0x040fe400078e0250 */
[C---:B------:R-:W-:Y:S02]  /*4410*/  IMAD R78, R16.reuse, R27, R78 ;  /* 0x0000001b104e7224 */ /* 0x040fe400078e024e */
[----:B------:R-:W-:Y:S02]  /*4420*/  IMAD.MOV R25, RZ, RZ, -R22 ;  /* 0x000000ffff197224 */ /* 0x000fe400078e0a16 */
[----:B------:R-:W-:-:S02]  /*4430*/  IMAD R76, R16, R5, R76 ;  /* 0x00000005104c7224 */ /* 0x000fc400078e024c */
[--C-:B------:R-:W-:Y:S01]  /*4440*/  @!P3 IMAD.IADD R82, R82, 0x1, -R16.reuse ;  /* 0x000000015252b824 */ /* 0x100fe200078e0a10 */
[----:B------:R-:W-:Y:S01]  /*4450*/  ISETP.GT.U32.AND P3, PT, R16, R90, PT ;  /* 0x0000005a1000720c */ /* 0x000fe20003f64070 */
[----:B------:R-:W-:Y:S01]  /*4460*/  @!P1 IMAD.IADD R94, R94, 0x1, -R16 ;  /* 0x000000015e5e9824 */ /* 0x000fe200078e0a10 */
[----:B------:R-:W-:Y:S01]  /*4470*/  ISETP.GT.U32.AND P1, PT, R16, R84, PT ;  /* 0x000000541000720c */ /* 0x000fe20003f24070 */
[----:B------:R-:W-:-:S04]  /*4480*/  IMAD.HI.U32 R5, R11, R72, RZ ;  /* 0x000000480b057227 */ /* 0x000fc800078e00ff */
[----:B------:R-:W-:Y:S02]  /*4490*/  IMAD R74, R16, R25, R74 ;  /* 0x00000019104a7224 */ /* 0x000fe400078e024a */
[--C-:B------:R-:W-:Y:S01]  /*44a0*/  @!P4 IMAD.IADD R88, R88, 0x1, -R16.reuse ;  /* 0x000000015858c824 */ /* 0x100fe200078e0a10 */
[----:B------:R-:W-:Y:S01]  /*44b0*/  ISETP.GT.U32.AND P4, PT, R16, R80, PT ;  /* 0x000000501000720c */ /* 0x000fe20003f84070 */
[--C-:B------:R-:W-:Y:S01]  /*44c0*/  @!P2 IMAD.IADD R92, R92, 0x1, -R16.reuse ;  /* 0x000000015c5ca824 */ /* 0x100fe200078e0a10 */
[C---:B------:R-:W-:Y:S01]  /*44d0*/  ISETP.GT.U32.AND P2, PT, R16.reuse, R83, PT ;  /* 0x000000531000720c */ /* 0x040fe20003f44070 */
[----:B------:R-:W-:Y:S01]  /*44e0*/  @!P0 IMAD.IADD R85, R85, 0x1, -R16 ;  /* 0x0000000155558824 */ /* 0x000fe200078e0a10 */
[C---:B------:R-:W-:Y:S01]  /*44f0*/  ISETP.GT.U32.AND P0, PT, R16.reuse, R78, PT ;  /* 0x0000004e1000720c */ /* 0x040fe20003f04070 */
[----:B------:R-:W-:Y:S02]  /*4500*/  IMAD.MOV R25, RZ, RZ, -R5 ;  /* 0x000000ffff197224 */ /* 0x000fe400078e0a05 */
[----:B------:R-:W-:-:S02]  /*4510*/  IMAD R77, R16, R20, R77 ;  /* 0x00000014104d7224 */ /* 0x000fc400078e024d */
[----:B------:R-:W-:-:S04]  /*4520*/  IMAD.HI.U32 R5, R11, R71, RZ ;  /* 0x000000470b057227 */ /* 0x000fc800078e00ff */
[----:B------:R-:W-:-:S04]  /*4530*/  IMAD.HI.U32 R20, R11, R75, RZ ;  /* 0x0000004b0b147227 */ /* 0x000fc800078e00ff */
[--C-:B------:R-:W-:Y:S01]  /*4540*/  @!P6 IMAD.IADD R14, R14, 0x1, -R16.reuse ;  /* 0x000000010e0ee824 */ /* 0x100fe200078e0a10 */
[C---:B------:R-:W-:Y:S01]  /*4550*/  ISETP.GT.U32.AND P6, PT, R16.reuse, R96, PT ;  /* 0x000000601000720c */ /* 0x040fe20003fc4070 */
[----:B------:R-:W-:Y:S02]  /*4560*/  IMAD.MOV R5, RZ, RZ, -R5 ;  /* 0x000000ffff057224 */ /* 0x000fe400078e0a05 */
[----:B------:R-:W-:Y:S01]  /*4570*/  @!P5 IMAD.IADD R81, R81, 0x1, -R16 ;  /* 0x000000015151d824 */ /* 0x000fe200078e0a10 */
[C---:B------:R-:W-:Y:S01]  /*4580*/  ISETP.GT.U32.AND P5, PT, R16.reuse, R88, PT ;  /* 0x000000581000720c */ /* 0x040fe20003fa4070 */
[----:B------:R-:W-:Y:S02]  /*4590*/  IMAD.MOV R20, RZ, RZ, -R20 ;  /* 0x000000ffff147224 */ /* 0x000fe400078e0a14 */
[----:B------:R-:W-:Y:S02]  /*45a0*/  IMAD R71, R16, R5, R71 ;  /* 0x0000000510477224 */ /* 0x000fe400078e0247 */
[--C-:B------:R-:W-:Y:S01]  /*45b0*/  @!P3 IMAD.IADD R90, R90, 0x1, -R16.reuse ;  /* 0x000000015a5ab824 */ /* 0x100fe200078e0a10 */
[----:B------:R-:W-:Y:S01]  /*45c0*/  ISETP.GT.U32.AND P3, PT, R16, R82, PT ;  /* 0x000000521000720c */ /* 0x000fe20003f64070 */
[----:B------:R-:W-:Y:S01]  /*45d0*/  @!P1 IMAD.IADD R84, R84, 0x1, -R16 ;  /* 0x0000000154549824 */ /* 0x000fe200078e0a10 */
[C---:B------:R-:W-:Y:S01]  /*45e0*/  ISETP.GT.U32.AND P1, PT, R16.reuse, R77, PT ;  /* 0x0000004d1000720c */ /* 0x040fe20003f24070 */
[----:B------:R-:W-:-:S02]  /*45f0*/  IMAD R75, R16, R20, R75 ;  /* 0x00000014104b7224 */ /* 0x000fc400078e024b */
        /* <DEDUP_REMOVED lines=10> */
[----:B------:R-:W-:Y:S01]  /*46a0*/  IMAD.HI.U32 R24, R11, R73, RZ ;  /* 0x000000490b187227 */ /* 0x000fe200078e00ff */
[----:B------:R-:W-:-:S03]  /*46b0*/  IABS R68, R230 ;  /* 0x000000e600447213 */ /* 0x000fc60000000000 */
[----:B------:R-:W-:Y:S01]  /*46c0*/  @!P6 IMAD.IADD R96, R96, 0x1, -R16 ;  /* 0x000000016060e824 */ /* 0x000fe200078e0a10 */
[C---:B------:R-:W-:Y:S01]  /*46d0*/  ISETP.GT.U32.AND P6, PT, R16.reuse, R80, PT ;  /* 0x000000501000720c */ /* 0x040fe20003fc4070 */
[----:B------:R-:W-:Y:S02]  /*46e0*/  IMAD.MOV R22, RZ, RZ, -R22 ;  /* 0x000000ffff167224 */ /* 0x000fe400078e0a16 */
[----:B------:R-:W-:Y:S02]  /*46f0*/  IMAD R70, R16, R25, R70 ;  /* 0x0000001910467224 */ /* 0x000fe400078e0246 */
[----:B------:R-:W-:Y:S01]  /*4700*/  @!P5 IMAD.IADD R88, R88, 0x1, -R16 ;  /* 0x000000015858d824 */ /* 0x000fe200078e0a10 */
[----:B------:R-:W-:Y:S01]  /*4710*/  ISETP.GT.U32.AND P5, PT, R16, R81, PT ;  /* 0x000000511000720c */ /* 0x000fe20003fa4070 */
[----:B------:R-:W-:Y:S02]  /*4720*/  IMAD.MOV R24, RZ, RZ, -R24 ;  /* 0x000000ffff187224 */ /* 0x000fe400078e0a18 */
[----:B------:R-:W-:Y:S01]  /*4730*/  IMAD.HI.U32 R5, R11, R67, RZ ;  /* 0x000000430b057227 */ /* 0x000fe200078e00ff */
[----:B------:R-:W-:-:S03]  /*4740*/  IABS R63, R220 ;  /* 0x000000dc003f7213 */ /* 0x000fc60000000000 */
[----:B------:R-:W-:Y:S02]  /*4750*/  IMAD R69, R16, R22, R69 ;  /* 0x0000001610457224 */ /* 0x000fe400078e0245 */
[--C-:B------:R-:W-:Y:S01]  /*4760*/  @!P3 IMAD.IADD R82, R82, 0x1, -R16.reuse ;  /* 0x000000015252b824 */ /* 0x100fe200078e0a10 */
[C---:B------:R-:W-:Y:S01]  /*4770*/  ISETP.GT.U32.AND P3, PT, R16.reuse, R75, PT ;  /* 0x0000004b1000720c */ /* 0x040fe20003f64070 */
[----:B------:R-:W-:Y:S01]  /*4780*/  @!P1 IMAD.IADD R77, R77, 0x1, -R16 ;  /* 0x000000014d4d9824 */ /* 0x000fe200078e0a10 */
[C---:B------:R-:W-:Y:S01]  /*4790*/  ISETP.GT.U32.AND P1, PT, R16.reuse, R70, PT ;  /* 0x000000461000720c */ /* 0x040fe20003f24070 */
[----:B------:R-:W-:Y:S02]  /*47a0*/  IMAD R73, R16, R24, R73 ;  /* 0x0000001810497224 */ /* 0x000fe400078e0249 */
[----:B------:R-:W-:-:S04]  /*47b0*/  IMAD.HI.U32 R24, R11, R68, RZ ;  /* 0x000000440b187227 */ /* 0x000fc800078e00ff */
[----:B------:R-:W-:Y:S02]  /*47c0*/  IMAD.MOV R5, RZ, RZ, -R5 ;  /* 0x000000ffff057224 */ /* 0x000fe400078e0a05 */
        /* <DEDUP_REMOVED lines=8> */
[----:B------:R-:W-:Y:S01]  /*4850*/  IMAD.HI.U32 R5, R11, R63, RZ ;  /* 0x0000003f0b057227 */ /* 0x000fe200078e00ff */
[----:B------:R-:W-:-:S03]  /*4860*/  IABS R62, R218 ;  /* 0x000000da003e7213 */ /* 0x000fc60000000000 */
[----:B------:R-:W-:Y:S01]  /*4870*/  @!P6 IMAD.IADD R80, R80, 0x1, -R16 ;  /* 0x000000015050e824 */ /* 0x000fe200078e0a10 */
[C---:B------:R-:W-:Y:S01]  /*4880*/  ISETP.GT.U32.AND P6, PT, R16.reuse, R73, PT ;  /* 0x000000491000720c */ /* 0x040fe20003fc4070 */
[C---:B------:R-:W-:Y:S02]  /*4890*/  IMAD R68, R16.reuse, R27, R68 ;  /* 0x0000001b10447224 */ /* 0x040fe400078e0244 */
[--C-:B------:R-:W-:Y:S01]  /*48a0*/  @!P5 IMAD.IADD R81, R81, 0x1, -R16.reuse ;  /* 0x000000015151d824 */ /* 0x100fe200078e0a10 */
[C---:B------:R-:W-:Y:S01]  /*48b0*/  ISETP.GT.U32.AND P5, PT, R16.reuse, R74, PT ;  /* 0x0000004a1000720c */ /* 0x040fe20003fa4070 */
[----:B------:R-:W-:Y:S01]  /*48c0*/  IMAD.MOV R5, RZ, RZ, -R5 ;  /* 0x000000ffff057224 */ /* 0x000fe200078e0a05 */
[----:B------:R-:W-:Y:S01]  /*48d0*/  IABS R64, R222 ;  /* 0x000000de00407213 */ /* 0x000fe20000000000 */
[--C-:B------:R-:W-:Y:S01]  /*48e0*/  @!P3 IMAD.IADD R75, R75, 0x1, -R16.reuse ;  /* 0x000000014b4bb824 */ /* 0x100fe200078e0a10 */
[----:B------:R-:W-:Y:S01]  /*48f0*/  ISETP.GT.U32.AND P3, PT, R16, R68, PT ;  /* 0x000000441000720c */ /* 0x000fe20003f64070 */
[----:B------:R-:W-:Y:S01]  /*4900*/  @!P1 IMAD.IADD R70, R70, 0x1, -R16 ;  /* 0x0000000146469824 */ /* 0x000fe200078e0a10 */
[C---:B------:R-:W-:Y:S01]  /*4910*/  ISETP.GT.U32.AND P1, PT, R16.reuse, R76, PT ;  /* 0x0000004c1000720c */ /* 0x040fe20003f24070 */
[----:B------:R-:W-:-:S02]  /*4920*/  IMAD R63, R16, R5, R63 ;  /* 0x00000005103f7224 */ /* 0x000fc400078e023f */
[----:B------:R-:W-:Y:S01]  /*4930*/  IMAD.HI.U32 R5, R11, R62, RZ ;  /* 0x0000003e0b057227 */ /* 0x000fe200078e00ff */
[----:B------:R-:W-:-:S03]  /*4940*/  IABS R58, R212 ;  /* 0x000000d4003a7213 */ /* 0x000fc60000000000 */
[--C-:B------:R-:W-:Y:S01]  /*4950*/  @!P4 IMAD.IADD R79, R79, 0x1, -R16.reuse ;  /* 0x000000014f4fc824 */ /* 0x100fe200078e0a10 */
[C---:B------:R-:W-:Y:S01]  /*4960*/  ISETP.GT.U32.AND P4, PT, R16.reuse, R72, PT ;  /* 0x000000481000720c */ /* 0x040fe20003f84070 */
[--C-:B------:R-:W-:Y:S01]  /*4970*/  @!P2 IMAD.IADD R69, R69, 0x1, -R16.reuse ;  /* 0x000000014545a824 */ /* 0x100fe200078e0a10 */
[C---:B------:R-:W-:Y:S01]  /*4980*/  ISETP.GT.U32.AND P2, PT, R16.reuse, R75, PT ;  /* 0x0000004b1000720c */ /* 0x040fe20003f44070 */
[----:B------:R-:W-:Y:S01]  /*4990*/  @!P0 IMAD.IADD R77, R77, 0x1, -R16 ;  /* 0x000000014d4d8824 */ /* 0x000fe200078e0a10 */
[----:B------:R-:W-:Y:S01]  /*49a0*/  ISETP.GT.U32.AND P0, PT, R16, R71, PT ;  /* 0x000000471000720c */ /* 0x000fe20003f04070 */
[----:B------:R-:W-:-:S04]  /*49b0*/  IMAD.HI.U32 R25, R11, R64, RZ ;  /* 0x000000400b197227 */ /* 0x000fc800078e00ff */
[----:B------:R-:W-:Y:S02]  /*49c0*/  IMAD.MOV R5, RZ, RZ, -R5 ;  /* 0x000000ffff057224 */ /* 0x000fe400078e0a05 */
[----:B------:R-:W-:Y:S01]  /*49d0*/  @!P6 IMAD.IADD R73, R73, 0x1, -R16 ;  /* 0x000000014949e824 */ /* 0x000fe200078e0a10 */
[C---:B------:R-:W-:Y:S01]  /*49e0*/  ISETP.GT.U32.AND P6, PT, R16.reuse, R79, PT ;  /* 0x0000004f1000720c */ /* 0x040fe20003fc4070 */
[----:B------:R-:W-:Y:S02]  /*49f0*/  IMAD.MOV R25, RZ, RZ, -R25 ;  /* 0x000000ffff197224 */ /* 0x000fe400078e0a19 */
[----:B------:R-:W-:Y:S02]  /*4a00*/  IMAD R62, R16, R5, R62 ;  /* 0x00000005103e7224 */ /* 0x000fe400078e023e */
[----:B------:R-:W-:Y:S02]  /*4a10*/  @!P5 IMAD.IADD R74, R74, 0x1, -R16 ;  /* 0x000000014a4ad824 */ /* 0x000fe400078e0a10 */
[----:B------:R-:W-:Y:S01]  /*4a20*/  IMAD.HI.U32 R5, R11, R58, RZ ;  /* 0x0000003a0b057227 */ /* 0x000fe200078e00ff */
[----:B------:R-:W-:-:S03]  /*4a30*/  IABS R57, R211 ;  /* 0x000000d300397213 */ /* 0x000fc60000000000 */
[----:B------:R-:W-:Y:S02]  /*4a40*/  IMAD R64, R16, R25, R64 ;  /* 0x0000001910407224 */ /* 0x000fe400078e0240 */
[--C-:B------:R-:W-:Y:S01]  /*4a50*/  @!P3 IMAD.IADD R68, R68, 0x1, -R16.reuse ;  /* 0x000000014444b824 */ /* 0x100fe200078e0a10 */
[----:B------:R-:W-:Y:S01]  /*4a60*/  ISETP.GT.U32.AND P3, PT, R16, R74, PT ;  /* 0x0000004a1000720c */ /* 0x000fe20003f64070 */
[--C-:B------:R-:W-:Y:S01]  /*4a70*/  @!P1 IMAD.IADD R76, R76, 0x1, -R16.reuse ;  /* 0x000000014c4c9824 */ /* 0x100fe200078e0a10 */
[----:B------:R-:W-:Y:S01]  /*4a80*/  ISETP.GT.U32.AND P1, PT, R16, R70, PT ;  /* 0x000000461000720c */ /* 0x000fe20003f24070 */
[----:B------:R-:W-:Y:S01]  /*4a90*/  IMAD.MOV R5, RZ, RZ, -R5 ;  /* 0x000000ffff057224 */ /* 0x000fe200078e0a05 */
[----:B------:R-:W-:Y:S01]  /*4aa0*/  IABS R61, R216 ;  /* 0x000000d8003d7213 */ /* 0x000fe20000000000 */
[--C-:B------:R-:W-:Y:S01]  /*4ab0*/  @!P4 IMAD.IADD R72, R72, 0x1, -R16.reuse ;  /* 0x000000014848c824 */ /* 0x100fe200078e0a10 */
[----:B------:R-:W-:Y:S01]  /*4ac0*/  IABS R65, R224 ;  /* 0x000000e000417213 */ /* 0x000fe20000000000 */
[--C-:B------:R-:W-:Y:S01]  /*4ad0*/  @!P2 IMAD.IADD R75, R75, 0x1, -R16.reuse ;  /* 0x000000014b4ba824 */ /* 0x100fe200078e0a10 */
[C---:B------:R-:W-:Y:S01]  /*4ae0*/  ISETP.GT.U32.AND P2, PT, R16.reuse, R69, PT ;  /* 0x000000451000720c */ /* 0x040fe20003f44070 */
[----:B------:R-:W-:Y:S01]  /*4af0*/  @!P0 IMAD.IADD R71, R71, 0x1, -R16 ;  /* 0x0000000147478824 */ /* 0x000fe200078e0a10 */
[C---:B------:R-:W-:Y:S01]  /*4b00*/  ISETP.GT.U32.AND P0, PT, R16.reuse, R64, PT ;  /* 0x000000401000720c */ /* 0x040fe20003f04070 */
[C---:B------:R-:W-:Y:S01]  /*4b10*/  IMAD R58, R16.reuse, R5, R58 ;  /* 0x00000005103a7224 */ /* 0x040fe200078e023a */
[----:B------:R-:W-:Y:S01]  /*4b20*/  IABS R60, R214 ;  /* 0x000000d6003c7213 */ /* 0x000fe20000000000 */
[----:B------:R-:W-:Y:S01]  /*4b30*/  IMAD.HI.U32 R5, R11, R57, RZ ;  /* 0x000000390b057227 */ /* 0x000fe200078e00ff */
[----:B------:R-:W-:-:S03]  /*4b40*/  ISETP.GT.U32.AND P5, PT, R16, R67, PT ;  /* 0x000000431000720c */ /* 0x000fc60003fa4070 */
[----:B------:R-:W-:Y:S01]  /*4b50*/  IMAD.HI.U32 R24, R11, R61, RZ ;  /* 0x0000003d0b187227 */ /* 0x000fe200078e00ff */
[----:B------:R-:W-:-:S03]  /*4b60*/  IABS R56, R210 ;  /* 0x000000d200387213 */ /* 0x000fc60000000000 */
[----:B------:R-:W-:Y:S01]  /*4b70*/  @!P6 IMAD.IADD R79, R79, 0x1, -R16 ;  /* 0x000000014f4fe824 */ /* 0x000fe200078e0a10 */
[C---:B------:R-:W-:Y:S01]  /*4b80*/  ISETP.GT.U32.AND P6, PT, R16.reuse, R72, PT ;  /* 0x000000481000720c */ /* 0x040fe20003fc4070 */
[----:B------:R-:W-:Y:S01]  /*4b90*/  IMAD.HI.U32 R20, R11, R65, RZ ;  /* 0x000000410b147227 */ /* 0x000fe200078e00ff */
[----:B------:R-:W-:-:S03]  /*4ba0*/  ISETP.GT.U32.AND P4, PT, R16, R78, PT ;  /* 0x0000004e1000720c */ /* 0x000fc60003f84070 */
[----:B------:R-:W-:Y:S02]  /*4bb0*/  IMAD.MOV R5, RZ, RZ, -R5 ;  /* 0x000000ffff057224 */ /* 0x000fe400078e0a05 */
[----:B------:R-:W-:-:S04]  /*4bc0*/  IMAD.HI.U32 R22, R11, R60, RZ ;  /* 0x0000003c0b167227 */ /* 0x000fc800078e00ff */
[----:B------:R-:W-:Y:S01]  /*4bd0*/  IMAD.MOV R24, RZ, RZ, -R24 ;  /* 0x000000ffff187224 */ /* 0x000fe200078e0a18 */
[----:B------:R-:W-:Y:S01]  /*4be0*/  IABS R55, R209 ;  /* 0x000000d100377213 */ /* 0x000fe20000000000 */
[----:B------:R-:W-:Y:S02]  /*4bf0*/  IMAD.MOV R20, RZ, RZ, -R20 ;  /* 0x000000ffff147224 */ /* 0x000fe400078e0a14 */
[----:B------:R-:W-:Y:S02]  /*4c00*/  IMAD R57, R16, R5, R57 ;  /* 0x0000000510397224 */ /* 0x000fe400078e0239 */
[--C-:B------:R-:W-:Y:S01]  /*4c10*/  @!P3 IMAD.IADD R74, R74, 0x1, -R16.reuse ;  /* 0x000000014a4ab824 */ /* 0x100fe200078e0a10 */
[----:B------:R-:W-:Y:S01]  /*4c20*/  ISETP.GT.U32.AND P3, PT, R16, R68, PT ;  /* 0x000000441000720c */ /* 0x000fe20003f64070 */
[----:B------:R-:W-:Y:S01]  /*4c30*/  @!P1 IMAD.IADD R70, R70, 0x1, -R16 ;  /* 0x0000000146469824 */ /* 0x000fe200078e0a10 */
[C---:B------:R-:W-:Y:S01]  /*4c40*/  ISETP.GT.U32.AND P1, PT, R16.reuse, R63, PT ;  /* 0x0000003f1000720c */ /* 0x040fe20003f24070 */
[----:B------:R-:W-:Y:S01]  /*4c50*/  IMAD.MOV R22, RZ, RZ, -R22 ;  /* 0x000000ffff167224 */ /* 0x000fe200078e0a16 */
[----:B------:R-:W-:Y:S01]  /*4c60*/  IABS R59, R213 ;  /* 0x000000d5003b7213 */ /* 0x000fe20000000000 */
[----:B------:R-:W-:-:S02]  /*4c70*/  IMAD R61, R16, R24, R61 ;  /* 0x00000018103d7224 */ /* 0x000fc400078e023d */
[----:B------:R-:W-:Y:S01]  /*4c80*/  IMAD.HI.U32 R24, R11, R56, RZ ;  /* 0x000000380b187227 */ /* 0x000fe200078e00ff */
[----:B------:R-:W-:-:S03]  /*4c90*/  IABS R53, R207 ;  /* 0x000000cf00357213 */ /* 0x000fc60000000000 */
[C---:B------:R-:W-:Y:S02]  /*4ca0*/  IMAD R65, R16.reuse, R20, R65 ;  /* 0x0000001410417224 */ /* 0x040fe400078e0241 */
[--C-:B------:R-:W-:Y:S01]  /*4cb0*/  @!P2 IMAD.IADD R69, R69, 0x1, -R16.reuse ;  /* 0x000000014545a824 */ /* 0x100fe200078e0a10 */
[----:B------:R-:W-:Y:S01]  /*4cc0*/  ISETP.GT.U32.AND P2, PT, R16, R62, PT ;  /* 0x0000003e1000720c */ /* 0x000fe20003f44070 */
[----:B------:R-:W-:Y:S01]  /*4cd0*/  @!P0 IMAD.IADD R64, R64, 0x1, -R16 ;  /* 0x0000000140408824 */ /* 0x000fe200078e0a10 */
[C---:B------:R-:W-:Y:S01]  /*4ce0*/  ISETP.GT.U32.AND P0, PT, R16.reuse, R57, PT ;  /* 0x000000391000720c */ /* 0x040fe20003f04070 */
[----:B------:R-:W-:Y:S02]  /*4cf0*/  IMAD R60, R16, R22, R60 ;  /* 0x00000016103c7224 */ /* 0x000fe400078e023c */
[----:B------:R-:W-:-:S04]  /*4d00*/  IMAD.HI.U32 R22, R11, R55, RZ ;  /* 0x000000370b167227 */ /* 0x000fc800078e00ff */
[----:B------:R-:W-:Y:S02]  /*4d10*/  IMAD.MOV R24, RZ, RZ, -R24 ;  /* 0x000000ffff187224 */ /* 0x000fe400078e0a18 */
[----:B------:R-:W-:Y:S02]  /*4d20*/  @!P5 IMAD.IADD R67, R67, 0x1, -R16 ;  /* 0x000000014343d824 */ /* 0x000fe400078e0a10 */
        /* <DEDUP_REMOVED lines=49> */
[----:B------:R-:W-:Y:S01]  /*5040*/  IMAD.MOV R22, RZ, RZ, -R22 ;  /* 0x000000ffff167224 */ /* 0x000fe200078e0a16 */
[----:B------:R-:W-:Y:S01]  /*5050*/  IABS R49, R203 ;  /* 0x000000cb00317213 */ /* 0x000fe20000000000 */
[----:B------:R-:W-:Y:S02]  /*5060*/  IMAD R48, R16, R5, R48 ;  /* 0x0000000510307224 */ /* 0x000fe400078e0230 */
[----:B------:R-:W-:Y:S02]  /*5070*/  @!P4 IMAD.IADD R60, R60, 0x1, -R16 ;  /* 0x000000013c3cc824 */ /* 0x000fe400078e0a10 */
[----:B------:R-:W-:Y:S01]  /*5080*/  IMAD.HI.U32 R5, R11, R47, RZ ;  /* 0x0000002f0b057227 */ /* 0x000fe200078e00ff */
[----:B------:R-:W-:-:S02]  /*5090*/  IABS R51, R205 ;  /* 0x000000cd00337213 */ /* 0x000fc40000000000 */
[----:B------:R-:W-:Y:S01]  /*50a0*/  IABS R43, R197 ;  /* 0x000000c5002b7213 */ /* 0x000fe20000000000 */
[----:B------:R-:W-:Y:S02]  /*50b0*/  IMAD R50, R16, R22, R50 ;  /* 0x0000001610327224 */ /* 0x000fe400078e0232 */
[--C-:B------:R-:W-:Y:S01]  /*50c0*/  @!P3 IMAD.IADD R54, R54, 0x1, -R16.reuse ;  /* 0x000000013636b824 */ /* 0x100fe200078e0a10 */
[----:B------:R-:W-:Y:S01]  /*50d0*/  ISETP.GT.U32.AND P3, PT, R16, R60, PT ;  /* 0x0000003c1000720c */ /* 0x000fe20003f64070 */
[----:B------:R-:W-:Y:S01]  /*50e0*/  @!P1 IMAD.IADD R62, R62, 0x1, -R16 ;  /* 0x000000013e3e9824 */ /* 0x000fe200078e0a10 */
[----:B------:R-:W-:Y:S01]  /*50f0*/  ISETP.GT.U32.AND P1, PT, R16, R56, PT ;  /* 0x000000381000720c */ /* 0x000fe20003f24070 */
[----:B------:R-:W-:Y:S02]  /*5100*/  IMAD.MOV R5, RZ, RZ, -R5 ;  /* 0x000000ffff057224 */ /* 0x000fe400078e0a05 */
[----:B------:R-:W-:-:S04]  /*5110*/  IMAD.HI.U32 R20, R11, R49, RZ ;  /* 0x000000310b147227 */ /* 0x000fc800078e00ff */
[--C-:B------:R-:W-:Y:S01]  /*5120*/  @!P2 IMAD.IADD R61, R61, 0x1, -R16.reuse ;  /* 0x000000013d3da824 */ /* 0x100fe200078e0a10 */
[C---:B------:R-:W-:Y:S01]  /*5130*/  ISETP.GT.U32.AND P2, PT, R16.reuse, R54, PT ;  /* 0x000000361000720c */ /* 0x040fe20003f44070 */
        /* <DEDUP_REMOVED lines=10> */
[C---:B------:R-:W-:Y:S02]  /*51e0*/  IMAD R49, R16.reuse, R20, R49 ;  /* 0x0000001410317224 */ /* 0x040fe400078e0231 */
[----:B------:R-:W-:Y:S01]  /*51f0*/  IMAD.MOV R5, RZ, RZ, -R5 ;  /* 0x000000ffff057224 */ /* 0x000fe200078e0a05 */
[----:B------:R-:W-:Y:S01]  /*5200*/  IABS R42, R196 ;  /* 0x000000c4002a7213 */ /* 0x000fe20000000000 */
[C---:B------:R-:W-:Y:S02]  /*5210*/  IMAD R51, R16.reuse, R24, R51 ;  /* 0x0000001810337224 */ /* 0x040fe400078e0233 */
[----:B------:R-:W-:-:S02]  /*5220*/  IMAD R43, R16, R5, R43 ;  /* 0x00000005102b7224 */ /* 0x000fc400078e022b */
[--C-:B------:R-:W-:Y:S01]  /*5230*/  @!P3 IMAD.IADD R60, R60, 0x1, -R16.reuse ;  /* 0x000000013c3cb824 */ /* 0x100fe200078e0a10 */
[----:B------:R-:W-:Y:S01]  /*5240*/  ISETP.GT.U32.AND P3, PT, R16, R53, PT ;  /* 0x000000351000720c */ /* 0x000fe20003f64070 */
[----:B------:R-:W-:Y:S01]  /*5250*/  @!P1 IMAD.IADD R56, R56, 0x1, -R16 ;  /* 0x0000000138389824 */ /* 0x000fe200078e0a10 */
[----:B------:R-:W-:Y:S01]  /*5260*/  ISETP.GT.U32.AND P1, PT, R16, R49, PT ;  /* 0x000000311000720c */ /* 0x000fe20003f24070 */
[----:B------:R-:W-:Y:S01]  /*5270*/  IMAD.HI.U32 R24, R11, R46, RZ ;  /* 0x0000002e0b187227 */ /* 0x000fe200078e00ff */
[----:B------:R-:W-:-:S03]  /*5280*/  IABS R41, R195 ;  /* 0x000000c300297213 */ /* 0x000fc60000000000 */
[--C-:B------:R-:W-:Y:S01]  /*5290*/  @!P2 IMAD.IADD R54, R54, 0x1, -R16.reuse ;  /* 0x000000013636a824 */ /* 0x100fe200078e0a10 */
[----:B------:R-:W-:Y:S01]  /*52a0*/  ISETP.GT.U32.AND P2, PT, R16, R47, PT ;  /* 0x0000002f1000720c */ /* 0x000fe20003f44070 */
[----:B------:R-:W-:Y:S01]  /*52b0*/  @!P0 IMAD.IADD R50, R50, 0x1, -R16 ;  /* 0x0000000132328824 */ /* 0x000fe200078e0a10 */
[----:B------:R-:W-:Y:S01]  /*52c0*/  ISETP.GT.U32.AND P0, PT, R16, R43, PT ;  /* 0x0000002b1000720c */ /* 0x000fe20003f04070 */
[----:B------:R-:W-:Y:S02]  /*52d0*/  IMAD.MOV R24, RZ, RZ, -R24 ;  /* 0x000000ffff187224 */ /* 0x000fe400078e0a18 */
[----:B------:R-:W-:-:S04]  /*52e0*/  IMAD.HI.U32 R5, R11, R42, RZ ;  /* 0x0000002a0b057227 */ /* 0x000fc800078e00ff */
[----:B------:R-:W-:Y:S01]  /*52f0*/  @!P6 IMAD.IADD R55, R55, 0x1, -R16 ;  /* 0x000000013737e824 */ /* 0x000fe200078e0a10 */
[C---:B------:R-:W-:Y:S01]  /*5300*/  ISETP.GT.U32.AND P6, PT, R16.reuse, R48, PT ;  /* 0x000000301000720c */ /* 0x040fe20003fc4070 */
[----:B------:R-:W-:Y:S02]  /*5310*/  IMAD R46, R16, R24, R46 ;  /* 0x00000018102e7224 */ /* 0x000fe400078e022e */
[----:B------:R-:W-:Y:S02]  /*5320*/  IMAD.MOV R5, RZ, RZ, -R5 ;  /* 0x000000ffff057224 */ /* 0x000fe400078e0a05 */
[----:B------:R-:W-:Y:S01]  /*5330*/  IMAD.HI.U32 R24, R11, R41, RZ ;  /* 0x000000290b187227 */ /* 0x000fe200078e00ff */
[----:B------:R-:W-:-:S03]  /*5340*/  IABS R45, R199 ;  /* 0x000000c7002d7213 */ /* 0x000fc60000000000 */
[C---:B------:R-:W-:Y:S02]  /*5350*/  IMAD R42, R16.reuse, R5, R42 ;  /* 0x00000005102a7224 */ /* 0x040fe400078e022a */
[----:B------:R-:W-:Y:S02]  /*5360*/  IMAD.MOV R24, RZ, RZ, -R24 ;  /* 0x000000ffff187224 */ /* 0x000fe400078e0a18 */
[--C-:B------:R-:W-:Y:S02]  /*5370*/  @!P3 IMAD.IADD R53, R53, 0x1, -R16.reuse ;  /* 0x000000013535b824 */ /* 0x100fe400078e0a10 */
[--C-:B------:R-:W-:Y:S01]  /*5380*/  @!P1 IMAD.IADD R49, R49, 0x1, -R16.reuse ;  /* 0x0000000131319824 */ /* 0x100fe200078e0a10 */
[----:B------:R-:W-:Y:S01]  /*5390*/  IABS R44, R198 ;  /* 0x000000c6002c7213 */ /* 0x000fe20000000000 */
[C---:B------:R-:W-:Y:S01]  /*53a0*/  IMAD R41, R16.reuse, R24, R41 ;  /* 0x0000001810297224 */ /* 0x040fe200078e0229 */
[C---:B------:R-:W-:Y:S01]  /*53b0*/  ISETP.GT.U32.AND P1, PT, R16.reuse, R42, PT ;  /* 0x0000002a1000720c */ /* 0x040fe20003f24070 */
[--C-:B------:R-:W-:Y:S01]  /*53c0*/  @!P2 IMAD.IADD R47, R47, 0x1, -R16.reuse ;  /* 0x000000012f2fa824 */ /* 0x100fe200078e0a10 */
[C---:B------:R-:W-:Y:S01]  /*53d0*/  ISETP.GT.U32.AND P2, PT, R16.reuse, R53, PT ;  /* 0x000000351000720c */ /* 0x040fe20003f44070 */
[----:B------:R-:W-:Y:S01]  /*53e0*/  @!P0 IMAD.IADD R43, R43, 0x1, -R16 ;  /* 0x000000012b2b8824 */ /* 0x000fe200078e0a10 */
[----:B------:R-:W-:Y:S01]  /*53f0*/  ISETP.GT.U32.AND P0, PT, R16, R49, PT ;  /* 0x000000311000720c */ /* 0x000fe20003f04070 */
[----:B------:R-:W-:Y:S01]  /*5400*/  IMAD.HI.U32 R22, R11, R45, RZ ;  /* 0x0000002d0b167227 */ /* 0x000fe200078e00ff */
[----:B------:R-:W-:-:S03]  /*5410*/  IABS R66, R226 ;  /* 0x000000e200427213 */ /* 0x000fc60000000000 */
[----:B------:R-:W-:Y:S01]  /*5420*/  IMAD.HI.U32 R20, R11, R44, RZ ;  /* 0x0000002c0b147227 */ /* 0x000fe200078e00ff */
[----:B------:R-:W-:-:S03]  /*5430*/  IABS R39, R194 ;  /* 0x000000c200277213 */ /* 0x000fc60000000000 */
[----:B------:R-:W-:Y:S01]  /*5440*/  @!P6 IMAD.IADD R48, R48, 0x1, -R16 ;  /* 0x000000013030e824 */ /* 0x000fe200078e0a10 */
[----:B------:R-:W-:Y:S01]  /*5450*/  ISETP.GT.U32.AND P6, PT, R16, R41, PT ;  /* 0x000000291000720c */ /* 0x000fe20003fc4070 */
[----:B------:R-:W-:Y:S01]  /*5460*/  IMAD.MOV R22, RZ, RZ, -R22 ;  /* 0x000000ffff167224 */ /* 0x000fe200078e0a16 */
[----:B------:R-:W-:Y:S01]  /*5470*/  IABS R37, R193 ;  /* 0x000000c100257213 */ /* 0x000fe20000000000 */
[----:B------:R-:W-:-:S04]  /*5480*/  IMAD.HI.U32 R27, R11, R66, RZ ;  /* 0x000000420b1b7227 */ /* 0x000fc800078e00ff */
[----:B------:R-:W-:Y:S01]  /*5490*/  IMAD.MOV R20, RZ, RZ, -R20 ;  /* 0x000000ffff147224 */ /* 0x000fe200078e0a14 */
[----:B------:R-:W-:Y:S01]  /*54a0*/  IABS R31, R190 ;  /* 0x000000be001f7213 */ /* 0x000fe20000000000 */
[C---:B------:R-:W-:Y:S02]  /*54b0*/  IMAD R45, R16.reuse, R22, R45 ;  /* 0x00000016102d7224 */ /* 0x040fe400078e022d */
[----:B------:R-:W-:Y:S02]  /*54c0*/  IMAD.MOV R27, RZ, RZ, -R27 ;  /* 0x000000ffff1b7224 */ /* 0x000fe400078e0a1b */
[----:B------:R-:W-:Y:S02]  /*54d0*/  IMAD R44, R16, R20, R44 ;  /* 0x00000014102c7224 */ /* 0x000fe400078e022c */
[----:B------:R-:W-:Y:S01]  /*54e0*/  IMAD.HI.U32 R22, R11, R39, RZ ;  /* 0x000000270b167227 */ /* 0x000fe200078e00ff */
[----:B------:R-:W-:-:S03]  /*54f0*/  IABS R29, R189 ;  /* 0x000000bd001d7213 */ /* 0x000fc60000000000 */
[----:B------:R-:W-:-:S04]  /*5500*/  IMAD.HI.U32 R20, R11, R37, RZ ;  /* 0x000000250b147227 */ /* 0x000fc800078e00ff */
[--C-:B------:R-:W-:Y:S02]  /*5510*/  @!P1 IMAD.IADD R42, R42, 0x1, -R16.reuse ;  /* 0x000000012a2a9824 */ /* 0x100fe400078e0a10 */
[--C-:B------:R-:W-:Y:S01]  /*5520*/  @!P2 IMAD.IADD R53, R53, 0x1, -R16.reuse ;  /* 0x000000013535a824 */ /* 0x100fe200078e0a10 */
[C---:B------:R-:W-:Y:S01]  /*5530*/  ISETP.GT.U32.AND P2, PT, R16.reuse, R47, PT ;  /* 0x0000002f1000720c */ /* 0x040fe20003f44070 */
[----:B------:R-:W-:Y:S01]  /*5540*/  @!P0 IMAD.IADD R49, R49, 0x1, -R16 ;  /* 0x0000000131318824 */ /* 0x000fe200078e0a10 */
[C---:B------:R-:W-:Y:S01]  /*5550*/  ISETP.GT.U32.AND P0, PT, R16.reuse, R43, PT ;  /* 0x0000002b1000720c */ /* 0x040fe20003f04070 */
[----:B------:R-:W-:Y:S01]  /*5560*/  IMAD R66, R16, R27, R66 ;  /* 0x0000001b10427224 */ /* 0x000fe200078e0242 */
[----:B------:R-:W-:Y:S01]  /*5570*/  IABS R27, R188 ;  /* 0x000000bc001b7213 */ /* 0x000fe20000000000 */
[----:B------:R-:W-:Y:S02]  /*5580*/  IMAD.MOV R22, RZ, RZ, -R22 ;  /* 0x000000ffff167224 */ /* 0x000fe400078e0a16 */
[----:B------:R-:W-:-:S02]  /*5590*/  IMAD.MOV R20, RZ, RZ, -R20 ;  /* 0x000000ffff147224 */ /* 0x000fc400078e0a14 */
[----:B------:R-:W-:-:S04]  /*55a0*/  IMAD.HI.U32 R24, R11, R31, RZ ;  /* 0x0000001f0b187227 */ /* 0x000fc800078e00ff */
[----:B------:R-:W-:Y:S01]  /*55b0*/  @!P6 IMAD.IADD R41, R41, 0x1, -R16 ;  /* 0x000000012929e824 */ /* 0x000fe200078e0a10 */
[C---:B------:R-:W-:Y:S01]  /*55c0*/  ISETP.GT.U32.AND P6, PT, R16.reuse, R42, PT ;  /* 0x0000002a1000720c */ /* 0x040fe20003fc4070 */
[C---:B------:R-:W-:Y:S02]  /*55d0*/  IMAD R39, R16.reuse, R22, R39 ;  /* 0x0000001610277224 */ /* 0x040fe400078e0227 */
[----:B------:R-:W-:Y:S02]  /*55e0*/  IMAD R37, R16, R20, R37 ;  /* 0x0000001410257224 */ /* 0x000fe400078e0225 */
[----:B------:R-:W-:-:S04]  /*55f0*/  IMAD.HI.U32 R22, R11, R29, RZ ;  /* 0x0000001d0b167227 */ /* 0x000fc800078e00ff */
[----:B------:R-:W-:Y:S02]  /*5600*/  IMAD.MOV R24, RZ, RZ, -R24 ;  /* 0x000000ffff187224 */ /* 0x000fe400078e0a18 */
[----:B------:R-:W-:Y:S01]  /*5610*/  IMAD.HI.U32 R20, R11, R27, RZ ;  /* 0x0000001b0b147227 */ /* 0x000fe200078e00ff */
[----:B------:R-:W-:-:S03]  /*5620*/  IABS R32, R169 ;  /* 0x000000a900207213 */ /* 0x000fc60000000000 */
[----:B------:R-:W-:Y:S02]  /*5630*/  IMAD.MOV R22, RZ, RZ, -R22 ;  /* 0x000000ffff167224 */ /* 0x000fe400078e0a16 */
[C---:B------:R-:W-:Y:S02]  /*5640*/  IMAD R31, R16.reuse, R24, R31 ;  /* 0x00000018101f7224 */ /* 0x040fe400078e021f */
[----:B------:R-:W-:Y:S01]  /*5650*/  IMAD.MOV R20, RZ, RZ, -R20 ;  /* 0x000000ffff147224 */ /* 0x000fe200078e0a14 */
[----:B------:R0:W-:Y:S01]  /*5660*/  STL [R1+0x558], R183 ;  /* 0x000558b701007387 */ /* 0x0001e20000100800 */
[C---:B------:R-:W-:Y:S02]  /*5670*/  IMAD R29, R16.reuse, R22, R29 ;  /* 0x00000016101d7224 */ /* 0x040fe400078e021d */
[--C-:B------:R-:W-:Y:S01]  /*5680*/  @!P2 IMAD.IADD R47, R47, 0x1, -R16.reuse ;  /* 0x000000012f2fa824 */ /* 0x100fe200078e0a10 */
[C---:B------:R-:W-:Y:S01]  /*5690*/  ISETP.GT.U32.AND P2, PT, R16.reuse, R39, PT ;  /* 0x000000271000720c */ /* 0x040fe20003f44070 */
[----:B------:R-:W-:Y:S01]  /*56a0*/  @!P0 IMAD.IADD R43, R43, 0x1, -R16 ;  /* 0x000000012b2b8824 */ /* 0x000fe200078e0a10 */
[C---:B------:R-:W-:Y:S01]  /*56b0*/  ISETP.GT.U32.AND P0, PT, R16.reuse, R31, PT ;  /* 0x0000001f1000720c */ /* 0x040fe20003f04070 */
[----:B------:R-:W-:-:S02]  /*56c0*/  IMAD R27, R16, R20, R27 ;  /* 0x00000014101b7224 */ /* 0x000fc400078e021b */
[----:B------:R-:W-:-:S04]  /*56d0*/  IMAD.HI.U32 R20, R11, R32, RZ ;  /* 0x000000200b147227 */ /* 0x000fc800078e00ff */
[----:B0-----:R-:W-:Y:S02]  /*56e0*/  IMAD.MOV.U32 R183, RZ, RZ, R152 ;  /* 0x000000ffffb77224 */ /* 0x001fe400078e0098 */
[----:B------:R-:W2:Y:S01]  /*56f0*/  LDL.LU R152, [R1+0x56c] ;  /* 0x00056c0001987983 */ /* 0x000ea20000300800 */
[----:B------:R-:W-:Y:S01]  /*5700*/  @!P6 IMAD.IADD R42, R42, 0x1, -R16 ;  /* 0x000000012a2ae824 */ /* 0x000fe200078e0a10 */
[----:B------:R-:W-:Y:S01]  /*5710*/  ISETP.GT.U32.AND P6, PT, R16, R29, PT ;  /* 0x0000001d1000720c */ /* 0x000fe20003fc4070 */
[----:B------:R-:W-:Y:S01]  /*5720*/  IMAD.MOV R20, RZ, RZ, -R20 ;  /* 0x000000ffff147224 */ /* 0x000fe200078e0a14 */
[----:B------:R-:W-:-:S03]  /*5730*/  IABS R26, R166 ;  /* 0x000000a6001a7213 */ /* 0x000fc60000000000 */
[----:B------:R-:W-:Y:S02]  /*5740*/  IMAD R32, R16, R20, R32 ;  /* 0x0000001410207224 */ /* 0x000fe400078e0220 */
[----:B------:R-:W-:-:S04]  /*5750*/  IMAD.HI.U32 R91, R11, R26, RZ ;  /* 0x0000001a0b5b7227 */ /* 0x000fc800078e00ff */
[--C-:B------:R-:W-:Y:S02]  /*5760*/  @!P2 IMAD.IADD R39, R39, 0x1, -R16.reuse ;  /* 0x000000012727a824 */ /* 0x100fe400078e0a10 */
[--C-:B------:R-:W-:Y:S01]  /*5770*/  @!P0 IMAD.IADD R31, R31, 0x1, -R16.reuse ;  /* 0x000000011f1f8824 */ /* 0x100fe200078e0a10 */
[C---:B------:R-:W-:Y:S01]  /*5780*/  ISETP.GT.U32.AND P0, PT, R16.reuse, R32, PT ;  /* 0x000000201000720c */ /* 0x040fe20003f04070 */
[----:B------:R-:W-:Y:S02]  /*5790*/  IMAD.MOV R91, RZ, RZ, -R91 ;  /* 0x000000ffff5b7224 */ /* 0x000fe400078e0a5b */
[----:B------:R-:W-:Y:S01]  /*57a0*/  @!P6 IMAD.IADD R29, R29, 0x1, -R16 ;  /* 0x000000011d1de824 */ /* 0x000fe200078e0a10 */
[C---:B------:R-:W-:Y:S01]  /*57b0*/  ISETP.GT.U32.AND P6, PT, R16.reuse, R39, PT ;  /* 0x000000271000720c */ /* 0x040fe20003fc4070 */
[----:B------:R-:W-:Y:S01]  /*57c0*/  IMAD R26, R16, R91, R26 ;  /* 0x0000005b101a7224 */ /* 0x000fe200078e021a */
[----:B------:R-:W-:-:S05]  /*57d0*/  IABS R91, R158 ;  /* 0x0000009e005b7213 */ /* 0x000fca0000000000 */
[----:B------:R-:W-:Y:S01]  /*57e0*/  IMAD.HI.U32 R18, R11, R91, RZ ;  /* 0x0000005b0b127227 */ /* 0x000fe200078e00ff */
[----:B------:R-:W-:-:S03]  /*57f0*/  IABS R93, R156 ;  /* 0x0000009c005d7213 */ /* 0x000fc60000000000 */
[----:B------:R-:W-:Y:S02]  /*5800*/  @!P0 IMAD.IADD R32, R32, 0x1, -R16 ;  /* 0x0000000120208824 */ /* 0x000fe400078e0a10 */
[----:B------:R-:W-:Y:S02]  /*5810*/  IMAD.MOV R18, RZ, RZ, -R18 ;  /* 0x000000ffff127224 */ /* 0x000fe400078e0a12 */
[----:B------:R-:W-:Y:S01]  /*5820*/  @!P6 IMAD.IADD R39, R39, 0x1, -R16 ;  /* 0x000000012727e824 */ /* 0x000fe200078e0a10 */
[C---:B------:R-:W-:Y:S01]  /*5830*/  ISETP.GT.U32.AND P6, PT, R16.reuse, R32, PT ;  /* 0x000000201000720c */ /* 0x040fe20003fc4070 */
[----:B------:R-:W-:Y:S02]  /*5840*/  IMAD R91, R16, R18, R91 ;  /* 0x00000012105b7224 */ /* 0x000fe400078e025b */
[----:B------:R-:W-:Y:S01]  /*5850*/  IMAD.HI.U32 R18, R11, R93, RZ ;  /* 0x0000005d0b127227 */ /* 0x000fe200078e00ff */
[----:B------:R-:W-:-:S03]  /*5860*/  IABS R28, R167 ;  /* 0x000000a7001c7213 */ /* 0x000fc60000000000 */
[----:B------:R-:W-:Y:S02]  /*5870*/  IMAD.MOV R18, RZ, RZ, -R18 ;  /* 0x000000ffff127224 */ /* 0x000fe400078e0a12 */
[----:B------:R-:W-:-:S04]  /*5880*/  IMAD.HI.U32 R20, R11, R28, RZ ;  /* 0x0000001c0b147227 */ /* 0x000fc800078e00ff */
[----:B------:R-:W-:Y:S02]  /*5890*/  IMAD R93, R16, R18, R93 ;  /* 0x00000012105d7224 */ /* 0x000fe400078e025d */
[----:B------:R-:W-:Y:S01]  /*58a0*/  @!P6 IMAD.IADD R32, R32, 0x1, -R16 ;  /* 0x000000012020e824 */ /* 0x000fe200078e0a10 */
[----:B------:R-:W-:Y:S01]  /*58b0*/  IABS R89, R160 ;  /* 0x000000a000597213 */ /* 0x000fe20000000000 */
[----:B------:R-:W-:Y:S01]  /*58c0*/  IMAD.MOV R20, RZ, RZ, -R20 ;  /* 0x000000ffff147224 */ /* 0x000fe200078e0a14 */
[----:B------:R-:W-:-:S03]  /*58d0*/  ISETP.GT.U32.AND P6, PT, R16, R93, PT ;  /* 0x0000005d1000720c */ /* 0x000fc60003fc4070 */
[----:B------:R-:W-:Y:S02]  /*58e0*/  IMAD R28, R16, R20, R28 ;  /* 0x00000014101c7224 */ /* 0x000fe400078e021c */
[----:B------:R-:W-:Y:S01]  /*58f0*/  IMAD.HI.U32 R20, R11, R89, RZ ;  /* 0x000000590b147227 */ /* 0x000fe200078e00ff */
[----:B------:R-:W-:Y:S03]  /*5900*/  STL [R1+0x55c], R182 ;  /* 0x00055cb601007387 */ /* 0x000fe60000100800 */
[----:B------:R-:W-:Y:S01]  /*5910*/  IMAD.MOV R20, RZ, RZ, -R20 ;  /* 0x000000ffff147224 */ /* 0x000fe200078e0a14 */
[----:B------:R0:W-:Y:S04]  /*5920*/  STL [R1+0x560], R181 ;  /* 0x000560b501007387 */ /* 0x0001e80000100800 */
[----:B------:R-:W-:Y:S01]  /*5930*/  STL [R1+0x564], R180 ;  /* 0x000564b401007387 */ /* 0x000fe20000100800 */
[----:B------:R-:W-:Y:S01]  /*5940*/  @!P6 IMAD.IADD R93, R93, 0x1, -R16 ;  /* 0x000000015d5de824 */ /* 0x000fe200078e0a10 */
[----:B------:R-:W-:-:S02]  /*5950*/  ISETP.GE.AND P6, PT, R184, RZ, PT ;  /* 0x000000ffb800720c */ /* 0x000fc40003fc6270 */
[----:B------:R1:W-:Y:S01]  /*5960*/  STL [R1+0x568], R179 ;  /* 0x000568b301007387 */ /* 0x0003e20000100800 */
[----:B------:R-:W-:Y:S02]  /*5970*/  IMAD R89, R16, R20, R89 ;  /* 0x0000001410597224 */ /* 0x000fe400078e0259 */
[----:B0-----:R-:W-:Y:S01]  /*5980*/  IMAD.MOV.U32 R181, RZ, RZ, R183 ;  /* 0x000000ffffb57224 */ /* 0x001fe200078e00b7 */
[----:B------:R-:W3:Y:S01]  /*5990*/  LDL R182, [R1+0x388] ;  /* 0x0003880001b67983 */ /* 0x000ee20000100800 */
[----:B------:R-:W-:-:S03]  /*59a0*/  IMAD.MOV.U32 R20, RZ, RZ, R185 ;  /* 0x000000ffff147224 */ /* 0x000fc600078e00b9 */
[----:B------:R-:W4:Y:S04]  /*59b0*/  LDL R183, [R1+0x38c] ;  /* 0x00038c0001b77983 */ /* 0x000f280000100800 */
[----:B------:R-:W4:Y:S04]  /*59c0*/  LDL R184, [R1+0x390] ;  /* 0x0003900001b87983 */ /* 0x000f280000100800 */
[----:B------:R-:W4:Y:S01]  /*59d0*/  LDL R185, [R1+0x394] ;  /* 0x0003940001b97983 */ /* 0x000f220000100800 */
[C---:B------:R-:W-:Y:S02]  /*59e0*/  ISETP.GT.U32.AND P5, PT, R16.reuse, R73, PT ;  /* 0x000000491000720c */ /* 0x040fe40003fa4070 */
[----:B------:R-:W-:Y:S01]  /*59f0*/  ISETP.GT.U32.AND P3, PT, R16, R46, PT ;  /* 0x0000002e1000720c */ /* 0x000fe20003f64070 */
[----:B-1----:R-:W4:Y:S01]  /*5a00*/  LDL R179, [R1+0x398] ;  /* 0x0003980001b37983 */ /* 0x002f220000100800 */
[----:B------:R-:W-:-:S02]  /*5a10*/  IABS R35, R192 ;  /* 0x000000c000237213 */ /* 0x000fc40000000000 */
[C---:B------:R-:W-:Y:S01]  /*5a20*/  ISETP.GT.U32.AND P1, PT, R16.reuse, R48, PT ;  /* 0x000000301000720c */ /* 0x040fe20003f24070 */
[----:B------:R-:W4:Y:S06]  /*5a30*/  LDL R180, [R1+0x39c] ;  /* 0x00039c0001b47983 */ /* 0x000f2c0000100800 */
[----:B------:R-:W-:Y:S01]  /*5a40*/  @!P5 IMAD.IADD R73, R73, 0x1, -R16 ;  /* 0x000000014949d824 */ /* 0x000fe200078e0a10 */
[----:B------:R-:W-:-:S13]  /*5a50*/  ISETP.GT.U32.AND P5, PT, R16, R66, PT ;  /* 0x000000421000720c */ /* 0x000fda0003fa4070 */
[----:B------:R-:W-:Y:S01]  /*5a60*/  @!P5 IMAD.IADD R66, R66, 0x1, -R16 ;  /* 0x000000014242d824 */ /* 0x000fe200078e0a10 */
[----:B------:R-:W-:-:S04]  /*5a70*/  ISETP.GT.U32.AND P5, PT, R16, R59, PT ;  /* 0x0000003b1000720c */ /* 0x000fc80003fa4070 */
[----:B------:R-:W-:-:S09]  /*5a80*/  ISETP.GT.U32.AND P4, PT, R16, R66, PT ;  /* 0x000000421000720c */ /* 0x000fd20003f84070 */
[----:B------:R-:W-:Y:S01]  /*5a90*/  @!P5 IMAD.IADD R59, R59, 0x1, -R16 ;  /* 0x000000013b3bd824 */ /* 0x000fe200078e0a10 */
[----:B------:R-:W-:-:S03]  /*5aa0*/  ISETP.GT.U32.AND P5, PT, R16, R65, PT ;  /* 0x000000411000720c */ /* 0x000fc60003fa4070 */
[----:B------:R-:W-:Y:S01]  /*5ab0*/  @!P4 IMAD.IADD R66, R66, 0x1, -R16 ;  /* 0x000000014242c824 */ /* 0x000fe200078e0a10 */
        /* <DEDUP_REMOVED lines=9> */
[--C-:B------:R-:W-:Y:S01]  /*5b50*/  @!P5 IMAD.IADD R51, R51, 0x1, -R16.reuse ;  /* 0x000000013333d824 */ /* 0x100fe200078e0a10 */
[----:B------:R-:W-:Y:S01]  /*5b60*/  ISETP.GT.U32.AND P5, PT, R16, R44, PT ;  /* 0x0000002c1000720c */ /* 0x000fe20003fa4070 */
[--C-:B------:R-:W-:Y:S01]  /*5b70*/  @!P3 IMAD.IADD R46, R46, 0x1, -R16.reuse ;  /* 0x000000012e2eb824 */ /* 0x100fe200078e0a10 */
[C---:B------:R-:W-:Y:S01]  /*5b80*/  ISETP.GT.U32.AND P3, PT, R16.reuse, R52, PT ;  /* 0x000000341000720c */ /* 0x040fe20003f64070 */
[----:B------:R-:W-:Y:S01]  /*5b90*/  @!P4 IMAD.IADD R45, R45, 0x1, -R16 ;  /* 0x000000012d2dc824 */ /* 0x000fe200078e0a10 */
[----:B------:R-:W-:Y:S01]  /*5ba0*/  ISETP.GT.U32.AND P4, PT, R16, R51, PT ;  /* 0x000000331000720c */ /* 0x000fe20003f84070 */
[----:B------:R-:W-:Y:S01]  /*5bb0*/  IMAD.HI.U32 R5, R11, R35, RZ ;  /* 0x000000230b057227 */ /* 0x000fe200078e00ff */
[----:B------:R-:W-:-:S07]  /*5bc0*/  IABS R33, R191 ;  /* 0x000000bf00217213 */ /* 0x000fce0000000000 */
[----:B------:R-:W-:Y:S01]  /*5bd0*/  @!P5 IMAD.IADD R44, R44, 0x1, -R16 ;  /* 0x000000012c2cd824 */ /* 0x000fe200078e0a10 */
[----:B------:R-:W-:Y:S01]  /*5be0*/  ISETP.GT.U32.AND P5, PT, R16, R50, PT ;  /* 0x000000321000720c */ /* 0x000fe20003fa4070 */
[----:B------:R-:W-:-:S04]  /*5bf0*/  IMAD.MOV R5, RZ, RZ, -R5 ;  /* 0x000000ffff057224 */ /* 0x000fc800078e0a05 */
[----:B------:R-:W-:Y:S02]  /*5c00*/  IMAD R35, R16, R5, R35 ;  /* 0x0000000510237224 */ /* 0x000fe400078e0223 */
[----:B------:R-:W-:Y:S01]  /*5c10*/  IMAD.HI.U32 R5, R11, R33, RZ ;  /* 0x000000210b057227 */ /* 0x000fe200078e00ff */
[----:B------:R-:W-:-:S03]  /*5c20*/  IABS R40, R187 ;  /* 0x000000bb00287213 */ /* 0x000fc60000000000 */
[--C-:B------:R-:W-:Y:S01]  /*5c30*/  @!P3 IMAD.IADD R52, R52, 0x1, -R16.reuse ;  /* 0x000000013434b824 */ /* 0x100fe200078e0a10 */
[C---:B------:R-:W-:Y:S01]  /*5c40*/  ISETP.GT.U32.AND P3, PT, R16.reuse, R46, PT ;  /* 0x0000002e1000720c */ /* 0x040fe20003f64070 */
[--C-:B------:R-:W-:Y:S01]  /*5c50*/  @!P4 IMAD.IADD R51, R51, 0x1, -R16.reuse ;  /* 0x000000013333c824 */ /* 0x100fe200078e0a10 */
[----:B------:R-:W-:Y:S01]  /*5c60*/  ISETP.GT.U32.AND P4, PT, R16, R45, PT ;  /* 0x0000002d1000720c */ /* 0x000fe20003f84070 */
[--C-:B------:R-:W-:Y:S01]  /*5c70*/  @!P5 IMAD.IADD R50, R50, 0x1, -R16.reuse ;  /* 0x000000013232d824 */ /* 0x100fe200078e0a10 */
[----:B------:R-:W-:Y:S01]  /*5c80*/  ISETP.GT.U32.AND P5, PT, R16, R44, PT ;  /* 0x0000002c1000720c */ /* 0x000fe20003fa4070 */
[----:B------:R-:W-:Y:S02]  /*5c90*/  IMAD.MOV R5, RZ, RZ, -R5 ;  /* 0x000000ffff057224 */ /* 0x000fe400078e0a05 */
[----:B------:R-:W-:Y:S01]  /*5ca0*/  @!P1 IMAD.IADD R48, R48, 0x1, -R16 ;  /* 0x0000000130309824 */ /* 0x000fe200078e0a10 */
[C---:B------:R-:W-:Y:S01]  /*5cb0*/  ISETP.GT.U32.AND P1, PT, R16.reuse, R41, PT ;  /* 0x000000291000720c */ /* 0x040fe20003f24070 */
[----:B------:R-:W-:-:S02]  /*5cc0*/  IMAD R33, R16, R5, R33 ;  /* 0x0000000510217224 */ /* 0x000fc400078e0221 */
[----:B------:R-:W-:Y:S01]  /*5cd0*/  IMAD.HI.U32 R5, R11, R40, RZ ;  /* 0x000000280b057227 */ /* 0x000fe200078e00ff */
[----:B------:R-:W-:Y:S02]  /*5ce0*/  IABS R36, R171 ;  /* 0x000000ab00247213 */ /* 0x000fe40000000000 */
[----:B------:R-:W-:Y:S01]  /*5cf0*/  IABS R38, R186 ;  /* 0x000000ba00267213 */ /* 0x000fe20000000000 */
[----:B------:R-:W-:Y:S01]  /*5d00*/  IMAD.MOV R5, RZ, RZ, -R5 ;  /* 0x000000ffff057224 */ /* 0x000fe200078e0a05 */
[----:B------:R-:W-:Y:S01]  /*5d10*/  IABS R34, R170 ;  /* 0x000000aa00227213 */ /* 0x000fe20000000000 */
[--C-:B------:R-:W-:Y:S01]  /*5d20*/  @!P3 IMAD.IADD R46, R46, 0x1, -R16.reuse ;  /* 0x000000012e2eb824 */ /* 0x100fe200078e0a10 */
[C---:B------:R-:W-:Y:S01]  /*5d30*/  ISETP.GT.U32.AND P3, PT, R16.reuse, R37, PT ;  /* 0x000000251000720c */ /* 0x040fe20003f64070 */
[----:B------:R-:W-:Y:S01]  /*5d40*/  @!P4 IMAD.IADD R45, R45, 0x1, -R16 ;  /* 0x000000012d2dc824 */ /* 0x000fe200078e0a10 */
[C---:B------:R-:W-:Y:S01]  /*5d50*/  ISETP.GT.U32.AND P4, PT, R16.reuse, R35, PT ;  /* 0x000000231000720c */ /* 0x040fe20003f84070 */
[----:B------:R-:W-:-:S02]  /*5d60*/  IMAD R40, R16, R5, R40 ;  /* 0x0000000510287224 */ /* 0x000fc400078e0228 */
[----:B------:R-:W-:Y:S01]  /*5d70*/  @!P5 IMAD.IADD R44, R44, 0x1, -R16 ;  /* 0x000000012c2cd824 */ /* 0x000fe200078e0a10 */
[C---:B------:R-:W-:Y:S01]  /*5d80*/  ISETP.GT.U32.AND P5, PT, R16.reuse, R33, PT ;  /* 0x000000211000720c */ /* 0x040fe20003fa4070 */
[----:B------:R-:W-:Y:S01]  /*5d90*/  IMAD.HI.U32 R24, R11, R36, RZ ;  /* 0x000000240b187227 */ /* 0x000fe200078e00ff */
[----:B------:R-:W-:-:S03]  /*5da0*/  ISETP.GT.U32.AND P2, PT, R16, R40, PT ;  /* 0x000000281000720c */ /* 0x000fc60003f44070 */
[----:B------:R-:W-:-:S04]  /*5db0*/  IMAD.HI.U32 R5, R11, R38, RZ ;  /* 0x000000260b057227 */ /* 0x000fc800078e00ff */
[----:B------:R-:W-:-:S04]  /*5dc0*/  IMAD.HI.U32 R22, R11, R34, RZ ;  /* 0x000000220b167227 */ /* 0x000fc800078e00ff */
[----:B------:R-:W-:Y:S01]  /*5dd0*/  @!P1 IMAD.IADD R41, R41, 0x1, -R16 ;  /* 0x0000000129299824 */ /* 0x000fe200078e0a10 */
[C---:B------:R-:W-:Y:S01]  /*5de0*/  ISETP.GT.U32.AND P1, PT, R16.reuse, R27, PT ;  /* 0x0000001b1000720c */ /* 0x040fe20003f24070 */
[----:B------:R-:W-:Y:S02]  /*5df0*/  IMAD.MOV R24, RZ, RZ, -R24 ;  /* 0x000000ffff187224 */ /* 0x000fe400078e0a18 */
[----:B------:R-:W-:Y:S02]  /*5e00*/  IMAD.MOV R5, RZ, RZ, -R5 ;  /* 0x000000ffff057224 */ /* 0x000fe400078e0a05 */
[----:B------:R-:W-:Y:S02]  /*5e10*/  IMAD.MOV R22, RZ, RZ, -R22 ;  /* 0x000000ffff167224 */ /* 0x000fe400078e0a16 */
[C---:B------:R-:W-:Y:S02]  /*5e20*/  IMAD R36, R16.reuse, R24, R36 ;  /* 0x0000001810247224 */ /* 0x040fe400078e0224 */
[----:B------:R-:W-:-:S02]  /*5e30*/  IMAD R38, R16, R5, R38 ;  /* 0x0000000510267224 */ /* 0x000fc400078e0226 */
[C---:B------:R-:W-:Y:S02]  /*5e40*/  IMAD R34, R16.reuse, R22, R34 ;  /* 0x0000001610227224 */ /* 0x040fe400078e0222 */
[--C-:B------:R-:W-:Y:S02]  /*5e50*/  @!P3 IMAD.IADD R37, R37, 0x1, -R16.reuse ;  /* 0x000000012525b824 */ /* 0x100fe400078e0a10 */
[--C-:B------:R-:W-:Y:S01]  /*5e60*/  @!P4 IMAD.IADD R35, R35, 0x1, -R16.reuse ;  /* 0x000000012323c824 */ /* 0x100fe200078e0a10 */
[C---:B------:R-:W-:Y:S01]  /*5e70*/  ISETP.GT.U32.AND P4, PT, R16.reuse, R36, PT ;  /* 0x000000241000720c */ /* 0x040fe20003f84070 */
[--C-:B------:R-:W-:Y:S01]  /*5e80*/  @!P5 IMAD.IADD R33, R33, 0x1, -R16.reuse ;  /* 0x000000012121d824 */ /* 0x100fe200078e0a10 */
[----:B------:R-:W-:Y:S02]  /*5e90*/  IABS R24, R164 ;  /* 0x000000a400187213 */ /* 0x000fe40000000000 */
[C---:B------:R-:W-:Y:S02]  /*5ea0*/  ISETP.GT.U32.AND P3, PT, R16.reuse, R38, PT ;  /* 0x000000261000720c */ /* 0x040fe40003f64070 */
[C---:B------:R-:W-:Y:S01]  /*5eb0*/  ISETP.GT.U32.AND P5, PT, R16.reuse, R34, PT ;  /* 0x000000221000720c */ /* 0x040fe20003fa4070 */
[--C-:B------:R-:W-:Y:S01]  /*5ec0*/  @!P1 IMAD.IADD R27, R27, 0x1, -R16.reuse ;  /* 0x000000011b1b9824 */ /* 0x100fe200078e0a10 */
[----:B------:R-:W-:Y:S01]  /*5ed0*/  ISETP.GT.U32.AND P1, PT, R16, R37, PT ;  /* 0x000000251000720c */ /* 0x000fe20003f24070 */
[----:B------:R-:W-:Y:S01]  /*5ee0*/  @!P2 IMAD.IADD R40, R40, 0x1, -R16 ;  /* 0x000000012828a824 */ /* 0x000fe200078e0a10 */
[----:B------:R-:W-:Y:S01]  /*5ef0*/  ISETP.GT.U32.AND P2, PT, R16, R35, PT ;  /* 0x000000231000720c */ /* 0x000fe20003f44070 */
[----:B------:R-:W-:Y:S01]  /*5f00*/  IMAD.HI.U32 R25, R11, R24, RZ ;  /* 0x000000180b197227 */ /* 0x000fe200078e00ff */
[----:B------:R-:W-:-:S03]  /*5f10*/  IABS R30, R168 ;  /* 0x000000a8001e7213 */ /* 0x000fc60000000000 */
[----:B------:R-:W-:Y:S02]  /*5f20*/  IMAD.MOV R25, RZ, RZ, -R25 ;  /* 0x000000ffff197224 */ /* 0x000fe400078e0a19 */
[----:B------:R-:W-:Y:S01]  /*5f30*/  @!P4 IMAD.IADD R36, R36, 0x1, -R16 ;  /* 0x000000012424c824 */ /* 0x000fe200078e0a10 */
[C---:B------:R-:W-:Y:S01]  /*5f40*/  ISETP.GT.U32.AND P4, PT, R16.reuse, R31, PT ;  /* 0x0000001f1000720c */ /* 0x040fe20003f84070 */
[----:B------:R-:W-:Y:S01]  /*5f50*/  IMAD R24, R16, R25, R24 ;  /* 0x0000001910187224 */ /* 0x000fe200078e0218 */
[----:B------:R-:W-:Y:S01]  /*5f60*/  IABS R25, R154 ;  /* 0x0000009a00197213 */ /* 0x000fe20000000000 */
[--C-:B------:R-:W-:Y:S02]  /*5f70*/  @!P3 IMAD.IADD R38, R38, 0x1, -R16.reuse ;  /* 0x000000012626b824 */ /* 0x100fe400078e0a10 */
[----:B------:R-:W-:Y:S01]  /*5f80*/  @!P5 IMAD.IADD R34, R34, 0x1, -R16 ;  /* 0x000000012222d824 */ /* 0x000fe200078e0a10 */
[----:B------:R-:W-:Y:S01]  /*5f90*/  ISETP.GT.U32.AND P5, PT, R16, R29, PT ;  /* 0x0000001d1000720c */ /* 0x000fe20003fa4070 */
[----:B------:R-:W-:-:S04]  /*5fa0*/  IMAD.HI.U32 R5, R11, R30, RZ ;  /* 0x0000001e0b057227 */ /* 0x000fc800078e00ff */
[--C-:B------:R-:W-:Y:S01]  /*5fb0*/  @!P1 IMAD.IADD R37, R37, 0x1, -R16.reuse ;  /* 0x0000000125259824 */ /* 0x100fe200078e0a10 */
[C---:B------:R-:W-:Y:S01]  /*5fc0*/  ISETP.GT.U32.AND P1, PT, R16.reuse, R40, PT ;  /* 0x000000281000720c */ /* 0x040fe20003f24070 */
[----:B------:R-:W-:Y:S01]  /*5fd0*/  @!P2 IMAD.IADD R35, R35, 0x1, -R16 ;  /* 0x000000012323a824 */ /* 0x000fe200078e0a10 */
[----:B------:R-:W-:Y:S01]  /*5fe0*/  ISETP.GT.U32.AND P2, PT, R16, R38, PT ;  /* 0x000000261000720c */ /* 0x000fe20003f44070 */
[----:B------:R-:W-:Y:S02]  /*5ff0*/  IMAD.MOV R5, RZ, RZ, -R5 ;  /* 0x000000ffff057224 */ /* 0x000fe400078e0a05 */
[----:B------:R-:W-:-:S04]  /*6000*/  IMAD.HI.U32 R18, R11, R25, RZ ;  /* 0x000000190b127227 */ /* 0x000fc800078e00ff */
[C---:B------:R-:W-:Y:S02]  /*6010*/  IMAD R30, R16.reuse, R5, R30 ;  /* 0x00000005101e7224 */ /* 0x040fe400078e021e */
[----:B------:R-:W-:Y:S01]  /*6020*/  IMAD.MOV R18, RZ, RZ, -R18 ;  /* 0x000000ffff127224 */ /* 0x000fe200078e0a12 */
[----:B------:R-:W-:Y:S01]  /*6030*/  IABS R5, R162 ;  /* 0x000000a200057213 */ /* 0x000fe20000000000 */
[--C-:B------:R-:W-:Y:S01]  /*6040*/  @!P4 IMAD.IADD R31, R31, 0x1, -R16.reuse ;  /* 0x000000011f1fc824 */ /* 0x100fe200078e0a10 */
[C---:B------:R-:W-:Y:S01]  /*6050*/  ISETP.GT.U32.AND P4, PT, R16.reuse, R34, PT ;  /* 0x000000221000720c */ /* 0x040fe20003f84070 */
[C---:B------:R-:W-:Y:S02]  /*6060*/  IMAD R25, R16.reuse, R18, R25 ;  /* 0x0000001210197224 */ /* 0x040fe400078e0219 */
[--C-:B------:R-:W-:Y:S01]  /*6070*/  @!P5 IMAD.IADD R29, R29, 0x1, -R16.reuse ;  /* 0x000000011d1dd824 */ /* 0x100fe200078e0a10 */
[----:B--2---:R-:W-:Y:S02]  /*6080*/  IABS R18, R152 ;  /* 0x0000009800127213 */ /* 0x004fe40000000000 */
[----:B------:R-:W-:Y:S01]  /*6090*/  ISETP.GT.U32.AND P5, PT, R16, R30, PT ;  /* 0x0000001e1000720c */ /* 0x000fe20003fa4070 */
[--C-:B------:R-:W-:Y:S01]  /*60a0*/  @!P1 IMAD.IADD R40, R40, 0x1, -R16.reuse ;  /* 0x0000000128289824 */ /* 0x100fe200078e0a10 */
[----:B------:R-:W-:Y:S01]  /*60b0*/  ISETP.GT.U32.AND P1, PT, R16, R26, PT ;  /* 0x0000001a1000720c */ /* 0x000fe20003f24070 */
[----:B------:R-:W-:Y:S01]  /*60c0*/  @!P2 IMAD.IADD R38, R38, 0x1, -R16 ;  /* 0x000000012626a824 */ /* 0x000fe200078e0a10 */
[----:B------:R-:W-:Y:S01]  /*60d0*/  ISETP.GT.U32.AND P2, PT, R16, R24, PT ;  /* 0x000000181000720c */ /* 0x000fe20003f44070 */
[----:B------:R-:W-:-:S04]  /*60e0*/  IMAD.HI.U32 R22, R11, R5, RZ ;  /* 0x000000050b167227 */ /* 0x000fc800078e00ff */
[----:B------:R-:W-:-:S04]  /*60f0*/  IMAD.HI.U32 R11, R11, R18, RZ ;  /* 0x000000120b0b7227 */ /* 0x000fc800078e00ff */
[----:B------:R-:W-:Y:S02]  /*6100*/  IMAD.MOV R11, RZ, RZ, -R11 ;  /* 0x000000ffff0b7224 */ /* 0x000fe400078e0a0b */
[----:B------:R-:W-:Y:S01]  /*6110*/  @!P4 IMAD.IADD R34, R34, 0x1, -R16 ;  /* 0x000000012222c824 */ /* 0x000fe200078e0a10 */
[C---:B------:R-:W-:Y:S01]  /*6120*/  ISETP.GT.U32.AND P4, PT, R16.reuse, R89, PT ;  /* 0x000000591000720c */ /* 0x040fe20003f84070 */
[----:B------:R-:W-:Y:S02]  /*6130*/  IMAD R11, R16, R11, R18 ;  /* 0x0000000b100b7224 */ /* 0x000fe400078e0212 */
[--C-:B------:R-:W-:Y:S01]  /*6140*/  @!P5 IMAD.IADD R30, R30, 0x1, -R16.reuse ;  /* 0x000000011e1ed824 */ /* 0x100fe200078e0a10 */
[----:B------:R-:W-:Y:S01]  /*6150*/  ISETP.GT.U32.AND P5, PT, R16, R91, PT ;  /* 0x0000005b1000720c */ /* 0x000fe20003fa4070 */
[--C-:B------:R-:W-:Y:S01]  /*6160*/  @!P1 IMAD.IADD R26, R26, 0x1, -R16.reuse ;  /* 0x000000011a1a9824 */ /* 0x100fe200078e0a10 */
[----:B------:R-:W-:Y:S01]  /*6170*/  ISETP.GT.U32.AND P1, PT, R16, R25, PT ;  /* 0x000000191000720c */ /* 0x000fe20003f24070 */
[----:B------:R-:W-:Y:S01]  /*6180*/  @!P2 IMAD.IADD R24, R24, 0x1, -R16 ;  /* 0x000000011818a824 */ /* 0x000fe200078e0a10 */
[----:B------:R-:W-:-:S02]  /*6190*/  ISETP.GT.U32.AND P2, PT, R16, R11, PT ;  /* 0x0000000b1000720c */ /* 0x000fc40003f44070 */
[C---:B------:R-:W-:Y:S02]  /*61a0*/  ISETP.GT.U32.AND P3, PT, R16.reuse, R33, PT ;  /* 0x000000211000720c */ /* 0x040fe40003f64070 */
[C---:B------:R-:W-:Y:S01]  /*61b0*/  ISETP.GT.U32.AND P0, PT, R16.reuse, R27, PT ;  /* 0x0000001b1000720c */ /* 0x040fe20003f04070 */
[----:B------:R-:W-:Y:S01]  /*61c0*/  @!P4 IMAD.IADD R89, R89, 0x1, -R16 ;  /* 0x000000015959c824 */ /* 0x000fe200078e0a10 */
[C---:B------:R-:W-:Y:S01]  /*61d0*/  ISETP.GT.U32.AND P4, PT, R16.reuse, R26, PT ;  /* 0x0000001a1000720c */ /* 0x040fe20003f84070 */
[----:B------:R-:W-:Y:S01]  /*61e0*/  IMAD.MOV R22, RZ, RZ, -R22 ;  /* 0x000000ffff167224 */ /* 0x000fe200078e0a16 */
[----:B------:R-:W2:Y:S01]  /*61f0*/  LDL R18, [R1+0x2e8] ;  /* 0x0002e80001127983 */ /* 0x000ea20000100800 */
[--C-:B------:R-:W-:Y:S01]  /*6200*/  @!P5 IMAD.IADD R91, R91, 0x1, -R16.reuse ;  /* 0x000000015b5bd824 */ /* 0x100fe200078e0a10 */
[C---:B------:R-:W-:Y:S01]  /*6210*/  ISETP.GT.U32.AND P5, PT, R16.reuse, R24, PT ;  /* 0x000000181000720c */ /* 0x040fe20003fa4070 */
[--C-:B------:R-:W-:Y:S01]  /*6220*/  @!P1 IMAD.IADD R25, R25, 0x1, -R16.reuse ;  /* 0x0000000119199824 */ /* 0x100fe200078e0a10 */
[C---:B------:R-:W-:Y:S01]  /*6230*/  ISETP.GT.U32.AND P1, PT, R16.reuse, R89, PT ;  /* 0x000000591000720c */ /* 0x040fe20003f24070 */
[----:B------:R-:W-:Y:S01]  /*6240*/  @!P2 IMAD.IADD R11, R11, 0x1, -R16 ;  /* 0x000000010b0ba824 */ /* 0x000fe200078e0a10 */
[----:B------:R-:W-:-:S05]  /*6250*/  ISETP.GT.U32.AND P2, PT, R16, R91, PT ;  /* 0x0000005b1000720c */ /* 0x000fca0003f44070 */
[----:B------:R-:W-:Y:S01]  /*6260*/  @!P4 IMAD.IADD R26, R26, 0x1, -R16 ;  /* 0x000000011a1ac824 */ /* 0x000fe200078e0a10 */
[----:B------:R-:W-:-:S03]  /*6270*/  ISETP.GT.U32.AND P4, PT, R16, R11, PT ;  /* 0x0000000b1000720c */ /* 0x000fc60003f84070 */
[--C-:B------:R-:W-:Y:S01]  /*6280*/  @!P5 IMAD.IADD R24, R24, 0x1, -R16.reuse ;  /* 0x000000011818d824 */ /* 0x100fe200078e0a10 */
[----:B------:R-:W-:Y:S01]  /*6290*/  ISETP.GT.U32.AND P5, PT, R16, R25, PT ;  /* 0x000000191000720c */ /* 0x000fe20003fa4070 */
[--C-:B------:R-:W-:Y:S01]  /*62a0*/  @!P1 IMAD.IADD R89, R89, 0x1, -R16.reuse ;  /* 0x0000000159599824 */ /* 0x100fe200078e0a10 */
[----:B------:R-:W-:Y:S01]  /*62b0*/  ISETP.GE.AND P1, PT, R2, RZ, PT ;  /* 0x000000ff0200720c */ /* 0x000fe20003f26270 */
[--C-:B------:R-:W-:Y:S01]  /*62c0*/  @!P2 IMAD.IADD R91, R91, 0x1, -R16.reuse ;  /* 0x000000015b5ba824 */ /* 0x100fe200078e0a10 */
[----:B------:R-:W-:Y:S02]  /*62d0*/  ISETP.GE.AND P2, PT, R181, RZ, PT ;  /* 0x000000ffb500720c */ /* 0x000fe40003f46270 */
[----:B------:R-:W2:Y:S03]  /*62e0*/  LDL R181, [R1+0x2d4] ;  /* 0x0002d40001b57983 */ /* 0x000ea60000100800 */
[----:B------:R-:W-:-:S04]  /*62f0*/  @!P4 IMAD.IADD R11, R11, 0x1, -R16 ;  /* 0x000000010b0bc824 */ /* 0x000fc800078e0a10 */
[----:B------:R-:W-:Y:S02]  /*6300*/  @!P5 IMAD.IADD R25, R25, 0x1, -R16 ;  /* 0x000000011919d824 */ /* 0x000fe400078e0a10 */
[----:B------:R-:W-:Y:S02]  /*6310*/  @!P1 IMAD.MOV R4, RZ, RZ, -R4 ;  /* 0x000000ffff049224 */ /* 0x000fe400078e0a04 */
[----:B------:R-:W-:Y:S01]  /*6320*/  @!P2 IMAD.MOV R12, RZ, RZ, -R12 ;  /* 0x000000ffff0ca224 */ /* 0x000fe200078e0a0c */
[----:B---3--:R-:W-:Y:S02]  /*6330*/  ISETP.GE.AND P4, PT, R182, RZ, PT ;  /* 0x000000ffb600720c */ /* 0x008fe40003f86270 */
[----:B------:R-:W3:Y:S01]  /*6340*/  LDL R182, [R1+0x3b0] ;  /* 0x0003b00001b67983 */ /* 0x000ee20000100800 */
[----:B----4-:R-:W-:-:S03]  /*6350*/  ISETP.GE.AND P5, PT, R183, RZ, PT ;  /* 0x000000ffb700720c */ /* 0x010fc60003fa6270 */
[----:B------:R-:W4:Y:S01]  /*6360*/  LDL R183, [R1+0x3b4] ;  /* 0x0003b40001b77983 */ /* 0x000f220000100800 */
[----:B------:R-:W-:-:S03]  /*6370*/  ISETP.GE.AND P1, PT, R184, RZ, PT ;  /* 0x000000ffb800720c */ /* 0x000fc60003f26270 */
[----:B------:R-:W4:Y:S01]  /*6380*/  LDL R184, [R1+0x3bc] ;  /* 0x0003bc0001b87983 */ /* 0x000f220000100800 */
[----:B------:R-:W-:-:S03]  /*6390*/  ISETP.GE.AND P2, PT, R185, RZ, PT ;  /* 0x000000ffb900720c */ /* 0x000fc60003f46270 */
[----:B------:R-:W4:Y:S01]  /*63a0*/  LDL R185, [R1+0x3c0] ;  /* 0x0003c00001b97983 */ /* 0x000f220000100800 */
[--C-:B------:R-:W-:Y:S01]  /*63b0*/  @!P3 IMAD.IADD R33, R33, 0x1, -R16.reuse ;  /* 0x000000012121b824 */ /* 0x100fe200078e0a10 */
[C---:B------:R-:W-:Y:S01]  /*63c0*/  ISETP.GT.U32.AND P3, PT, R16.reuse, R36, PT ;  /* 0x000000241000720c */ /* 0x040fe20003f64070 */
[C---:B------:R-:W-:Y:S02]  /*63d0*/  IMAD R5, R16.reuse, R22, R5 ;  /* 0x0000001610057224 */ /* 0x040fe400078e0205 */
[--C-:B------:R-:W-:Y:S01]  /*63e0*/  @!P0 IMAD.IADD R27, R27, 0x1, -R16.reuse ;  /* 0x000000011b1b8824 */ /* 0x100fe200078e0a10 */
[----:B------:R-:W-:Y:S01]  /*63f0*/  ISETP.GT.U32.AND P0, PT, R16, R28, PT ;  /* 0x0000001c1000720c */ /* 0x000fe20003f04070 */
[----:B------:R-:W4:Y:S08]  /*6400*/  LDL R22, [R1+0x3a0] ;  /* 0x0003a00001167983 */ /* 0x000f300000100800 */
[----:B------:R-:W-:Y:S01]  /*6410*/  @!P3 IMAD.IADD R36, R36, 0x1, -R16 ;  /* 0x000000012424b824 */ /* 0x000fe200078e0a10 */
[----:B------:R-:W-:-:S03]  /*6420*/  ISETP.GT.U32.AND P3, PT, R16, R5, PT ;  /* 0x000000051000720c */ /* 0x000fc60003f64070 */
[----:B------:R-:W-:-:S10]  /*6430*/  @!P0 IMAD.IADD R28, R28, 0x1, -R16 ;  /* 0x000000011c1c8824 */ /* 0x000fd400078e0a10 */
[----:B------:R-:W-:Y:S01]  /*6440*/  @!P3 IMAD.IADD R5, R5, 0x1, -R16 ;  /* 0x000000010505b824 */ /* 0x000fe200078e0a10 */
[----:B------:R-:W-:-:S13]  /*6450*/  ISETP.GT.U32.AND P3, PT, R16, R28, PT ;  /* 0x0000001c1000720c */ /* 0x000fda0003f64070 */
[----:B------:R-:W-:Y:S01]  /*6460*/  @!P3 IMAD.IADD R28, R28, 0x1, -R16 ;  /* 0x000000011c1cb824 */ /* 0x000fe200078e0a10 */
[----:B------:R-:W-:-:S13]  /*6470*/  ISETP.GT.U32.AND P3, PT, R16, R93, PT ;  /* 0x0000005d1000720c */ /* 0x000fda0003f64070 */
[----:B------:R-:W-:Y:S01]  /*6480*/  @!P3 IMAD.IADD R93, R93, 0x1, -R16 ;  /* 0x000000015d5db824 */ /* 0x000fe200078e0a10 */
[----:B------:R-:W-:Y:S01]  /*6490*/  ISETP.GE.AND P3, PT, R20, RZ, PT ;  /* 0x000000ff1400720c */ /* 0x000fe20003f66270 */
[----:B------:R-:W-:Y:S01]  /*64a0*/  @!P4 IMAD.MOV R7, RZ, RZ, -R7 ;  /* 0x000000ffff07c224 */ /* 0x000fe200078e0a07 */
[----:B------:R-:W-:Y:S01]  /*64b0*/  ISETP.GE.AND P4, PT, R180, RZ, PT ;  /* 0x000000ffb400720c */ /* 0x000fe20003f86270 */
[----:B------:R-:W-:Y:S01]  /*64c0*/  @!P5 IMAD.MOV R8, RZ, RZ, -R8 ;  /* 0x000000ffff08d224 */ /* 0x000fe200078e0a08 */
[----:B------:R-:W4:Y:S01]  /*64d0*/  LDL R180, [R1+0x3c8] ;  /* 0x0003c80001b47983 */ /* 0x000f220000100800 */
[----:B------:R-:W-:Y:S02]  /*64e0*/  @!P2 IMAD.MOV R10, RZ, RZ, -R10 ;  /* 0x000000ffff0aa224 */ /* 0x000fe400078e0a0a */
[----:B------:R-:W-:Y:S01]  /*64f0*/  @!P1 IMAD.MOV R9, RZ, RZ, -R9 ;  /* 0x000000ffff099224 */ /* 0x000fe200078e0a09 */
[----:B------:R-:W4:Y:S05]  /*6500*/  LDL R20, [R1+0x3e8] ;  /* 0x0003e80001147983 */ /* 0x000f2a0000100800 */
[----:B------:R-:W-:Y:S01]  /*6510*/  @!P3 IMAD.MOV R6, RZ, RZ, -R6 ;  /* 0x000000ffff06b224 */ /* 0x000fe200078e0a06 */
[----:B------:R-:W-:-:S02]  /*6520*/  ISETP.GE.AND P3, PT, R179, RZ, PT ;  /* 0x000000ffb300720c */ /* 0x000fc40003f66270 */
[----:B------:R-:W4:Y:S01]  /*6530*/  LDL R179, [R1+0x3c4] ;  /* 0x0003c40001b37983 */ /* 0x000f220000100800 */
[----:B------:R-:W-:-:S10]  /*6540*/  @!P4 IMAD.MOV R15, RZ, RZ, -R15 ;  /* 0x000000ffff0fc224 */ /* 0x000fd400078e0a0f */
[----:B------:R-:W-:Y:S01]  /*6550*/  @!P3 IMAD.MOV R13, RZ, RZ, -R13 ;  /* 0x000000ffff0db224 */ /* 0x000fe200078e0a0d */
[----:B--2---:R-:W-:Y:S02]  /*6560*/  ISETP.GE.AND P5, PT, R181, RZ, PT ;  /* 0x000000ffb500720c */ /* 0x004fe40003fa6270 */
[----:B------:R-:W2:Y:S11]  /*6570*/  LDL R181, [R1+0x2d8] ;  /* 0x0002d80001b57983 */ /* 0x000eb60000100800 */
[----:B------:R-:W-:Y:S01]  /*6580*/  @!P5 IMAD.MOV R17, RZ, RZ, -R17 ;  /* 0x000000ffff11d224 */ /* 0x000fe200078e0a11 */
[----:B---3--:R-:W-:-:S02]  /*6590*/  ISETP.GE.AND P2, PT, R182, RZ, PT ;  /* 0x000000ffb600720c */ /* 0x008fc40003f46270 */
[----:B------:R-:W3:Y:S01]  /*65a0*/  LDL R182, [R1+0x3d0] ;  /* 0x0003d00001b67983 */ /* 0x000ee20000100800 */
[----:B----4-:R-:W-:-:S03]  /*65b0*/  ISETP.GE.AND P3, PT, R183, RZ, PT ;  /* 0x000000ffb700720c */ /* 0x010fc60003f66270 */
[----:B------:R-:W4:Y:S01]  /*65c0*/  LDL R183, [R1+0x3d4] ;  /* 0x0003d40001b77983 */ /* 0x000f220000100800 */
[----:B------:R-:W-:-:S03]  /*65d0*/  ISETP.GE.AND P4, PT, R184, RZ, PT ;  /* 0x000000ffb800720c */ /* 0x000fc60003f86270 */
[----:B------:R-:W4:Y:S01]  /*65e0*/  LDL R184, [R1+0x3d8] ;  /* 0x0003d80001b87983 */ /* 0x000f220000100800 */
[----:B------:R-:W-:-:S03]  /*65f0*/  ISETP.GE.AND P5, PT, R185, RZ, PT ;  /* 0x000000ffb900720c */ /* 0x000fc60003fa6270 */
[----:B------:R-:W4:Y:S01]  /*6600*/  LDL R185, [R1+0x3dc] ;  /* 0x0003dc0001b97983 */ /* 0x000f220000100800 */
[----:B------:R-:W-:-:S03]  /*6610*/  ISETP.GE.AND P1, PT, R22, RZ, PT ;  /* 0x000000ff1600720c */ /* 0x000fc60003f26270 */
[----:B------:R-:W4:Y:S01]  /*6620*/  LDL R22, [R1+0x3cc] ;  /* 0x0003cc0001167983 */ /* 0x000f220000100800 */
[----:B------:R-:W-:Y:S02]  /*6630*/  @!P2 IMAD.MOV R21, RZ, RZ, -R21 ;  /* 0x000000ffff15a224 */ /* 0x000fe400078e0a15 */
[----:B------:R-:W-:-:S07]  /*6640*/  @!P3 IMAD.MOV R23, RZ, RZ, -R23 ;  /* 0x000000ffff17b224 */ /* 0x000fce00078e0a17 */
[----:B------:R-:W-:Y:S02]  /*6650*/  @!P1 IMAD.MOV R19, RZ, RZ, -R19 ;  /* 0x000000ffff139224 */ /* 0x000fe400078e0a13 */
[----:B------:R-:W-:Y:S01]  /*6660*/  @!P5 IMAD.MOV R155, RZ, RZ, -R155 ;  /* 0x000000ffff9bd224 */ /* 0x000fe200078e0a9b */
[----:B------:R-:W-:Y:S02]  /*6670*/  ISETP.GE.AND P2, PT, R180, RZ, PT ;  /* 0x000000ffb400720c */ /* 0x000fe40003f46270 */
[----:B------:R-:W4:Y:S01]  /*6680*/  LDL R180, [R1+0x3e4] ;  /* 0x0003e40001b47983 */ /* 0x000f220000100800 */
[----:B------:R-:W-:-:S03]  /*6690*/  ISETP.GE.AND P1, PT, R179, RZ, PT ;  /* 0x000000ffb300720c */ /* 0x000fc60003f26270 */
[----:B------:R-:W4:Y:S07]  /*66a0*/  LDL R179, [R1+0x3e0] ;  /* 0x0003e00001b37983 */ /* 0x000f2e0000100800 */
[----:B------:R-:W-:-:S03]  /*66b0*/  @!P2 IMAD.MOV R159, RZ, RZ, -R159 ;  /* 0x000000ffff9fa224 */ /* 0x000fc600078e0a9f */
        /* <DEDUP_REMOVED lines=12> */
[----:B------:R-:W-:Y:S01]  /*6780*/  @!P4 IMAD.MOV R153, RZ, RZ, -R153 ;  /* 0x000000ffff99c224 */ /* 0x000fe200078e0a99 */
[----:B------:R-:W-:Y:S01]  /*6790*/  ISETP.GE.AND P4, PT, R22, RZ, PT ;  /* 0x000000ff1600720c */ /* 0x000fe20003f86270 */
[----:B------:R-:W-:Y:S01]  /*67a0*/  @!P5 IMAD.MOV R165, RZ, RZ, -R165 ;  /* 0x000000ffffa5d224 */ /* 0x000fe200078e0aa5 */
[----:B------:R-:W4:Y:S01]  /*67b0*/  LDL R22, [R1+0x3fc] ;  /* 0x0003fc0001167983 */ /* 0x000f220000100800 */
[----:B------:R-:W-:-:S10]  /*67c0*/  @!P1 IMAD.MOV R215, RZ, RZ, -R215 ;  /* 0x000000ffffd79224 */ /* 0x000fd400078e0ad7 */
        /* <DEDUP_REMOVED lines=24> */
[----:B------:R-:W-:Y:S01]  /*6950*/  @!P2 IMAD.MOV R227, RZ, RZ, -R227 ;  /* 0x000000ffffe3a224 */ /* 0x000fe200078e0ae3 */
[----:B------:R-:W-:Y:S02]  /*6960*/  ISETP.GE.AND P2, PT, R22, RZ, PT ;  /* 0x000000ff1600720c */ /* 0x000fe40003f46270 */
[----:B------:R-:W4:Y:S01]  /*6970*/  LDL R22, [R1+0x41c] ;  /* 0x00041c0001167983 */ /* 0x000f220000100800 */
[----:B------:R-:W-:Y:S02]  /*6980*/  @!P5 IMAD.MOV R233, RZ, RZ, -R233 ;  /* 0x000000ffffe9d224 */ /* 0x000fe400078e0ae9 */
[----:B------:R-:W-:-:S08]  /*6990*/  @!P1 IMAD.MOV R235, RZ, RZ, -R235 ;  /* 0x000000ffffeb9224 */ /* 0x000fd000078e0aeb */
        /* <DEDUP_REMOVED lines=8> */
[----:B------:R-:W2:Y:S01]  /*6a20*/  LDL R181, [R1+0x424] ;  /* 0x0004240001b57983 */ /* 0x000ea20000100800 */
[----:B---3--:R-:W-:-:S03]  /*6a30*/  ISETP.GE.AND P1, PT, R182, RZ, PT ;  /* 0x000000ffb600720c */ /* 0x008fc60003f26270 */
[----:B------:R-:W3:Y:S01]  /*6a40*/  LDL R182, [R1+0x428] ;  /* 0x0004280001b67983 */ /* 0x000ee20000100800 */
[----:B----4-:R-:W-:-:S03]  /*6a50*/  ISETP.GE.AND P2, PT, R183, RZ, PT ;  /* 0x000000ffb700720c */ /* 0x010fc60003f46270 */
[----:B------:R-:W4:Y:S01]  /*6a60*/  LDL R183, [R1+0x42c] ;  /* 0x00042c0001b77983 */ /* 0x000f220000100800 */
[----:B------:R-:W-:-:S03]  /*6a70*/  ISETP.GE.AND P3, PT, R184, RZ, PT ;  /* 0x000000ffb800720c */ /* 0x000fc60003f66270 */
[----:B------:R-:W4:Y:S01]  /*6a80*/  LDL R184, [R1+0x430] ;  /* 0x0004300001b87983 */ /* 0x000f220000100800 */
[----:B------:R-:W-:-:S03]  /*6a90*/  ISETP.GE.AND P4, PT, R185, RZ, PT ;  /* 0x000000ffb900720c */ /* 0x000fc60003f86270 */
[----:B------:R-:W4:Y:S01]  /*6aa0*/  LDL R185, [R1+0x434] ;  /* 0x0004340001b97983 */ /* 0x000f220000100800 */
[----:B------:R-:W-:Y:S01]  /*6ab0*/  ISETP.GT.U32.AND P0, PT, R16, R30, PT ;  /* 0x0000001e1000720c */ /* 0x000fe20003f04070 */
[----:B------:R-:W-:Y:S01]  /*6ac0*/  @!P5 IMAD.MOV R244, RZ, RZ, -R244 ;  /* 0x000000fffff4d224 */ /* 0x000fe200078e0af4 */
[----:B------:R-:W-:Y:S01]  /*6ad0*/  ISETP.GE.AND P5, PT, R20, RZ, PT ;  /* 0x000000ff1400720c */ /* 0x000fe20003fa6270 */
[----:B------:R-:W-:Y:S01]  /*6ae0*/  @!P1 IMAD.MOV R246, RZ, RZ, -R246 ;  /* 0x000000fffff69224 */ /* 0x000fe200078e0af6 */
[----:B------:R-:W4:Y:S09]  /*6af0*/  LDL R20, [R1+0x43c] ;  /* 0x00043c0001147983 */ /* 0x000f320000100800 */
[----:B------:R-:W-:Y:S01]  /*6b00*/  @!P0 IMAD.IADD R30, R30, 0x1, -R16 ;  /* 0x000000011e1e8824 */ /* 0x000fe200078e0a10 */
[----:B------:R-:W-:Y:S01]  /*6b10*/  ISETP.GT.U32.AND P0, PT, R16, R5, PT ;  /* 0x000000051000720c */ /* 0x000fe20003f04070 */
[----:B------:R-:W-:Y:S01]  /*6b20*/  @!P2 IMAD.MOV R248, RZ, RZ, -R248 ;  /* 0x000000fffff8a224 */ /* 0x000fe200078e0af8 */
[----:B------:R-:W-:Y:S01]  /*6b30*/  ISETP.GE.AND P1, PT, R22, RZ, PT ;  /* 0x000000ff1600720c */ /* 0x000fe20003f26270 */
[----:B------:R-:W-:Y:S01]  /*6b40*/  @!P3 IMAD.MOV R250, RZ, RZ, -R250 ;  /* 0x000000fffffab224 */ /* 0x000fe200078e0afa */
[----:B------:R-:W4:Y:S09]  /*6b50*/  LDL R22, [R1+0x440] ;  /* 0x0004400001167983 */ /* 0x000f320000100800 */
[----:B------:R-:W-:-:S02]  /*6b60*/  @!P0 IMAD.IADD R5, R5, 0x1, -R16 ;  /* 0x0000000105058824 */ /* 0x000fc400078e0a10 */
[----:B------:R-:W4:Y:S01]  /*6b70*/  LDL R16, [R1+0x438] ;  /* 0x0004380001107983 */ /* 0x000f220000100800 */
[----:B------:R-:W-:Y:S02]  /*6b80*/  @!P4 IMAD.MOV R252, RZ, RZ, -R252 ;  /* 0x000000fffffcc224 */ /* 0x000fe400078e0afc */
[----:B------:R-:W-:Y:S02]  /*6b90*/  @!P5 IMAD.MOV R111, RZ, RZ, -R111 ;  /* 0x000000ffff6fd224 */ /* 0x000fe400078e0a6f */
[----:B------:R-:W-:Y:S01]  /*6ba0*/  @!P1 IMAD.MOV R110, RZ, RZ, -R110 ;  /* 0x000000ffff6e9224 */ /* 0x000fe200078e0a6e */
[----:B------:R-:W-:Y:S02]  /*6bb0*/  ISETP.GE.AND P3, PT, R180, RZ, PT ;  /* 0x000000ffb400720c */ /* 0x000fe40003f66270 */
[----:B------:R-:W-:Y:S02]  /*6bc0*/  ISETP.GE.AND P2, PT, R179, RZ, PT ;  /* 0x000000ffb300720c */ /* 0x000fe40003f46270 */
[----:B------:R-:W4:Y:S09]  /*6bd0*/  LDL.LU R179, [R1+0x568] ;  /* 0x0005680001b37983 */ /* 0x000f320000300800 */
[----:B------:R-:W-:Y:S01]  /*6be0*/  @!P3 IMAD.MOV R108, RZ, RZ, -R108 ;  /* 0x000000ffff6cb224 */ /* 0x000fe200078e0a6c */
[----:B------:R-:W4:Y:S01]  /*6bf0*/  LDL.LU R180, [R1+0x564] ;  /* 0x0005640001b47983 */ /* 0x000f220000300800 */
[----:B------:R-:W-:Y:S01]  /*6c00*/  @!P2 IMAD.MOV R109, RZ, RZ, -R109 ;  /* 0x000000ffff6da224 */ /* 0x000fe200078e0a6d */
[----:B--2---:R-:W-:-:S02]  /*6c10*/  ISETP.GE.AND P4, PT, R181, RZ, PT ;  /* 0x000000ffb500720c */ /* 0x004fc40003f86270 */
[----:B------:R-:W2:Y:S01]  /*6c20*/  LDL.LU R181, [R1+0x560] ;  /* 0x0005600001b57983 */ /* 0x000ea20000300800 */
[----:B---3--:R-:W-:-:S03]  /*6c30*/  ISETP.GE.AND P5, PT, R182, RZ, PT ;  /* 0x000000ffb600720c */ /* 0x008fc60003fa6270 */
[----:B------:R-:W3:Y:S01]  /*6c40*/  LDL.LU R182, [R1+0x55c] ;  /* 0x00055c0001b67983 */ /* 0x000ee20000300800 */
[----:B----4-:R-:W-:-:S03]  /*6c50*/  ISETP.GE.AND P1, PT, R183, RZ, PT ;  /* 0x000000ffb700720c */ /* 0x010fc60003f26270 */
[----:B------:R-:W4:Y:S01]  /*6c60*/  LDL.LU R183, [R1+0x558] ;  /* 0x0005580001b77983 */ /* 0x000f220000300800 */
[----:B------:R-:W-:-:S03]  /*6c70*/  ISETP.GE.AND P2, PT, R184, RZ, PT ;  /* 0x000000ffb800720c */ /* 0x000fc60003f46270 */
[----:B------:R-:W4:Y:S01]  /*6c80*/  LDL.LU R184, [R1+0x554] ;  /* 0x0005540001b87983 */ /* 0x000f220000300800 */
[----:B------:R-:W-:-:S03]  /*6c90*/  ISETP.GE.AND P3, PT, R185, RZ, PT ;  /* 0x000000ffb900720c */ /* 0x000fc60003f66270 */
[----:B------:R-:W4:Y:S01]  /*6ca0*/  LDL.LU R185, [R1+0x550] ;  /* 0x0005500001b97983 */ /* 0x000f220000300800 */
[----:B------:R-:W-:Y:S02]  /*6cb0*/  @!P4 IMAD.MOV R107, RZ, RZ, -R107 ;  /* 0x000000ffff6bc224 */ /* 0x000fe400078e0a6b */
[----:B------:R-:W-:Y:S01]  /*6cc0*/  @!P5 IMAD.MOV R106, RZ, RZ, -R106 ;  /* 0x000000ffff6ad224 */ /* 0x000fe200078e0a6a */
[----:B------:R-:W-:Y:S01]  /*6cd0*/  ISETP.GE.AND P5, PT, R18, RZ, PT ;  /* 0x000000ff1200720c */ /* 0x000fe20003fa6270 */
[----:B------:R-:W-:Y:S01]  /*6ce0*/  @!P1 IMAD.MOV R105, RZ, RZ, -R105 ;  /* 0x000000ffff699224 */ /* 0x000fe200078e0a69 */
[----:B------:R-:W-:Y:S01]  /*6cf0*/  ISETP.GE.AND P1, PT, R20, RZ, PT ;  /* 0x000000ff1400720c */ /* 0x000fe20003f26270 */
[----:B------:R-:W-:Y:S01]  /*6d00*/  @!P2 IMAD.MOV R104, RZ, RZ, -R104 ;  /* 0x000000ffff68a224 */ /* 0x000fe200078e0a68 */
[----:B------:R-:W-:Y:S02]  /*6d10*/  ISETP.GE.AND P2, PT, R22, RZ, PT ;  /* 0x000000ff1600720c */ /* 0x000fe40003f46270 */
[----:B------:R-:W-:Y:S01]  /*6d20*/  ISETP.GE.AND P4, PT, R16, RZ, PT ;  /* 0x000000ff1000720c */ /* 0x000fe20003f86270 */
[----:B------:R-:W-:-:S06]  /*6d30*/  @!P3 IMAD.MOV R103, RZ, RZ, -R103 ;  /* 0x000000ffff67b224 */ /* 0x000fcc00078e0a67 */
[----:B------:R-:W-:Y:S02]  /*6d40*/  @!P5 IMAD.MOV R101, RZ, RZ, -R101 ;  /* 0x000000ffff65d224 */ /* 0x000fe400078e0a65 */
[----:B------:R-:W-:Y:S02]  /*6d50*/  @!P1 IMAD.MOV R100, RZ, RZ, -R100 ;  /* 0x000000ffff649224 */ /* 0x000fe400078e0a64 */
[----:B------:R-:W-:Y:S02]  /*6d60*/  @!P2 IMAD.MOV R99, RZ, RZ, -R99 ;  /* 0x000000ffff63a224 */ /* 0x000fe400078e0a63 */
[----:B------:R-:W-:Y:S01]  /*6d70*/  @!P4 IMAD.MOV R102, RZ, RZ, -R102 ;  /* 0x000000ffff66c224 */ /* 0x000fe200078e0a66 */
[----:B------:R-:W-:Y:S01]  /*6d80*/  ISETP.NE.AND P0, PT, R86, RZ, PT ;  /* 0x000000ff5600720c */ /* 0x000fe20003f05270 */
[----:B------:R-:W-:-:S12]  /*6d90*/  @!P6 IMAD.MOV R3, RZ, RZ, -R3 ;  /* 0x000000ffff03e224 */ /* 0x000fd800078e0a03 */
[----:B------:R-:W-:Y:S01]  /*6da0*/  @!P0 LOP3.LUT R3, RZ, R86, RZ, 0x33, !PT ;  /* 0x00000056ff038212 */ /* 0x000fe200078e33ff */
[----:B------:R-:W-:Y:S01]  /*6db0*/  IMAD.MOV.U32 R86, RZ, RZ, R14 ;  /* 0x000000ffff567224 */ /* 0x000fe200078e000e */
[----:B------:R-:W-:Y:S02]  /*6dc0*/  ISETP.GE.AND P6, PT, R152, RZ, PT ;  /* 0x000000ff9800720c */ /* 0x000fe40003fc6270 */
[----:B------:R-:W-:Y:S02]  /*6dd0*/  ISETP.NE.AND P0, PT, R87, RZ, PT ;  /* 0x000000ff5700720c */ /* 0x000fe40003f05270 */
[----:B------:R-:W-:Y:S02]  /*6de0*/  LOP3.LUT R87, RZ, R87, RZ, 0x33, !PT ;  /* 0x00000057ff577212 */ /* 0x000fe400078e33ff */
[----:B--2---:R-:W-:Y:S02]  /*6df0*/  ISETP.GE.AND P2, PT, R181, RZ, PT ;  /* 0x000000ffb500720c */ /* 0x004fe40003f46270 */
[----:B---3--:R-:W-:-:S02]  /*6e00*/  ISETP.GE.AND P1, PT, R182, RZ, PT ;  /* 0x000000ffb600720c */ /* 0x008fc40003f26270 */
[----:B----4-:R-:W-:Y:S02]  /*6e10*/  ISETP.GE.AND P5, PT, R183, RZ, PT ;  /* 0x000000ffb700720c */ /* 0x010fe40003fa6270 */
[----:B------:R-:W-:Y:S02]  /*6e20*/  ISETP.GE.AND P4, PT, R184, RZ, PT ;  /* 0x000000ffb800720c */ /* 0x000fe40003f86270 */
[----:B------:R-:W-:-:S07]  /*6e30*/  ISETP.GE.AND P3, PT, R185, RZ, PT ;  /* 0x000000ffb900720c */ /* 0x000fce0003f66270 */
[----:B------:R-:W-:Y:S01]  /*6e40*/  @!P1 IMAD.MOV R95, RZ, RZ, -R95 ;  /* 0x000000ffff5f9224 */ /* 0x000fe200078e0a5f */
[----:B------:R-:W-:Y:S01]  /*6e50*/  ISETP.GE.AND P1, PT, R177, RZ, PT ;  /* 0x000000ffb100720c */ /* 0x000fe20003f26270 */
[----:B------:R-:W-:Y:S01]  /*6e60*/  @!P2 IMAD.MOV R94, RZ, RZ, -R94 ;  /* 0x000000ffff5ea224 */ /* 0x000fe200078e0a5e */
[----:B------:R-:W-:Y:S01]  /*6e70*/  ISETP.GE.AND P2, PT, R176, RZ, PT ;  /* 0x000000ffb000720c */ /* 0x000fe20003f46270 */
[----:B------:R-:W-:Y:S01]  /*6e80*/  @!P5 IMAD.MOV R96, RZ, RZ, -R96 ;  /* 0x000000ffff60d224 */ /* 0x000fe200078e0a60 */
[----:B------:R-:W-:Y:S01]  /*6e90*/  ISETP.GE.AND P5, PT, R178, RZ, PT ;  /* 0x000000ffb200720c */ /* 0x000fe20003fa6270 */
[----:B------:R-:W-:Y:S01]  /*6ea0*/  @!P6 IMAD.MOV R11, RZ, RZ, -R11 ;  /* 0x000000ffff0be224 */ /* 0x000fe200078e0a0b */
[----:B------:R-:W-:Y:S01]  /*6eb0*/  SEL R8, R87, R8, !P0 ;  /* 0x0000000857087207 */ /* 0x000fe20004000000 */
[----:B------:R-:W-:Y:S01]  /*6ec0*/  @!P4 IMAD.MOV R97, RZ, RZ, -R97 ;  /* 0x000000ffff61c224 */ /* 0x000fe200078e0a61 */
[----:B------:R-:W-:Y:S01]  /*6ed0*/  ISETP.GE.AND P4, PT, R179, RZ, PT ;  /* 0x000000ffb300720c */ /* 0x000fe20003f86270 */
[----:B------:R-:W2:Y:S01]  /*6ee0*/  LDL.LU R185, [R1+0x54c] ;  /* 0x00054c0001b97983 */ /* 0x000ea20000300800 */
[----:B------:R-:W-:Y:S01]  /*6ef0*/  @!P3 IMAD.MOV R98, RZ, RZ, -R98 ;  /* 0x000000ffff62b224 */ /* 0x000fe200078e0a62 */
[----:B------:R-:W-:-:S02]  /*6f00*/  ISETP.GE.AND P3, PT, R180, RZ, PT ;  /* 0x000000ffb400720c */ /* 0x000fc40003f66270 */
[----:B------:R-:W-:Y:S01]  /*6f10*/  @!P1 IMAD.MOV R86, RZ, RZ, -R86 ;  /* 0x000000ffff569224 */ /* 0x000fe200078e0a56 */
[----:B------:R-:W-:Y:S01]  /*6f20*/  ISETP.GE.AND P1, PT, R172, RZ, PT ;  /* 0x000000ffac00720c */ /* 0x000fe20003f26270 */
[----:B------:R-:W-:Y:S01]  /*6f30*/  @!P2 IMAD.MOV R85, RZ, RZ, -R85 ;  /* 0x000000ffff55a224 */ /* 0x000fe200078e0a55 */
[----:B------:R-:W-:Y:S01]  /*6f40*/  ISETP.GE.AND P2, PT, R0, RZ, PT ;  /* 0x000000ff0000720c */ /* 0x000fe20003f46270 */
[----:B------:R-:W-:Y:S01]  /*6f50*/  @!P5 IMAD.MOV R88, RZ, RZ, -R88 ;  /* 0x000000ffff58d224 */ /* 0x000fe200078e0a58 */
[----:B------:R-:W-:Y:S01]  /*6f60*/  ISETP.GE.AND P5, PT, R173, RZ, PT ;  /* 0x000000ffad00720c */ /* 0x000fe20003fa6270 */
[----:B------:R-:W-:Y:S01]  /*6f70*/  IMAD R8, R8, UR4, RZ ;  /* 0x0000000408087c24 */ /* 0x000fe2000f8e02ff */
[----:B------:R-:W-:Y:S01]  /*6f80*/  SEL R21, R87, R21, !P0 ;  /* 0x0000001557157207 */ /* 0x000fe20004000000 */
[----:B------:R-:W-:Y:S01]  /*6f90*/  @!P4 IMAD.MOV R90, RZ, RZ, -R90 ;  /* 0x000000ffff5ac224 */ /* 0x000fe200078e0a5a */
[----:B------:R-:W-:Y:S01]  /*6fa0*/  ISETP.GE.AND P4, PT, R174, RZ, PT ;  /* 0x000000ffae00720c */ /* 0x000fe20003f86270 */
[----:B------:R-:W3:Y:S01]  /*6fb0*/  LDL.LU R184, [R1+0x548] ;  /* 0x0005480001b87983 */ /* 0x000ee20000300800 */
[----:B------:R-:W-:Y:S01]  /*6fc0*/  @!P3 IMAD.MOV R92, RZ, RZ, -R92 ;  /* 0x000000ffff5cb224 */ /* 0x000fe200078e0a5c */
[----:B------:R-:W-:-:S02]  /*6fd0*/  ISETP.GE.AND P3, PT, R175, RZ, PT ;  /* 0x000000ffaf00720c */ /* 0x000fc40003f66270 */
[----:B------:R-:W-:Y:S01]  /*6fe0*/  @!P1 IMAD.MOV R81, RZ, RZ, -R81 ;  /* 0x000000ffff519224 */ /* 0x000fe200078e0a51 */
[----:B------:R-:W-:Y:S01]  /*6ff0*/  ISETP.GE.AND P1, PT, R245, RZ, PT ;  /* 0x000000fff500720c */ /* 0x000fe20003f26270 */
[----:B------:R-:W-:Y:S01]  /*7000*/  @!P2 IMAD.MOV R80, RZ, RZ, -R80 ;  /* 0x000000ffff50a224 */ /* 0x000fe200078e0a50 */
[----:B------:R-:W-:Y:S01]  /*7010*/  ISETP.GE.AND P2, PT, R243, RZ, PT ;  /* 0x000000fff300720c */ /* 0x000fe20003f46270 */
[----:B------:R-:W-:Y:S01]  /*7020*/  @!P5 IMAD.MOV R82, RZ, RZ, -R82 ;  /* 0x000000ffff52d224 */ /* 0x000fe200078e0a52 */
[----:B------:R-:W-:Y:S02]  /*7030*/  ISETP.GE.AND P5, PT, R247, RZ, PT ;  /* 0x000000fff700720c */ /* 0x000fe40003fa6270 */
[----:B------:R-:W-:Y:S01]  /*7040*/  SEL R9, R87, R9, !P0 ;  /* 0x0000000957097207 */ /* 0x000fe20004000000 */
[----:B------:R-:W-:Y:S01]  /*7050*/  @!P4 IMAD.MOV R83, RZ, RZ, -R83 ;  /* 0x000000ffff53c224 */ /* 0x000fe200078e0a53 */
[----:B------:R-:W-:Y:S02]  /*7060*/  ISETP.GE.AND P4, PT, R249, RZ, PT ;  /* 0x000000fff900720c */ /* 0x000fe40003f86270 */
[----:B------:R-:W-:Y:S01]  /*7070*/  SEL R131, R87, R4, !P0 ;  /* 0x0000000457837207 */ /* 0x000fe20004000000 */
[----:B------:R-:W-:Y:S01]  /*7080*/  @!P3 IMAD.MOV R84, RZ, RZ, -R84 ;  /* 0x000000ffff54b224 */ /* 0x000fe200078e0a54 */
[----:B------:R-:W-:Y:S01]  /*7090*/  ISETP.GE.AND P3, PT, R251, RZ, PT ;  /* 0x000000fffb00720c */ /* 0x000fe20003f66270 */
        /* <DEDUP_REMOVED lines=10> */
[----:B------:R-:W4:Y:S02]  /*7140*/  LDL.LU R183, [R1+0x544] ;  /* 0x0005440001b77983 */ /* 0x000f240000300800 */
[----:B------:R-:W-:Y:S01]  /*7150*/  @!P3 IMAD.MOV R79, RZ, RZ, -R79 ;  /* 0x000000ffff4fb224 */ /* 0x000fe200078e0a4f */
[----:B------:R-:W-:Y:S01]  /*7160*/  ISETP.GE.AND P3, PT, R241, RZ, PT ;  /* 0x000000fff100720c */ /* 0x000fe20003f66270 */
[----:B------:R-:W-:Y:S01]  /*7170*/  @!P1 IMAD.MOV R71, RZ, RZ, -R71 ;  /* 0x000000ffff479224 */ /* 0x000fe200078e0a47 */
[----:B------:R-:W-:Y:S01]  /*7180*/  ISETP.GE.AND P1, PT, R226, RZ, PT ;  /* 0x000000ffe200720c */ /* 0x000fe20003f26270 */
[----:B------:R-:W-:Y:S01]  /*7190*/  @!P2 IMAD.MOV R70, RZ, RZ, -R70 ;  /* 0x000000ffff46a224 */ /* 0x000fe200078e0a46 */
[----:B------:R-:W-:Y:S01]  /*71a0*/  ISETP.GE.AND P2, PT, R224, RZ, PT ;  /* 0x000000ffe000720c */ /* 0x000fe20003f46270 */
[----:B------:R-:W-:Y:S01]  /*71b0*/  @!P5 IMAD.MOV R72, RZ, RZ, -R72 ;  /* 0x000000ffff48d224 */ /* 0x000fe200078e0a48 */
[----:B------:R-:W-:-:S02]  /*71c0*/  ISETP.GE.AND P5, PT, R228, RZ, PT ;  /* 0x000000ffe400720c */ /* 0x000fc40003fa6270 */
[C---:B------:R-:W-:Y:S01]  /*71d0*/  SEL R7, R87.reuse, R7, !P0 ;  /* 0x0000000757077207 */ /* 0x040fe20004000000 */
        /* <DEDUP_REMOVED lines=110> */
[C---:B------:R-:W-:Y:S01]  /*78c0*/  SEL R225, R87.reuse, R225, !P0 ;  /* 0x000000e157e17207 */ /* 0x040fe20004000000 */
[----:B------:R-:W-:Y:S01]  /*78d0*/  @!P3 IMAD.MOV R32, RZ, RZ, -R32 ;  /* 0x000000ffff20b224 */ /* 0x000fe200078e0a20 */
[----:B------:R-:W-:Y:S01]  /*78e0*/  ISETP.GE.AND P3, PT, R162, RZ, PT ;  /* 0x000000ffa200720c */ /* 0x000fe20003f66270 */
[----:B------:R-:W-:Y:S01]  /*78f0*/  @!P1 IMAD.MOV R93, RZ, RZ, -R93 ;  /* 0x000000ffff5d9224 */ /* 0x000fe200078e0a5d */
[C---:B------:R-:W-:Y:S01]  /*7900*/  SEL R4, R87.reuse, R12, !P0 ;  /* 0x0000000c57047207 */ /* 0x040fe20004000000 */
[----:B------:R-:W-:Y:S01]  /*7910*/  @!P2 IMAD.MOV R25, RZ, RZ, -R25 ;  /* 0x000000ffff19a224 */ /* 0x000fe200078e0a19 */
[C---:B------:R-:W-:Y:S01]  /*7920*/  SEL R227, R87.reuse, R227, !P0 ;  /* 0x000000e357e37207 */ /* 0x040fe20004000000 */
[----:B------:R-:W-:Y:S01]  /*7930*/  @!P5 IMAD.MOV R91, RZ, RZ, -R91 ;  /* 0x000000ffff5bd224 */ /* 0x000fe200078e0a5b */
[----:B------:R-:W-:-:S02]  /*7940*/  SEL R229, R87, R229, !P0 ;  /* 0x000000e557e57207 */ /* 0x000fc40004000000 */
[C---:B------:R-:W-:Y:S01]  /*7950*/  SEL R231, R87.reuse, R231, !P0 ;  /* 0x000000e757e77207 */ /* 0x040fe20004000000 */
[----:B------:R-:W-:Y:S01]  /*7960*/  @!P4 IMAD.MOV R89, RZ, RZ, -R89 ;  /* 0x000000ffff59c224 */ /* 0x000fe200078e0a59 */
[C---:B------:R-:W-:Y:S02]  /*7970*/  SEL R233, R87.reuse, R233, !P0 ;  /* 0x000000e957e97207 */ /* 0x040fe40004000000 */
[C---:B------:R-:W-:Y:S01]  /*7980*/  SEL R235, R87.reuse, R235, !P0 ;  /* 0x000000eb57eb7207 */ /* 0x040fe20004000000 */
[----:B------:R-:W-:Y:S01]  /*7990*/  @!P3 IMAD.MOV R5, RZ, RZ, -R5 ;  /* 0x000000ffff05b224 */ /* 0x000fe200078e0a05 */
[C---:B------:R-:W-:Y:S02]  /*79a0*/  SEL R237, R87.reuse, R237, !P0 ;  /* 0x000000ed57ed7207 */ /* 0x040fe40004000000 */
[C---:B------:R-:W-:Y:S02]  /*79b0*/  SEL R240, R87.reuse, R240, !P0 ;  /* 0x000000f057f07207 */ /* 0x040fe40004000000 */
[----:B------:R-:W-:-:S02]  /*79c0*/  SEL R242, R87, R242, !P0 ;  /* 0x000000f257f27207 */ /* 0x000fc40004000000 */
[C---:B------:R-:W-:Y:S02]  /*79d0*/  SEL R244, R87.reuse, R244, !P0 ;  /* 0x000000f457f47207 */ /* 0x040fe40004000000 */
[C---:B------:R-:W-:Y:S02]  /*79e0*/  SEL R246, R87.reuse, R246, !P0 ;  /* 0x000000f657f67207 */ /* 0x040fe40004000000 */
[C---:B------:R-:W-:Y:S02]  /*79f0*/  SEL R248, R87.reuse, R248, !P0 ;  /* 0x000000f857f87207 */ /* 0x040fe40004000000 */
        /* <DEDUP_REMOVED lines=27> */
[----:B------:R-:W-:Y:S01]  /*7bb0*/  SEL R80, R87, R80, !P0 ;  /* 0x0000005057507207 */ /* 0x000fe20004000000 */
[----:B------:R-:W-:Y:S01]  /*7bc0*/  IMAD R9, R9, UR4, RZ ;  /* 0x0000000409097c24 */ /* 0x000fe2000f8e02ff */
[C---:B------:R-:W-:Y:S01]  /*7bd0*/  SEL R84, R87.reuse, R84, !P0 ;  /* 0x0000005457547207 */ /* 0x040fe20004000000 */
[----:B------:R-:W4:Y:S01]  /*7be0*/  LDL.LU R182, [R1+0x540] ;  /* 0x0005400001b67983 */ /* 0x000f220000300800 */
        /* <DEDUP_REMOVED lines=60> */
[----:B------:R-:W-:Y:S02]  /*7fb0*/  SEL R25, R87, R25, !P0 ;  /* 0x0000001957197207 */ /* 0x000fe40004000000 */
[----:B------:R-:W-:Y:S01]  /*7fc0*/  SHF.R.S32.HI R16, RZ, 0x1f, R8 ;  /* 0x0000001fff107819 */ /* 0x000fe20000011408 */
[----:B------:R-:W-:Y:S01]  /*7fd0*/  IMAD R163, R163, UR4, RZ ;  /* 0x00000004a3a37c24 */ /* 0x000fe2000f8e02ff */
[----:B------:R-:W-:Y:S01]  /*7fe0*/  SEL R87, R87, R11, !P0 ;  /* 0x0000000b57577207 */ /* 0x000fe20004000000 */
[----:B------:R-:W-:Y:S01]  /*7ff0*/  IMAD R23, R23, UR4, RZ ;  /* 0x0000000417177c24 */ /* 0x000fe2000f8e02ff */
[----:B------:R-:W-:-:S02]  /*8000*/  IADD3 R8, P0, R8, UR6, RZ ;  /* 0x0000000608087c10 */ /* 0x000fc4000ff1e0ff */
[----:B------:R-:W-:Y:S01]  /*8010*/  SHF.R.S32.HI R158, RZ, 0x1f, R21 ;  /* 0x0000001fff9e7819 */ /* 0x000fe20000011415 */
[----:B------:R-:W-:Y:S01]  /*8020*/  IMAD R10, R10, UR4, RZ ;  /* 0x000000040a0a7c24 */ /* 0x000fe2000f8e02ff */
[----:B------:R-:W-:Y:S01]  /*8030*/  IADD3.X R16, R16, UR7, RZ, P0, !PT ;  /* 0x0000000710107c10 */ /* 0x000fe200087fe4ff */
[----:B------:R-:W-:Y:S01]  /*8040*/  IMAD R225, R225, UR4, RZ ;  /* 0x00000004e1e17c24 */ /* 0x000fe2000f8e02ff */
[----:B------:R-:W-:Y:S01]  /*8050*/  SHF.R.S32.HI R18, RZ, 0x1f, R9 ;  /* 0x0000001fff127819 */ /* 0x000fe20000011409 */
[----:B------:R-:W-:Y:S01]  /*8060*/  IMAD R165, R165, UR4, RZ ;  /* 0x00000004a5a57c24 */ /* 0x000fe2000f8e02ff */
[----:B------:R-:W-:Y:S01]  /*8070*/  IADD3 R21, P0, R21, UR6, RZ ;  /* 0x0000000615157c10 */ /* 0x000fe2000ff1e0ff */
[----:B------:R-:W-:Y:S01]  /*8080*/  IMAD R153, R153, UR4, RZ ;  /* 0x0000000499997c24 */ /* 0x000fe2000f8e02ff */
[----:B------:R-:W-:Y:S01]  /*8090*/  IADD3 R9, P1, R9, UR6, RZ ;  /* 0x0000000609097c10 */ /* 0x000fe2000ff3e0ff */
[----:B------:R-:W-:Y:S01]  /*80a0*/  IMAD R13, R13, UR4, RZ ;  /* 0x000000040d0d7c24 */ /* 0x000fe2000f8e02ff */
[----:B------:R-:W-:Y:S01]  /*80b0*/  SHF.R.S32.HI R169, RZ, 0x1f, R163 ;  /* 0x0000001fffa97819 */ /* 0x000fe200000114a3 */
[----:B------:R-:W-:Y:S01]  /*80c0*/  IMAD R4, R4, UR4, RZ ;  /* 0x0000000404047c24 */ /* 0x000fe2000f8e02ff */
[----:B------:R-:W-:Y:S01]  /*80d0*/  IADD3.X R158, R158, UR7, RZ, P0, !PT ;  /* 0x000000079e9e7c10 */ /* 0x000fe200087fe4ff */
[----:B------:R-:W-:Y:S01]  /*80e0*/  IMAD R240, R240, UR4, RZ ;  /* 0x00000004f0f07c24 */ /* 0x000fe2000f8e02ff */
[----:B------:R-:W-:Y:S01]  /*80f0*/  SHF.R.S32.HI R160, RZ, 0x1f, R23 ;  /* 0x0000001fffa07819 */ /* 0x000fe20000011417 */
[----:B------:R-:W-:Y:S01]  /*8100*/  IMAD R227, R227, UR4, RZ ;  /* 0x00000004e3e37c24 */ /* 0x000fe2000f8e02ff */
[----:B------:R-:W-:Y:S01]  /*8110*/  IADD3.X R18, R18, UR7, RZ, P1, !PT ;  /* 0x0000000712127c10 */ /* 0x000fe20008ffe4ff */
[----:B------:R-:W-:Y:S01]  /*8120*/  IMAD R215, R215, UR4, RZ ;  /* 0x00000004d7d77c24 */ /* 0x000fe2000f8e02ff */
[----:B------:R-:W-:Y:S01]  /*8130*/  IADD3 R163, P0, R163, UR6, RZ ;  /* 0x00000006a3a37c10 */ /* 0x000fe2000ff1e0ff */
[----:B------:R-:W-:Y:S01]  /*8140*/  IMAD R155, R155, UR4, RZ ;  /* 0x000000049b9b7c24 */ /* 0x000fe2000f8e02ff */
[----:B------:R-:W-:Y:S01]  /*8150*/  SHF.R.S32.HI R20, RZ, 0x1f, R10 ;  /* 0x0000001fff147819 */ /* 0x000fe2000001140a */
[----:B------:R-:W-:Y:S01]  /*8160*/  IMAD R15, R15, UR4, RZ ;  /* 0x000000040f0f7c24 */ /* 0x000fe2000f8e02ff */
[----:B------:R-:W-:Y:S01]  /*8170*/  IADD3 R23, P1, R23, UR6, RZ ;  /* 0x0000000617177c10 */ /* 0x000fe2000ff3e0ff */
[----:B------:R-:W4:Y:S01]  /*8180*/  LDL.LU R181, [R1+0x53c] ;  /* 0x00053c0001b57983 */ /* 0x000f220000300800 */
[----:B------:R-:W-:-:S02]  /*8190*/  IADD3 R10, P2, R10, UR6, RZ ;  /* 0x000000060a0a7c10 */ /* 0x000fc4000ff5e0ff */
[----:B------:R-:W-:Y:S01]  /*81a0*/  SHF.R.S32.HI R224, RZ, 0x1f, R225 ;  /* 0x0000001fffe07819 */ /* 0x000fe200000114e1 */
[----:B------:R-:W-:Y:S01]  /*81b0*/  IMAD R6, R6, UR4, RZ ;  /* 0x0000000406067c24 */ /* 0x000fe2000f8e02ff */
[----:B------:R-:W-:Y:S01]  /*81c0*/  IADD3.X R169, R169, UR7, RZ, P0, !PT ;  /* 0x00000007a9a97c10 */ /* 0x000fe200087fe4ff */
[----:B------:R-:W4:Y:S01]  /*81d0*/  LDL.LU R180, [R1+0x538] ;  /* 0x0005380001b47983 */ /* 0x000f220000300800 */
[----:B------:R-:W-:Y:S02]  /*81e0*/  SHF.R.S32.HI R170, RZ, 0x1f, R165 ;  /* 0x0000001fffaa7819 */ /* 0x000fe400000114a5 */
[----:B------:R-:W-:Y:S01]  /*81f0*/  IADD3.X R160, R160, UR7, RZ, P1, !PT ;  /* 0x00000007a0a07c10 */ /* 0x000fe20008ffe4ff */
[----:B------:R-:W-:Y:S01]  /*8200*/  IMAD R242, R242, UR4, RZ ;  /* 0x00000004f2f27c24 */ /* 0x000fe2000f8e02ff */
[----:B------:R-:W-:Y:S01]  /*8210*/  IADD3 R225, P0, R225, UR6, RZ ;  /* 0x00000006e1e17c10 */ /* 0x000fe2000ff1e0ff */
[----:B------:R-:W-:Y:S01]  /*8220*/  IMAD R111, R111, UR4, RZ ;  /* 0x000000046f6f7c24 */ /* 0x000fe2000f8e02ff */
[----:B------:R-:W-:Y:S01]  /*8230*/  SHF.R.S32.HI R162, RZ, 0x1f, R153 ;  /* 0x0000001fffa27819 */ /* 0x000fe20000011499 */
[----:B------:R-:W4:Y:S01]  /*8240*/  LDL.LU R179, [R1+0x534] ;  /* 0x0005340001b37983 */ /* 0x000f220000300800 */
[----:B------:R-:W-:-:S02]  /*8250*/  IADD3.X R20, R20, UR7, RZ, P2, !PT ;  /* 0x0000000714147c10 */ /* 0x000fc400097fe4ff */
[----:B------:R-:W-:Y:S01]  /*8260*/  IADD3 R165, P1, R165, UR6, RZ ;  /* 0x00000006a5a57c10 */ /* 0x000fe2000ff3e0ff */
[----:B------:R-:W-:Y:S01]  /*8270*/  IMAD R229, R229, UR4, RZ ;  /* 0x00000004e5e57c24 */ /* 0x000fe2000f8e02ff */
[----:B------:R-:W-:Y:S01]  /*8280*/  SHF.R.S32.HI R22, RZ, 0x1f, R13 ;  /* 0x0000001fff167819 */ /* 0x000fe2000001140d */
[----:B------:R-:W4:Y:S01]  /*8290*/  LDL.LU R178, [R1+0x530] ;  /* 0x0005300001b27983 */ /* 0x000f220000300800 */
[----:B------:R-:W-:Y:S02]  /*82a0*/  IADD3 R153, P2, R153, UR6, RZ ;  /* 0x0000000699997c10 */ /* 0x000fe4000ff5e0ff */
        /* <DEDUP_REMOVED lines=32> */
[----:B------:R-:W-:Y:S01]  /*84b0*/  IADD3.X R239, R239, UR7, RZ, P0, !PT ;  /* 0x00000007efef7c10 */ /* 0x000fe200087fe4ff */
[----:B------:R-:W-:Y:S01]  /*84c0*/  IMAD R219, R219, UR4, RZ ;  /* 0x00000004dbdb7c24 */ /* 0x000fe2000f8e02ff */
[----:B------:R-:W-:Y:S01]  /*84d0*/  IADD3 R6, P5, R6, UR6, RZ ;  /* 0x0000000606067c10 */ /* 0x000fe2000ffbe0ff */
[----:B------:R0:W5:Y:S01]  /*84e0*/  LDL.LU R0, [R1+0x514] ;  /* 0x0005140001007983 */ /* 0x0001620000300800 */
[----:B------:R-:W-:-:S02]  /*84f0*/  SHF.R.S32.HI R241, RZ, 0x1f, R242 ;  /* 0x0000001ffff17819 */ /* 0x000fc400000114f2 */
[----:B------:R-:W-:Y:S02]  /*8500*/  IADD3.X R226, R226, UR7, RZ, P1, !PT ;  /* 0x00000007e2e27c10 */ /* 0x000fe40008ffe4ff */
[----:B------:R-:W-:Y:S02]  /*8510*/  IADD3 R171, P0, R111, UR6, RZ ;  /* 0x000000066fab7c10 */ /* 0x000fe4000ff1e0ff */
[----:B------:R-:W-:Y:S02]  /*8520*/  SHF.R.S32.HI R228, RZ, 0x1f, R229 ;  /* 0x0000001fffe47819 */ /* 0x000fe400000114e5 */
[----:B------:R-:W-:Y:S02]  /*8530*/  IADD3.X R214, R214, UR7, RZ, P2, !PT ;  /* 0x00000007d6d67c10 */ /* 0x000fe400097fe4ff */
[----:B------:R-:W-:Y:S02]  /*8540*/  IADD3 R242, P1, R242, UR6, RZ ;  /* 0x00000006f2f27c10 */ /* 0x000fe4000ff3e0ff */
[----:B------:R-:W-:-:S02]  /*8550*/  SHF.R.S32.HI R216, RZ, 0x1f, R217 ;  /* 0x0000001fffd87819 */ /* 0x000fc400000114d9 */
[----:B------:R-:W-:Y:S02]  /*8560*/  IADD3.X R164, R164, UR7, RZ, P3, !PT ;  /* 0x00000007a4a47c10 */ /* 0x000fe40009ffe4ff */
[----:B------:R-:W-:Y:S01]  /*8570*/  IADD3 R229, P2, R229, UR6, RZ ;  /* 0x00000006e5e57c10 */ /* 0x000fe2000ff5e0ff */
[----:B------:R-:W-:Y:S01]  /*8580*/  IMAD R19, R19, UR4, RZ ;  /* 0x0000000413137c24 */ /* 0x000fe2000f8e02ff */
[----:B------:R-:W-:Y:S01]  /*8590*/  SHF.R.S32.HI R166, RZ, 0x1f, R157 ;  /* 0x0000001fffa67819 */ /* 0x000fe2000001149d */
[----:B------:R-:W-:Y:S01]  /*85a0*/  IMAD R159, R159, UR4, RZ ;  /* 0x000000049f9f7c24 */ /* 0x000fe2000f8e02ff */
[----:B------:R-:W-:Y:S02]  /*85b0*/  IADD3.X R152, R152, UR7, RZ, P4, !PT ;  /* 0x0000000798987c10 */ /* 0x000fe4000a7fe4ff */
[----:B------:R-:W-:Y:S01]  /*85c0*/  IADD3 R217, P3, R217, UR6, RZ ;  /* 0x00000006d9d97c10 */ /* 0x000fe2000ff7e0ff */
[----:B------:R1:W-:Y:S01]  /*85d0*/  STL [R1+0x4], R171 ;  /* 0x000004ab01007387 */ /* 0x0003e20000100800 */
[----:B------:R-:W-:-:S02]  /*85e0*/  SHF.R.S32.HI R14, RZ, 0x1f, R7 ;  /* 0x0000001fff0e7819 */ /* 0x000fc40000011407 */
[----:B------:R-:W-:Y:S02]  /*85f0*/  SHF.R.S32.HI R154, RZ, 0x1f, R17 ;  /* 0x0000001fff9a7819 */ /* 0x000fe40000011411 */
[----:B------:R-:W-:Y:S02]  /*8600*/  IADD3.X R12, R12, UR7, RZ, P5, !PT ;  /* 0x000000070c0c7c10 */ /* 0x000fe4000affe4ff */
[----:B------:R-:W-:Y:S02]  /*8610*/  IADD3 R157, P4, R157, UR6, RZ ;  /* 0x000000069d9d7c10 */ /* 0x000fe4000ff9e0ff */
[----:B------:R-:W-:Y:S02]  /*8620*/  IADD3 R7, P6, R7, UR6, RZ ;  /* 0x0000000607077c10 */ /* 0x000fe4000ffde0ff */
[----:B------:R-:W-:Y:S02]  /*8630*/  IADD3 R17, P5, R17, UR6, RZ ;  /* 0x0000000611117c10 */ /* 0x000fe4000ffbe0ff */
[----:B------:R-:W-:Y:S01]  /*8640*/  IADD3.X R241, R241, UR7, RZ, P1, !PT ;  /* 0x00000007f1f17c10 */ /* 0x000fe20008ffe4ff */
[----:B------:R-:W-:Y:S01]  /*8650*/  IMAD R246, R246, UR4, RZ ;  /* 0x00000004f6f67c24 */ /* 0x000fe2000f8e02ff */
[----:B------:R-:W-:Y:S01]  /*8660*/  SHF.R.S32.HI R243, RZ, 0x1f, R244 ;  /* 0x0000001ffff37819 */ /* 0x000fe200000114f4 */
[----:B------:R-:W-:Y:S01]  /*8670*/  IMAD R109, R109, UR4, RZ ;  /* 0x000000046d6d7c24 */ /* 0x000fe2000f8e02ff */
[----:B------:R-:W-:-:S02]  /*8680*/  IADD3.X R228, R228, UR7, RZ, P2, !PT ;  /* 0x00000007e4e47c10 */ /* 0x000fc400097fe4ff */
[----:B-1----:R-:W-:Y:S01]  /*8690*/  IADD3 R171, P1, R110, UR6, RZ ;  /* 0x000000066eab7c10 */ /* 0x002fe2000ff3e0ff */
[----:B------:R-:W-:Y:S01]  /*86a0*/  IMAD R233, R233, UR4, RZ ;  /* 0x00000004e9e97c24 */ /* 0x000fe2000f8e02ff */
[----:B------:R-:W-:Y:S02]  /*86b0*/  SHF.R.S32.HI R230, RZ, 0x1f, R231 ;  /* 0x0000001fffe67819 */ /* 0x000fe400000114e7 */
[----:B------:R-:W-:Y:S02]  /*86c0*/  IADD3.X R216, R216, UR7, RZ, P3, !PT ;  /* 0x00000007d8d87c10 */ /* 0x000fe40009ffe4ff */
[----:B------:R-:W-:Y:S01]  /*86d0*/  IADD3 R244, P2, R244, UR6, RZ ;  /* 0x00000006f4f47c10 */ /* 0x000fe2000ff5e0ff */
[----:B------:R-:W-:Y:S01]  /*86e0*/  IMAD R161, R161, UR4, RZ ;  /* 0x00000004a1a17c24 */ /* 0x000fe2000f8e02ff */
[----:B------:R-:W-:Y:S01]  /*86f0*/  SHF.R.S32.HI R218, RZ, 0x1f, R219 ;  /* 0x0000001fffda7819 */ /* 0x000fe200000114db */
[----:B------:R-:W-:Y:S01]  /*8700*/  IMAD R221, R221, UR4, RZ ;  /* 0x00000004dddd7c24 */ /* 0x000fe2000f8e02ff */
[----:B------:R-:W-:-:S02]  /*8710*/  IADD3.X R166, R166, UR7, RZ, P4, !PT ;  /* 0x00000007a6a67c10 */ /* 0x000fc4000a7fe4ff */
[----:B------:R-:W-:Y:S02]  /*8720*/  IADD3 R231, P3, R231, UR6, RZ ;  /* 0x00000006e7e77c10 */ /* 0x000fe4000ff7e0ff */
[----:B------:R-:W-:Y:S02]  /*8730*/  SHF.R.S32.HI R156, RZ, 0x1f, R19 ;  /* 0x0000001fff9c7819 */ /* 0x000fe40000011413 */
[----:B------:R-:W-:Y:S02]  /*8740*/  IADD3.X R14, R14, UR7, RZ, P6, !PT ;  /* 0x000000070e0e7c10 */ /* 0x000fe4000b7fe4ff */
[----:B------:R-:W-:Y:S02]  /*8750*/  SHF.R.S32.HI R167, RZ, 0x1f, R159 ;  /* 0x0000001fffa77819 */ /* 0x000fe4000001149f */
[----:B------:R-:W-:Y:S02]  /*8760*/  IADD3.X R154, R154, UR7, RZ, P5, !PT ;  /* 0x000000079a9a7c10 */ /* 0x000fe4000affe4ff */
[----:B------:R-:W-:Y:S01]  /*8770*/  IADD3 R219, P4, R219, UR6, RZ ;  /* 0x00000006dbdb7c10 */ /* 0x000fe2000ff9e0ff */
[----:B------:R1:W-:Y:S01]  /*8780*/  STL [R1+0xc], R171 ;  /* 0x00000cab01007387 */ /* 0x0003e20000100800 */
[----:B------:R-:W-:-:S02]  /*8790*/  IADD3 R19, P6, R19, UR6, RZ ;  /* 0x0000000613137c10 */ /* 0x000fc4000ffde0ff */
[----:B------:R-:W-:Y:S02]  /*87a0*/  IADD3 R159, P5, R159, UR6, RZ ;  /* 0x000000069f9f7c10 */ /* 0x000fe4000ffbe0ff */
[----:B------:R-:W-:Y:S01]  /*87b0*/  IADD3.X R243, R243, UR7, RZ, P2, !PT ;  /* 0x00000007f3f37c10 */ /* 0x000fe200097fe4ff */
[----:B------:R-:W-:Y:S01]  /*87c0*/  IMAD R248, R248, UR4, RZ ;  /* 0x00000004f8f87c24 */ /* 0x000fe2000f8e02ff */
[----:B------:R-:W-:Y:S01]  /*87d0*/  SHF.R.S32.HI R245, RZ, 0x1f, R246 ;  /* 0x0000001ffff57819 */ /* 0x000fe200000114f6 */
[----:B------:R-:W-:Y:S01]  /*87e0*/  IMAD R108, R108, UR4, RZ ;  /* 0x000000046c6c7c24 */ /* 0x000fe2000f8e02ff */
[----:B------:R-:W-:Y:S02]  /*87f0*/  IADD3.X R230, R230, UR7, RZ, P3, !PT ;  /* 0x00000007e6e67c10 */ /* 0x000fe40009ffe4ff */
[----:B-1----:R-:W-:Y:S01]  /*8800*/  IADD3 R171, P2, R109, UR6, RZ ;  /* 0x000000066dab7c10 */ /* 0x002fe2000ff5e0ff */
        /* <DEDUP_REMOVED lines=9> */
[----:B------:R-:W-:-:S02]  /*88a0*/  IADD3 R233, P4, R233, UR6, RZ ;  /* 0x00000006e9e97c10 */ /* 0x000fc4000ff9e0ff */
[----:B------:R-:W-:Y:S02]  /*88b0*/  IADD3 R161, P6, R161, UR6, RZ ;  /* 0x00000006a1a17c10 */ /* 0x000fe4000ffde0ff */
[----:B------:R-:W-:Y:S01]  /*88c0*/  IADD3 R221, P5, R221, UR6, RZ ;  /* 0x00000006dddd7c10 */ /* 0x000fe2000ffbe0ff */
[----:B------:R1:W-:Y:S01]  /*88d0*/  STL [R1+0x14], R171 ;  /* 0x000014ab01007387 */ /* 0x0003e20000100800 */
[----:B------:R-:W-:Y:S01]  /*88e0*/  IADD3.X R245, R245, UR7, RZ, P3, !PT ;  /* 0x00000007f5f57c10 */ /* 0x000fe20009ffe4ff */
[----:B------:R-:W-:Y:S01]  /*88f0*/  IMAD R237, R237, UR4, RZ ;  /* 0x00000004eded7c24 */ /* 0x000fe2000f8e02ff */
[----:B------:R-:W-:Y:S01]  /*8900*/  SHF.R.S32.HI R247, RZ, 0x1f, R248 ;  /* 0x0000001ffff77819 */ /* 0x000fe200000114f8 */
[----:B------:R-:W-:Y:S01]  /*8910*/  IMAD R250, R250, UR4, RZ ;  /* 0x00000004fafa7c24 */ /* 0x000fe2000f8e02ff */
[----:B------:R-:W-:Y:S01]  /*8920*/  IADD3.X R232, R232, UR7, RZ, P4, !PT ;  /* 0x00000007e8e87c10 */ /* 0x000fe2000a7fe4ff */
[----:B------:R-:W-:Y:S01]  /*8930*/  IMAD R107, R107, UR4, RZ ;  /* 0x000000046b6b7c24 */ /* 0x000fe2000f8e02ff */
[----:B------:R-:W-:-:S02]  /*8940*/  SHF.R.S32.HI R222, RZ, 0x1f, R223 ;  /* 0x0000001fffde7819 */ /* 0x000fc400000114df */
[----:B------:R-:W-:Y:S02]  /*8950*/  IADD3.X R168, R168, UR7, RZ, P6, !PT ;  /* 0x00000007a8a87c10 */ /* 0x000fe4000b7fe4ff */
[----:B-1----:R-:W-:Y:S02]  /*8960*/  IADD3 R171, P3, R108, UR6, RZ ;  /* 0x000000066cab7c10 */ /* 0x002fe4000ff7e0ff */
[----:B------:R-:W-:Y:S02]  /*8970*/  SHF.R.S32.HI R234, RZ, 0x1f, R235 ;  /* 0x0000001fffea7819 */ /* 0x000fe400000114eb */
[----:B------:R-:W-:Y:S02]  /*8980*/  IADD3.X R220, R220, UR7, RZ, P5, !PT ;  /* 0x00000007dcdc7c10 */ /* 0x000fe4000affe4ff */
[----:B------:R-:W-:Y:S02]  /*8990*/  IADD3 R248, P4, R248, UR6, RZ ;  /* 0x00000006f8f87c10 */ /* 0x000fe4000ff9e0ff */
[----:B------:R-:W-:-:S02]  /*89a0*/  IADD3 R223, P6, R223, UR6, RZ ;  /* 0x00000006dfdf7c10 */ /* 0x000fc4000ffde0ff */
[----:B------:R-:W-:Y:S01]  /*89b0*/  IADD3 R235, P5, R235, UR6, RZ ;  /* 0x00000006ebeb7c10 */ /* 0x000fe2000ffbe0ff */
[----:B------:R1:W-:Y:S01]  /*89c0*/  STL [R1+0x1c], R171 ;  /* 0x00001cab01007387 */ /* 0x0003e20000100800 */
[----:B------:R-:W-:Y:S01]  /*89d0*/  IADD3.X R247, R247, UR7, RZ, P4, !PT ;  /* 0x00000007f7f77c10 */ /* 0x000fe2000a7fe4ff */
[----:B------:R-:W-:Y:S01]  /*89e0*/  IMAD R252, R252, UR4, RZ ;  /* 0x00000004fcfc7c24 */ /* 0x000fe2000f8e02ff */
[----:B------:R-:W-:Y:S01]  /*89f0*/  SHF.R.S32.HI R236, RZ, 0x1f, R237 ;  /* 0x0000001fffec7819 */ /* 0x000fe200000114ed */
[----:B------:R-:W-:Y:S01]  /*8a00*/  IMAD R106, R106, UR4, RZ ;  /* 0x000000046a6a7c24 */ /* 0x000fe2000f8e02ff */
[----:B------:R-:W-:Y:S02]  /*8a10*/  IADD3.X R222, R222, UR7, RZ, P6, !PT ;  /* 0x00000007dede7c10 */ /* 0x000fe4000b7fe4ff */
[----:B------:R-:W-:Y:S02]  /*8a20*/  SHF.R.S32.HI R249, RZ, 0x1f, R250 ;  /* 0x0000001ffff97819 */ /* 0x000fe400000114fa */
[----:B------:R-:W-:-:S02]  /*8a30*/  IADD3.X R234, R234, UR7, RZ, P5, !PT ;  /* 0x00000007eaea7c10 */ /* 0x000fc4000affe4ff */
[----:B-1----:R-:W-:Y:S02]  /*8a40*/  IADD3 R171, P4, R107, UR6, RZ ;  /* 0x000000066bab7c10 */ /* 0x002fe4000ff9e0ff */
[----:B------:R-:W-:Y:S02]  /*8a50*/  IADD3 R237, P6, R237, UR6, RZ ;  /* 0x00000006eded7c10 */ /* 0x000fe4000ffde0ff */
[----:B------:R-:W-:Y:S01]  /*8a60*/  IADD3 R250, P5, R250, UR6, RZ ;  /* 0x00000006fafa7c10 */ /* 0x000fe2000ffbe0ff */
[----:B------:R1:W-:Y:S01]  /*8a70*/  STL [R1+0x24], R171 ;  /* 0x000024ab01007387 */ /* 0x0003e20000100800 */
[----:B------:R-:W-:Y:S01]  /*8a80*/  SHF.R.S32.HI R251, RZ, 0x1f, R252 ;  /* 0x0000001ffffb7819 */ /* 0x000fe200000114fc */
[----:B------:R-:W-:Y:S01]  /*8a90*/  IMAD R105, R105, UR4, RZ ;  /* 0x0000000469697c24 */ /* 0x000fe2000f8e02ff */
[----:B------:R-:W-:Y:S02]  /*8aa0*/  IADD3.X R236, R236, UR7, RZ, P6, !PT ;  /* 0x00000007ecec7c10 */ /* 0x000fe4000b7fe4ff */
[----:B------:R-:W-:-:S02]  /*8ab0*/  IADD3.X R249, R249, UR7, RZ, P5, !PT ;  /* 0x00000007f9f97c10 */ /* 0x000fc4000affe4ff */
[----:B------:R-:W-:Y:S02]  /*8ac0*/  IADD3 R252, P6, R252, UR6, RZ ;  /* 0x00000006fcfc7c10 */ /* 0x000fe4000ffde0ff */
[----:B-1----:R-:W-:Y:S02]  /*8ad0*/  IADD3 R171, P5, R106, UR6, RZ ;  /* 0x000000066aab7c10 */ /* 0x002fe4000ffbe0ff */
[----:B------:R-:W-:Y:S02]  /*8ae0*/  SHF.R.S32.HI R112, RZ, 0x1f, R111 ;  /* 0x0000001fff707819 */ /* 0x000fe4000001146f */
[----:B------:R-:W-:Y:S01]  /*8af0*/  IADD3.X R251, R251, UR7, RZ, P6, !PT ;  /* 0x00000007fbfb7c10 */ /* 0x000fe2000b7fe4ff */
[----:B------:R1:W-:Y:S01]  /*8b00*/  STL [R1+0x2c], R171 ;  /* 0x00002cab01007387 */ /* 0x0003e20000100800 */
[----:B------:R-:W-:Y:S01]  /*8b10*/  IADD3 R186, P6, R105, UR6, RZ ;  /* 0x0000000669ba7c10 */ /* 0x000fe2000ffde0ff */
[----:B------:R-:W-:Y:S01]  /*8b20*/  IMAD R104, R104, UR4, RZ ;  /* 0x0000000468687c24 */ /* 0x000fe2000f8e02ff */
[----:B------:R-:W-:Y:S01]  /*8b30*/  SHF.R.S32.HI R111, RZ, 0x1f, R110 ;  /* 0x0000001fff6f7819 */ /* 0x000fe2000001146e */
[----:B------:R-:W-:-:S02]  /*8b40*/  IMAD R103, R103, UR4, RZ ;  /* 0x0000000467677c24 */ /* 0x000fc4000f8e02ff */
[----:B------:R2:W-:Y:S01]  /*8b50*/  STL [R1+0x34], R186 ;  /* 0x000034ba01007387 */ /* 0x0005e20000100800 */
[----:B-1----:R-:W-:Y:S02]  /*8b60*/  IADD3.X R171, R112, UR7, RZ, P0, !PT ;  /* 0x0000000770ab7c10 */ /* 0x002fe400087fe4ff */
[----:B------:R-:W-:-:S03]  /*8b70*/  SHF.R.S32.HI R110, RZ, 0x1f, R109 ;  /* 0x0000001fff6e7819 */ /* 0x000fc6000001146d */
[----:B------:R1:W-:Y:S01]  /*8b80*/  STL [R1], R171 ;  /* 0x000000ab01007387 */ /* 0x0003e20000100800 */
[----:B--2---:R-:W-:Y:S01]  /*8b90*/  IADD3 R186, P0, R104, UR6, RZ ;  /* 0x0000000668ba7c10 */ /* 0x004fe2000ff1e0ff */
[----:B------:R-:W-:-:S04]  /*8ba0*/  IMAD R102, R102, UR4, RZ ;  /* 0x0000000466667c24 */ /* 0x000fc8000f8e02ff */
[----:B------:R2:W-:Y:S01]  /*8bb0*/  STL [R1+0x3c], R186 ;  /* 0x00003cba01007387 */ /* 0x0005e20000100800 */
[----:B-1----:R-:W-:Y:S02]  /*8bc0*/  IADD3.X R171, R111, UR7, RZ, P1, !PT ;  /* 0x000000076fab7c10 */ /* 0x002fe40008ffe4ff */
[----:B------:R-:W-:-:S03]  /*8bd0*/  SHF.R.S32.HI R109, RZ, 0x1f, R108 ;  /* 0x0000001fff6d7819 */ /* 0x000fc6000001146c */
[----:B------:R1:W-:Y:S01]  /*8be0*/  STL [R1+0x8], R171 ;  /* 0x000008ab01007387 */ /* 0x0003e20000100800 */
        /* <DEDUP_REMOVED lines=445> */
[----:B------:R-:W-:Y:S01]  /*a7c0*/  IMAD R89, R89, UR4, RZ ;  /* 0x0000000459597c24 */ /* 0x000fe2000f8e02ff */
[----:B------:R-:W-:-:S03]  /*a7d0*/  SHF.R.S32.HI R34, RZ, 0x1f, R32 ;  /* 0x0000001fff227819 */ /* 0x000fc60000011420 */
[----:B------:R2:W-:Y:S01]  /*a7e0*/  STL [R1+0x294], R186 ;  /* 0x000294ba01007387 */ /* 0x0005e20000100800 */
[----:B-1----:R-:W-:Y:S01]  /*a7f0*/  IADD3.X R171, R38, UR7, RZ, P6, !PT ;  /* 0x0000000726ab7c10 */ /* 0x002fe2000b7fe4ff */
[----:B------:R-:W-:-:S04]  /*a800*/  IMAD R91, R91, UR4, RZ ;  /* 0x000000045b5b7c24 */ /* 0x000fc8000f8e02ff */
[----:B------:R1:W-:Y:S01]  /*a810*/  STL [R1+0x260], R171 ;  /* 0x000260ab01007387 */ /* 0x0003e20000100800 */
[----:B--2---:R-:W-:Y:S02]  /*a820*/  IADD3 R186, P6, R5, UR6, RZ ;  /* 0x0000000605ba7c10 */ /* 0x004fe4000ffde0ff */
[----:B------:R-:W-:-:S03]  /*a830*/  SHF.R.S32.HI R32, RZ, 0x1f, R30 ;  /* 0x0000001fff207819 */ /* 0x000fc6000001141e */
[----:B------:R2:W-:Y:S01]  /*a840*/  STL [R1+0x29c], R186 ;  /* 0x00029cba01007387 */ /* 0x0005e20000100800 */
[----:B-1----:R-:W-:Y:S02]  /*a850*/  IADD3.X R171, R36, UR7, RZ, P0, !PT ;  /* 0x0000000724ab7c10 */ /* 0x002fe400087fe4ff */
[----:B------:R-:W-:-:S03]  /*a860*/  IADD3 R187, P0, R89, UR6, RZ ;  /* 0x0000000659bb7c10 */ /* 0x000fc6000ff1e0ff */
[----:B------:R1:W-:Y:S01]  /*a870*/  STL [R1+0x268], R171 ;  /* 0x000268ab01007387 */ /* 0x0003e20000100800 */
[----:B--2---:R-:W-:Y:S02]  /*a880*/  IADD3.X R186, R34, UR7, RZ, P1, !PT ;  /* 0x0000000722ba7c10 */ /* 0x004fe40008ffe4ff */
[----:B------:R-:W-:Y:S01]  /*a890*/  SHF.R.S32.HI R30, RZ, 0x1f, R28 ;  /* 0x0000001fff1e7819 */ /* 0x000fe2000001141c */
[----:B------:R2:W-:Y:S01]  /*a8a0*/  STL [R1+0x2a4], R187 ;  /* 0x0002a4bb01007387 */ /* 0x0005e20000100800 */
[----:B------:R-:W-:Y:S02]  /*a8b0*/  SHF.R.S32.HI R28, RZ, 0x1f, R26 ;  /* 0x0000001fff1c7819 */ /* 0x000fe4000001141a */
[----:B-1----:R-:W-:Y:S01]  /*a8c0*/  IADD3 R171, P1, R91, UR6, RZ ;  /* 0x000000065bab7c10 */ /* 0x002fe2000ff3e0ff */
[----:B------:R1:W-:Y:S01]  /*a8d0*/  STL [R1+0x270], R186 ;  /* 0x000270ba01007387 */ /* 0x0003e20000100800 */
[----:B------:R-:W-:Y:S02]  /*a8e0*/  SHF.R.S32.HI R26, RZ, 0x1f, R24 ;  /* 0x0000001fff1a7819 */ /* 0x000fe40000011418 */
[----:B--2---:R-:W-:Y:S01]  /*a8f0*/  IADD3.X R187, R32, UR7, RZ, P2, !PT ;  /* 0x0000000720bb7c10 */ /* 0x004fe200097fe4ff */
[----:B------:R2:W-:Y:S01]  /*a900*/  STL [R1+0x2ac], R171 ;  /* 0x0002acab01007387 */ /* 0x0005e20000100800 */
[----:B------:R-:W-:-:S02]  /*a910*/  SHF.R.S32.HI R24, RZ, 0x1f, R5 ;  /* 0x0000001fff187819 */ /* 0x000fc40000011405 */
[----:B------:R-:W-:Y:S02]  /*a920*/  SHF.R.S32.HI R5, RZ, 0x1f, R89 ;  /* 0x0000001fff057819 */ /* 0x000fe40000011459 */
[----:B-1----:R-:W-:Y:S01]  /*a930*/  IADD3.X R186, R30, UR7, RZ, P3, !PT ;  /* 0x000000071eba7c10 */ /* 0x002fe20009ffe4ff */
[----:B------:R1:W-:Y:S01]  /*a940*/  STL [R1+0x278], R187 ;  /* 0x000278bb01007387 */ /* 0x0003e20000100800 */
[----:B--2---:R-:W-:-:S03]  /*a950*/  IADD3.X R171, R28, UR7, RZ, P4, !PT ;  /* 0x000000071cab7c10 */ /* 0x004fc6000a7fe4ff */
[----:B------:R2:W-:Y:S01]  /*a960*/  STL [R1+0x280], R186 ;  /* 0x000280ba01007387 */ /* 0x0005e20000100800 */
[----:B------:R-:W-:-:S03]  /*a970*/  IMAD R93, R93, UR4, RZ ;  /* 0x000000045d5d7c24 */ /* 0x000fc6000f8e02ff */
[----:B------:R3:W-:Y:S01]  /*a980*/  STL [R1+0x288], R171 ;  /* 0x000288ab01007387 */ /* 0x0007e20000100800 */
[----:B-1----:R-:W-:Y:S02]  /*a990*/  IADD3.X R187, R26, UR7, RZ, P5, !PT ;  /* 0x000000071abb7c10 */ /* 0x002fe4000affe4ff */
[----:B--2---:R-:W-:-:S03]  /*a9a0*/  IADD3.X R186, R24, UR7, RZ, P6, !PT ;  /* 0x0000000718ba7c10 */ /* 0x004fc6000b7fe4ff */
[----:B------:R-:W-:Y:S01]  /*a9b0*/  STL [R1+0x290], R187 ;  /* 0x000290bb01007387 */ /* 0x000fe20000100800 */
[----:B---3--:R-:W-:Y:S01]  /*a9c0*/  IADD3.X R171, R5, UR7, RZ, P0, !PT ;  /* 0x0000000705ab7c10 */ /* 0x008fe200087fe4ff */
[----:B------:R-:W-:Y:S01]  /*a9d0*/  ULDC.64 UR6, c[0x0][0x218] ;  /* 0x0000860000067ab9 */ /* 0x000fe20000000a00 */
[----:B------:R-:W-:Y:S01]  /*a9e0*/  SHF.R.S32.HI R5, RZ, 0x1f, R91 ;  /* 0x0000001fff057819 */ /* 0x000fe2000001145b */
[----:B------:R1:W-:Y:S01]  /*a9f0*/  STL [R1+0x298], R186 ;  /* 0x000298ba01007387 */ /* 0x0003e20000100800 */
[----:B------:R-:W-:-:S03]  /*aa00*/  IMAD R25, R25, UR4, RZ ;  /* 0x0000000419197c24 */ /* 0x000fc6000f8e02ff */
[----:B------:R2:W-:Y:S01]  /*aa10*/  STL [R1+0x2a0], R171 ;  /* 0x0002a0ab01007387 */ /* 0x0005e20000100800 */
[----:B------:R-:W-:Y:S02]  /*aa20*/  SHF.R.S32.HI R24, RZ, 0x1f, R93 ;  /* 0x0000001fff187819 */ /* 0x000fe4000001145d */
[----:B-1----:R-:W-:Y:S02]  /*aa30*/  IADD3 R186, P0, R93, UR6, RZ ;  /* 0x000000065dba7c10 */ /* 0x002fe4000ff1e0ff */
[----:B--2---:R-:W-:Y:S01]  /*aa40*/  IADD3.X R171, R5, UR7, RZ, P1, !PT ;  /* 0x0000000705ab7c10 */ /* 0x004fe20008ffe4ff */
[----:B------:R-:W-:Y:S01]  /*aa50*/  IMAD R5, R87, UR4, RZ ;  /* 0x0000000457057c24 */ /* 0x000fe2000f8e02ff */
[----:B------:R-:W-:Y:S01]  /*aa60*/  ULDC.64 UR6, c[0x0][0x218] ;  /* 0x0000860000067ab9 */ /* 0x000fe20000000a00 */
[----:B------:R1:W-:Y:S01]  /*aa70*/  STL [R1+0x2b4], R186 ;  /* 0x0002b4ba01007387 */ /* 0x0003e20000100800 */
[----:B------:R-:W-:-:S03]  /*aa80*/  IADD3.X R187, R24, UR7, RZ, P0, !PT ;  /* 0x0000000718bb7c10 */ /* 0x000fc600087fe4ff */
[----:B------:R2:W-:Y:S01]  /*aa90*/  STL [R1+0x2a8], R171 ;  /* 0x0002a8ab01007387 */ /* 0x0005e20000100800 */
[----:B------:R-:W-:Y:S01]  /*aaa0*/  SHF.R.S32.HI R26, RZ, 0x1f, R25 ;  /* 0x0000001fff1a7819 */ /* 0x000fe20000011419 */
[----:B------:R-:W-:Y:S01]  /*aab0*/  IMAD R131, R131, UR4, RZ ;  /* 0x0000000483837c24 */ /* 0x000fe2000f8e02ff */
[----:B-1----:R-:W-:Y:S02]  /*aac0*/  IADD3 R186, P2, R5, UR8, RZ ;  /* 0x0000000805ba7c10 */ /* 0x002fe4000ff5e0ff */
[----:B--2---:R-:W-:Y:S01]  /*aad0*/  IADD3 R171, P1, R25, UR6, RZ ;  /* 0x0000000619ab7c10 */ /* 0x004fe2000ff3e0ff */
[----:B------:R-:W-:Y:S01]  /*aae0*/  ULDC.64 UR6, c[0x0][0x218] ;  /* 0x0000860000067ab9 */ /* 0x000fe20000000a00 */
[----:B------:R-:W-:-:S03]  /*aaf0*/  SHF.R.S32.HI R5, RZ, 0x1f, R5 ;  /* 0x0000001fff057819 */ /* 0x000fc60000011405 */
[----:B------:R1:W-:Y:S01]  /*ab00*/  STL [R1+0x2bc], R171 ;  /* 0x0002bcab01007387 */ /* 0x0003e20000100800 */
[----:B------:R-:W-:Y:S01]  /*ab10*/  IADD3.X R5, R5, UR7, RZ, P2, !PT ;  /* 0x0000000705057c10 */ /* 0x000fe200097fe4ff */
[----:B------:R-:W-:Y:S01]  /*ab20*/  IMAD R3, R3, UR5, RZ ;  /* 0x0000000503037c24 */ /* 0x000fe2000f8e02ff */
[----:B------:R-:W-:Y:S01]  /*ab30*/  ULDC.64 UR4, c[0x0][0x210] ;  /* 0x0000840000047ab9 */ /* 0x000fe20000000a00 */
[----:B------:R-:W-:Y:S01]  /*ab40*/  STL [R1+0x2b0], R187 ;  /* 0x0002b0bb01007387 */ /* 0x000fe20000100800 */
[----:B------:R-:W-:Y:S01]  /*ab50*/  SHF.R.S32.HI R113, RZ, 0x1f, R132 ;  /* 0x0000001fff717819 */ /* 0x000fe20000011484 */
[----:B------:R-:W-:Y:S02]  /*ab60*/  ULDC UR7, c[0x0][0x238] ;  /* 0x00008e0000077ab9 */ /* 0x000fe40000000800 */
[----:B------:R2:W-:Y:S01]  /*ab70*/  STL [R1+0x2c4], R186 ;  /* 0x0002c4ba01007387 */ /* 0x0005e20000100800 */
[----:B-1----:R-:W-:Y:S02]  /*ab80*/  IADD3.X R171, R26, UR9, RZ, P1, !PT ;  /* 0x000000091aab7c10 */ /* 0x002fe40008ffe4ff */
[----:B--2---:R-:W-:-:S03]  /*ab90*/  IADD3 R186, P1, R131, UR6, RZ ;  /* 0x0000000683ba7c10 */ /* 0x004fc6000ff3e0ff */
[----:B------:R-:W-:Y:S01]  /*aba0*/  STL [R1+0x2b8], R171 ;  /* 0x0002b8ab01007387 */ /* 0x000fe20000100800 */
[----:B------:R-:W-:-:S03]  /*abb0*/  SHF.R.S32.HI R131, RZ, 0x1f, R131 ;  /* 0x0000001fff837819 */ /* 0x000fc60000011483 */
[----:B------:R-:W-:Y:S04]  /*abc0*/  STL [R1+0x2cc], R186 ;  /* 0x0002ccba01007387 */ /* 0x000fe80000100800 */
[----:B------:R1:W-:Y:S02]  /*abd0*/  STL [R1+0x2c0], R5 ;  /* 0x0002c00501007387 */ /* 0x0003e40000100800 */
[----:B-1----:R-:W-:Y:S02]  /*abe0*/  IMAD.SHL.U32 R5, R185, 0x8, RZ ;  /* 0x00000008b9057824 */ /* 0x002fe400078e00ff */
[----:B------:R-:W-:Y:S02]  /*abf0*/  IMAD R185, R134, UR10, RZ ;  /* 0x0000000a86b97c24 */ /* 0x000fe4000f8e02ff */
[----:B------:R-:W-:-:S02]  /*ac00*/  IMAD R185, R137, UR20, RZ ;  /* 0x0000001489b97c24 */ /* 0x000fc4000f8e02ff */
[----:B------:R-:W-:Y:S02]  /*ac10*/  IMAD R185, R140, UR23, RZ ;  /* 0x000000178cb97c24 */ /* 0x000fe4000f8e02ff */
[----:B------:R-:W-:Y:S01]  /*ac20*/  IMAD R185, R142, UR25, RZ ;  /* 0x000000198eb97c24 */ /* 0x000fe2000f8e02ff */
[----:B------:R-:W-:Y:S01]  /*ac30*/  IADD3.X R185, R131, UR18, RZ, P1, !PT ;  /* 0x0000001283b97c10 */ /* 0x000fe20008ffe4ff */
[----:B------:R1:W-:Y:S01]  /*ac40*/  STL [R1+0x4ac], R5 ;  /* 0x0004ac0501007387 */ /* 0x0003e20000100800 */
[----:B------:R-:W-:Y:S02]  /*ac50*/  IADD3 R171, P0, R3, UR4, RZ ;  /* 0x0000000403ab7c10 */ /* 0x000fe4000ff1e0ff */
[----:B------:R-:W-:Y:S01]  /*ac60*/  LEA.HI R132, R113, R132, RZ, 0x6 ;  /* 0x0000008471847211 */ /* 0x000fe200078f30ff */
[----:B------:R0:W-:Y:S01]  /*ac70*/  STL [R1+0x2c8], R185 ;  /* 0x0002c8b901007387 */ /* 0x0001e20000100800 */
[----:B------:R-:W-:Y:S01]  /*ac80*/  UIADD3 UR4, UR12, 0x4000, URZ ;  /* 0x000040000c047890 */ /* 0x000fe2000fffe03f */
[----:B------:R-:W-:Y:S01]  /*ac90*/  LEA.HI.X.SX32 R3, R3, UR5, 0x1, P0 ;  /* 0x0000000503037c11 */ /* 0x000fe200080f0eff */
[----:B------:R-:W-:-:S02]  /*aca0*/  USHF.R.U32.HI UR5, URZ, 0x4, UR12 ;  /* 0x000000043f057899 */ /* 0x000fc4000801160c */
[----:B------:R-:W-:Y:S01]  /*acb0*/  USHF.R.U32.HI UR6, URZ, 0x4, UR4 ;  /* 0x000000043f067899 */ /* 0x000fe20008011604 */
[----:B-1----:R-:W-:Y:S01]  /*acc0*/  IMAD R5, R135, UR11, RZ ;  /* 0x0000000b87057c24 */ /* 0x002fe2000f8e02ff */
[----:B------:R-:W-:Y:S01]  /*acd0*/  USGXT.U32 UR4, UR5, 0xe ;  /* 0x0000000e0504789a */ /* 0x000fe20008000000 */
[----:B------:R-:W-:Y:S01]  /*ace0*/  IMAD R186, R133, UR7, RZ ;  /* 0x0000000785ba7c24 */ /* 0x000fe2000f8e02ff */
[----:B------:R-:W-:Y:S01]  /*acf0*/  UMOV UR8, 0xfffffffe ;  /* 0xfffffffe00087882 */ /* 0x000fe20000000000 */
[----:B------:R-:W-:Y:S01]  /*ad00*/  IMAD R5, R138, UR21, RZ ;  /* 0x000000158a057c24 */ /* 0x000fe2000f8e02ff */
[----:B------:R-:W-:Y:S01]  /*ad10*/  USGXT.U32 UR6, UR6, 0xe ;  /* 0x0000000e0606789a */ /* 0x000fe20008000000 */
[----:B------:R-:W-:Y:S01]  /*ad20*/  IMAD R186, R136, UR19, RZ ;  /* 0x0000001388ba7c24 */ /* 0x000fe2000f8e02ff */
[----:B------:R-:W-:Y:S01]  /*ad30*/  UMOV UR9, 0x7fffffdf ;  /* 0x7fffffdf00097882 */ /* 0x000fe20000000000 */
[----:B------:R-:W-:Y:S01]  /*ad40*/  IMAD R5, R141, UR24, RZ ;  /* 0x000000188d057c24 */ /* 0x000fe2000f8e02ff */
[----:B------:R-:W-:Y:S01]  /*ad50*/  SHF.R.S32.HI R5, RZ, 0x6, R132 ;  /* 0x00000006ff057819 */ /* 0x000fe20000011484 */
[----:B------:R-:W-:Y:S01]  /*ad60*/  IMAD R186, R139, UR22, RZ ;  /* 0x000000168bba7c24 */ /* 0x000fe2000f8e02ff */
        /* <DEDUP_REMOVED lines=53> */
[----:B------:R-:W-:Y:S01]  /*b0c0*/  UMOV UR5, URZ ;  /* 0x0000003f00057c82 */ /* 0x000fe20008000000 */
        /* <DEDUP_REMOVED lines=10> */
[----:B------:R-:W-:Y:S01]  /*b170*/  CS2R R150, SRZ ;  /* 0x0000000000967805 */ /* 0x000fe2000001ff00 */
[----:B------:R-:W-:Y:S01]  /*b180*/  IMAD R184, R184, UR26, RZ ;  /* 0x0000001ab8b87c24 */ /* 0x000fe2000f8e02ff */
[----:B------:R-:W-:Y:S01]  /*b190*/  UMOV UR7, URZ ;  /* 0x0000003f00077c82 */ /* 0x000fe20008000000 */
[----:B----4-:R-:W-:Y:S02]  /*b1a0*/  IMAD R183, R183, UR27, RZ ;  /* 0x0000001bb7b77c24 */ /* 0x010fe4000f8e02ff */
[----:B------:R-:W-:Y:S02]  /*b1b0*/  IMAD R182, R182, UR28, RZ ;  /* 0x0000001cb6b67c24 */ /* 0x000fe4000f8e02ff */
[----:B------:R-:W-:-:S02]  /*b1c0*/  IMAD R181, R181, UR29, RZ ;  /* 0x0000001db5b57c24 */ /* 0x000fc4000f8e02ff */
[----:B------:R-:W-:Y:S02]  /*b1d0*/  IMAD R180, R180, UR30, RZ ;  /* 0x0000001eb4b47c24 */ /* 0x000fe4000f8e02ff */
[----:B------:R-:W-:Y:S02]  /*b1e0*/  IMAD R179, R179, UR31, RZ ;  /* 0x0000001fb3b37c24 */ /* 0x000fe4000f8e02ff */
[----:B------:R-:W-:Y:S02]  /*b1f0*/  IMAD R178, R178, UR32, RZ ;  /* 0x00000020b2b27c24 */ /* 0x000fe4000f8e02ff */
[----:B------:R-:W-:Y:S02]  /*b200*/  IMAD R177, R177, UR33, RZ ;  /* 0x00000021b1b17c24 */ /* 0x000fe4000f8e02ff */
[----:B------:R-:W-:Y:S02]  /*b210*/  IMAD R176, R176, UR34, RZ ;  /* 0x00000022b0b07c24 */ /* 0x000fe4000f8e02ff */
[----:B------:R-:W-:-:S02]  /*b220*/  IMAD R175, R175, UR35, RZ ;  /* 0x00000023afaf7c24 */ /* 0x000fc4000f8e02ff */
[----:B------:R-:W-:Y:S02]  /*b230*/  IMAD R174, R174, UR36, RZ ;  /* 0x00000024aeae7c24 */ /* 0x000fe4000f8e02ff */
[----:B------:R-:W-:Y:S02]  /*b240*/  IMAD R173, R173, UR37, RZ ;  /* 0x00000025adad7c24 */ /* 0x000fe4000f8e02ff */
[----:B------:R-:W-:Y:S01]  /*b250*/  IMAD R172, R172, UR38, RZ ;  /* 0x00000026acac7c24 */ /* 0x000fe2000f8e02ff */
[----:B------:R-:W-:Y:S02]  /*b260*/  UIADD3.64 UR10, UR4, -UR8, URZ ;  /* 0x80000008040a7297 */ /* 0x000fe4000fffe03f */
[----:B------:R-:W-:Y:S02]  /*b270*/  USHF.L.U32 UR13, UR13, 0x6, URZ ;  /* 0x000000060d0d7899 */ /* 0x000fe4000800063f */
[----:B------:R-:W-:Y:S01]  /*b280*/  UIADD3.64 UR8, UR6, -UR8, URZ ;  /* 0x8000000806087297 */ /* 0x000fe2000fffe03f */
[----:B0-----:R-:W-:-:S11]  /*b290*/  ULDC UR18, c[0x0][0x23c] ;  /* 0x00008f0000127ab9 */ /* 0x001fd60000000800 */
.L_x_2:
[C---:B-----5:R-:W-:Y:S01]  /*b2a0*/  LOP3.LUT R172, R0.reuse, 0x2, RZ, 0xfc, !PT ;  /* 0x0000000200ac7812 */ /* 0x060fe200078efcff */
[----:B------:R-:W-:Y:S01]  /*b2b0*/  ULDC UR20, c[0x0][0x238] ;  /* 0x00008e0000147ab9 */ /* 0x000fe20000000800 */
[C---:B------:R-:W-:Y:S01]  /*b2c0*/  LOP3.LUT R195, R0.reuse, 0x4, RZ, 0xfc, !PT ;  /* 0x0000000400c37812 */ /* 0x040fe200078efcff */
[----:B------:R-:W-:Y:S01]  /*b2d0*/  ULDC UR19, c[0x0][0x238] ;  /* 0x00008e0000137ab9 */ /* 0x000fe20000000800 */
[----:B------:R-:W-:Y:S01]  /*b2e0*/  LOP3.LUT R173, R0, 0x2, RZ, 0xfc, !PT ;  /* 0x0000000200ad7812 */ /* 0x000fe200078efcff */
[----:B------:R-:W-:Y:S01]  /*b2f0*/  IMAD R172, R172, UR20, RZ ;  /* 0x00000014acac7c24 */ /* 0x000fe2000f8e02ff */
[----:B------:R-:W-:Y:S01]  /*b300*/  PRMT R182, RZ, 0x7610, R182 ;  /* 0x00007610ffb67816 */ /* 0x000fe200000000b6 */
[----:B------:R-:W-:Y:S01]  /*b310*/  IMAD R195, R195, UR19, RZ ;  /* 0x00000013c3c37c24 */ /* 0x000fe2000f8e02ff */
[----:B------:R-:W-:Y:S01]  /*b320*/  ISETP.GE.AND P1, PT, R173, UR16, PT ;  /* 0x00000010ad007c0c */ /* 0x000fe2000bf26270 */
[----:B------:R-:W-:Y:S01]  /*b330*/  ULDC UR19, c[0x0][0x238] ;  /* 0x00008e0000137ab9 */ /* 0x000fe20000000800 */
[----:B------:R-:W-:Y:S01]  /*b340*/  IADD3 R174, P0, R172, R171, RZ ;  /* 0x000000abacae7210 */ /* 0x000fe20007f1e0ff */
[----:B------:R0:W-:Y:S01]  /*b350*/  STL [R1+0x514], R2 ;  /* 0x0005140201007387 */ /* 0x0001e20000100800 */
[----:B------:R-:W-:Y:S01]  /*b360*/  LOP3.LUT R173, R0, 0x4, RZ, 0xfc, !PT ;  /* 0x0000000400ad7812 */ /* 0x000fe200078efcff */
[----:B------:R-:W-:Y:S01]  /*b370*/  ULDC UR20, c[0x0][0x238] ;  /* 0x00008e0000147ab9 */ /* 0x000fe20000000800 */
[----:B------:R-:W-:-:S02]  /*b380*/  LEA.HI.X.SX32 R175, R172, R3, 0x1, P0 ;  /* 0x00000003acaf7211 */ /* 0x000fc400000f0eff */
[----:B------:R-:W-:Y:S02]  /*b390*/  IADD3 R172, P0, R195, R171, RZ ;  /* 0x000000abc3ac7210 */ /* 0x000fe40007f1e0ff */
[----:B------:R-:W-:Y:S02]  /*b3a0*/  ISETP.GE.AND P2, PT, R173, UR16, PT ;  /* 0x00000010ad007c0c */ /* 0x000fe4000bf46270 */
[----:B------:R-:W-:Y:S01]  /*b3b0*/  LEA.HI.X.SX32 R173, R195, R3, 0x1, P0 ;  /* 0x00000003c3ad7211 */ /* 0x000fe200000f0eff */
[----:B------:R-:W2:Y:S01]  /*b3c0*/  @!P1 LDG.E.U8 R182, desc[UR14][R174.64] ;  /* 0x0000000eaeb69981 */ /* 0x000ea2000c1e1100 */
[C---:B------:R-:W-:Y:S02]  /*b3d0*/  LOP3.LUT R195, R0.reuse, 0x6, RZ, 0xfc, !PT ;  /* 0x0000000600c37812 */ /* 0x040fe400078efcff */
[----:B------:R-:W-:Y:S02]  /*b3e0*/  LOP3.LUT R238, R0, 0x6, RZ, 0xfc, !PT ;  /* 0x0000000600ee7812 */ /* 0x000fe400078efcff */
[----:B------:R-:W-:Y:S01]  /*b3f0*/  PRMT R189, RZ, 0x7610, R189 ;  /* 0x00007610ffbd7816 */ /* 0x000fe200000000bd */
[----:B------:R-:W-:Y:S01]  /*b400*/  IMAD R195, R195, UR19, RZ ;  /* 0x00000013c3c37c24 */ /* 0x000fe2000f8e02ff */
[----:B------:R-:W-:Y:S01]  /*b410*/  ISETP.GE.AND P1, PT, R238, UR16, PT ;  /* 0x00000010ee007c0c */ /* 0x000fe2000bf26270 */
[----:B------:R-:W-:Y:S01]  /*b420*/  ULDC UR19, c[0x0][0x238] ;  /* 0x00008e0000137ab9 */ /* 0x000fe20000000800 */
[----:B0-----:R-:W-:-:S02]  /*b430*/  LOP3.LUT R2, R0, 0x8, RZ, 0xfc, !PT ;  /* 0x0000000800027812 */ /* 0x001fc400078efcff */
[----:B------:R0:W3:Y:S01]  /*b440*/  @!P2 LDG.E.U8 R189, desc[UR14][R172.64] ;  /* 0x0000000eacbda981 */ /* 0x0000e2000c1e1100 */
[----:B------:R-:W-:Y:S02]  /*b450*/  PRMT R188, RZ, 0x7610, R188 ;  /* 0x00007610ffbc7816 */ /* 0x000fe400000000bc */
[----:B------:R-:W-:Y:S01]  /*b460*/  IMAD R2, R2, UR19, RZ ;  /* 0x0000001302027c24 */ /* 0x000fe2000f8e02ff */
[----:B------:R-:W-:Y:S01]  /*b470*/  ULDC UR19, c[0x0][0x238] ;  /* 0x00008e0000137ab9 */ /* 0x000fe20000000800 */
[----:B0-----:R-:W-:-:S04]  /*b480*/  IADD3 R172, P0, R195, R171, RZ ;  /* 0x000000abc3ac7210 */ /* 0x001fc80007f1e0ff */
[----:B------:R-:W-:Y:S02]  /*b490*/  LEA.HI.X.SX32 R173, R195, R3, 0x1, P0 ;  /* 0x00000003c3ad7211 */ /* 0x000fe400000f0eff */
[----:B------:R-:W-:-:S03]  /*b4a0*/  LOP3.LUT R195, R0, 0x8, RZ, 0xfc, !PT ;  /* 0x0000000800c37812 */ /* 0x000fc600078efcff */
[----:B------:R0:W4:Y:S01]  /*b4b0*/  @!P1 LDG.E.U8 R188, desc[UR14][R172.64] ;  /* 0x0000000eacbc9981 */ /* 0x000122000c1e1100 */
[----:B------:R-:W-:Y:S02]  /*b4c0*/  ISETP.GE.AND P1, PT, R195, UR16, PT ;  /* 0x00000010c3007c0c */ /* 0x000fe4000bf26270 */
[----:B------:R-:W-:Y:S02]  /*b4d0*/  PRMT R191, RZ, 0x7610, R191 ;  /* 0x00007610ffbf7816 */ /* 0x000fe400000000bf */
[----:B------:R-:W-:Y:S02]  /*b4e0*/  LOP3.LUT R195, R0, 0xa, RZ, 0xfc, !PT ;  /* 0x0000000a00c37812 */ /* 0x000fe400078efcff */
[----:B0-----:R-:W-:-:S04]  /*b4f0*/  IADD3 R172, P0, R2, R171, RZ ;  /* 0x000000ab02ac7210 */ /* 0x001fc80007f1e0ff */
[----:B------:R-:W-:Y:S02]  /*b500*/  LEA.HI.X.SX32 R173, R2, R3, 0x1, P0 ;  /* 0x0000000302ad7211 */ /* 0x000fe400000f0eff */
[----:B------:R-:W-:-:S03]  /*b510*/  LOP3.LUT R2, R0, 0xa, RZ, 0xfc, !PT ;  /* 0x0000000a00027812 */ /* 0x000fc600078efcff */
[----:B------:R0:W4:Y:S02]  /*b520*/  @!P1 LDG.E.U8 R191, desc[UR14][R172.64] ;  /* 0x0000000eacbf9981 */ /* 0x000124000c1e1100 */
[----:B------:R-:W-:Y:S01]  /*b530*/  IMAD R2, R2, UR19, RZ ;  /* 0x0000001302027c24 */ /* 0x000fe2000f8e02ff */
[----:B------:R-:W-:Y:S01]  /*b540*/  ISETP.GE.AND P1, PT, R195, UR16, PT ;  /* 0x00000010c3007c0c */ /* 0x000fe2000bf26270 */
[----:B------:R-:W-:-:S03]  /*b550*/  ULDC UR19, c[0x0][0x238] ;  /* 0x00008e0000137ab9 */ /* 0x000fc60000000800 */
[----:B0-----:R-:W-:-:S04]  /*b560*/  IADD3 R172, P0, R2, R171, RZ ;  /* 0x000000ab02ac7210 */ /* 0x001fc80007f1e0ff */
[----:B------:R-:W-:Y:S02]  /*b570*/  LEA.HI.X.SX32 R173, R2, R3, 0x1, P0 ;  /* 0x0000000302ad7211 */ /* 0x000fe400000f0eff */
[----:B------:R-:W-:Y:S02]  /*b580*/  LOP3.LUT R2, R0, 0xc, RZ, 0xfc, !PT ;  /* 0x0000000c00027812 */ /* 0x000fe400078efcff */
[----:B------:R-:W-:-:S03]  /*b590*/  PRMT R184, RZ, 0x7610, R184 ;  /* 0x00007610ffb87816 */ /* 0x000fc600000000b8 */
[----:B------:R-:W-:Y:S01]  /*b5a0*/  IMAD R2, R2, UR19, RZ ;  /* 0x0000001302027c24 */ /* 0x000fe2000f8e02ff */
[----:B------:R-:W-:Y:S01]  /*b5b0*/  LOP3.LUT R174, R0, 0xc, RZ, 0xfc, !PT ;  /* 0x0000000c00ae7812 */ /* 0x000fe200078efcff */
[----:B------:R-:W-:Y:S01]  /*b5c0*/  ULDC UR19, c[0x0][0x238] ;  /* 0x00008e0000137ab9 */ /* 0x000fe20000000800 */
[----:B------:R0:W4:Y:S02]  /*b5d0*/  @!P1 LDG.E.U8 R184, desc[UR14][R172.64] ;  /* 0x0000000eacb89981 */ /* 0x000124000c1e1100 */
[----:B------:R-:W-:Y:S02]  /*b5e0*/  ISETP.GE.AND P1, PT, R174, UR16, PT ;  /* 0x00000010ae007c0c */ /* 0x000fe4000bf26270 */
        /* <DEDUP_REMOVED lines=20> */
[C---:B------:R-:W-:Y:S02]  /*b730*/  LOP3.LUT R2, R0.reuse, 0x14, RZ, 0xfc, !PT ;  /* 0x0000001400027812 */ /* 0x040fe400078efcff */
[----:B------:R-:W-:Y:S02]  /*b740*/  PRMT R210, RZ, 0x7610, R210 ;  /* 0x00007610ffd27816 */ /* 0x000fe400000000d2 */
[----:B------:R-:W-:Y:S01]  /*b750*/  LOP3.LUT R174, R0, 0x14, RZ, 0xfc, !PT ;  /* 0x0000001400ae7812 */ /* 0x000fe200078efcff */
[----:B------:R-:W-:Y:S01]  /*b760*/  IMAD R2, R2, UR19, RZ ;  /* 0x0000001302027c24 */ /* 0x000fe2000f8e02ff */
[----:B------:R-:W-:Y:S01]  /*b770*/  PRMT R198, RZ, 0x7610, R198 ;  /* 0x00007610ffc67816 */ /* 0x000fe200000000c6 */
[----:B------:R-:W-:Y:S01]  /*b780*/  ULDC UR19, c[0x0][0x238] ;  /* 0x00008e0000137ab9 */ /* 0x000fe20000000800 */
[----:B------:R0:W4:Y:S01]  /*b790*/  @!P1 LDG.E.U8 R210, desc[UR14][R172.64] ;  /* 0x0000000eacd29981 */ /* 0x000122000c1e1100 */
[----:B------:R-:W-:-:S02]  /*b7a0*/  ISETP.GE.AND P1, PT, R174, UR16, PT ;  /* 0x00000010ae007c0c */ /* 0x000fc4000bf26270 */
[----:B0-----:R-:W-:-:S04]  /*b7b0*/  IADD3 R172, P0, R2, R171, RZ ;  /* 0x000000ab02ac7210 */ /* 0x001fc80007f1e0ff */
[----:B------:R-:W-:Y:S02]  /*b7c0*/  LEA.HI.X.SX32 R173, R2, R3, 0x1, P0 ;  /* 0x0000000302ad7211 */ /* 0x000fe400000f0eff */
[C---:B------:R-:W-:Y:S02]  /*b7d0*/  LOP3.LUT R2, R0.reuse, 0x16, RZ, 0xfc, !PT ;  /* 0x0000001600027812 */ /* 0x040fe400078efcff */
[----:B------:R-:W-:-:S03]  /*b7e0*/  LOP3.LUT R174, R0, 0x16, RZ, 0xfc, !PT ;  /* 0x0000001600ae7812 */ /* 0x000fc600078efcff */
[----:B------:R0:W4:Y:S01]  /*b7f0*/  @!P1 LDG.E.U8 R198, desc[UR14][R172.64] ;  /* 0x0000000eacc69981 */ /* 0x000122000c1e1100 */
[----:B------:R-:W-:Y:S01]  /*b800*/  IMAD R2, R2, UR19, RZ ;  /* 0x0000001302027c24 */ /* 0x000fe2000f8e02ff */
[----:B------:R-:W-:Y:S01]  /*b810*/  ISETP.GE.AND P1, PT, R174, UR16, PT ;  /* 0x00000010ae007c0c */ /* 0x000fe2000bf26270 */
[----:B------:R-:W-:-:S03]  /*b820*/  ULDC UR19, c[0x0][0x238] ;  /* 0x00008e0000137ab9 */ /* 0x000fc60000000800 */
[C---:B0-----:R-:W-:Y:S02]  /*b830*/  IADD3 R172, P0, R2.reuse, R171, RZ ;  /* 0x000000ab02ac7210 */ /* 0x041fe40007f1e0ff */
[----:B------:R-:W-:Y:S02]  /*b840*/  PRMT R199, RZ, 0x7610, R199 ;  /* 0x00007610ffc77816 */ /* 0x000fe400000000c7 */
[----:B------:R-:W-:Y:S02]  /*b850*/  LEA.HI.X.SX32 R173, R2, R3, 0x1, P0 ;  /* 0x0000000302ad7211 */ /* 0x000fe400000f0eff */
[C---:B------:R-:W-:Y:S02]  /*b860*/  LOP3.LUT R2, R0.reuse, 0x18, RZ, 0xfc, !PT ;  /* 0x0000001800027812 */ /* 0x040fe400078efcff */
[----:B------:R-:W-:Y:S01]  /*b870*/  LOP3.LUT R174, R0, 0x18, RZ, 0xfc, !PT ;  /* 0x0000001800ae7812 */ /* 0x000fe200078efcff */
[----:B------:R0:W4:Y:S02]  /*b880*/  @!P1 LDG.E.U8 R199, desc[UR14][R172.64] ;  /* 0x0000000eacc79981 */ /* 0x000124000c1e1100 */
[----:B------:R-:W-:Y:S01]  /*b890*/  IMAD R2, R2, UR19, RZ ;  /* 0x0000001302027c24 */ /* 0x000fe2000f8e02ff */
[----:B------:R-:W-:Y:S01]  /*b8a0*/  ISETP.GE.AND P1, PT, R174, UR16, PT ;  /* 0x00000010ae007c0c */ /* 0x000fe2000bf26270 */
[----:B------:R-:W-:Y:S01]  /*b8b0*/  ULDC UR19, c[0x0][0x238] ;  /* 0x00008e0000137ab9 */ /* 0x000fe20000000800 */
[----:B------:R-:W-:-:S02]  /*b8c0*/  PRMT R200, RZ, 0x7610, R200 ;  /* 0x00007610ffc87816 */ /* 0x000fc400000000c8 */
[----:B0-----:R-:W-:-:S04]  /*b8d0*/  IADD3 R172, P0, R2, R171, RZ ;  /* 0x000000ab02ac7210 */ /* 0x001fc80007f1e0ff */
        /* <DEDUP_REMOVED lines=19> */
[----:B------:R-:W-:-:S03]  /*ba10*/  LOP3.LUT R174, R0, 0x20, RZ, 0xfc, !PT ;  /* 0x0000002000ae7812 */ /* 0x000fc600078efcff */
[----:B------:R0:W4:Y:S02]  /*ba20*/  @!P1 LDG.E.U8 R202, desc[UR14][R172.64] ;  /* 0x0000000eacca9981 */ /* 0x000124000c1e1100 */
[----:B------:R-:W-:Y:S01]  /*ba30*/  IMAD R174, R174, UR20, RZ ;  /* 0x00000014aeae7c24 */ /* 0x000fe2000f8e02ff */
[C---:B------:R-:W-:Y:S01]  /*ba40*/  LOP3.LUT R2, R0.reuse, 0x22, RZ, 0xfc, !PT ;  /* 0x0000002200027812 */ /* 0x040fe200078efcff */
[----:B------:R-:W-:Y:S01]  /*ba50*/  ULDC UR20, c[0x0][0x238] ;  /* 0x00008e0000147ab9 */ /* 0x000fe20000000800 */
[----:B0-----:R-:W-:-:S04]  /*ba60*/  LOP3.LUT R172, R0, 0x20, RZ, 0xfc, !PT ;  /* 0x0000002000ac7812 */ /* 0x001fc800078efcff */
[----:B------:R-:W-:Y:S02]  /*ba70*/  ISETP.GE.AND P1, PT, R172, UR16, PT ;  /* 0x00000010ac007c0c */ /* 0x000fe4000bf26270 */
[----:B------:R-:W-:-:S04]  /*ba80*/  LOP3.LUT R172, R0, 0x22, RZ, 0xfc, !PT ;  /* 0x0000002200ac7812 */ /* 0x000fc800078efcff */
[----:B------:R-:W-:Y:S02]  /*ba90*/  ISETP.GE.AND P2, PT, R172, UR16, PT ;  /* 0x00000010ac007c0c */ /* 0x000fe4000bf46270 */
[----:B------:R-:W-:Y:S02]  /*baa0*/  IADD3 R172, P0, R174, R171, RZ ;  /* 0x000000abaeac7210 */ /* 0x000fe40007f1e0ff */
[----:B------:R-:W-:Y:S01]  /*bab0*/  PRMT R204, RZ, 0x7610, R204 ;  /* 0x00007610ffcc7816 */ /* 0x000fe200000000cc */
[----:B------:R-:W-:Y:S01]  /*bac0*/  IMAD R2, R2, UR19, RZ ;  /* 0x0000001302027c24 */ /* 0x000fe2000f8e02ff */
[----:B------:R-:W-:Y:S01]  /*bad0*/  LEA.HI.X.SX32 R173, R174, R3, 0x1, P0 ;  /* 0x00000003aead7211 */ /* 0x000fe200000f0eff */
[----:B------:R-:W-:-:S04]  /*bae0*/  ULDC UR19, c[0x0][0x238] ;  /* 0x00008e0000137ab9 */ /* 0x000fc80000000800 */
[----:B------:R0:W4:Y:S01]  /*baf0*/  @!P1 LDG.E.U8 R204, desc[UR14][R172.64] ;  /* 0x0000000eaccc9981 */ /* 0x000122000c1e1100 */
[----:B------:R-:W-:Y:S02]  /*bb00*/  PRMT R205, RZ, 0x7610, R205 ;  /* 0x00007610ffcd7816 */ /* 0x000fe400000000cd */
        /* <DEDUP_REMOVED lines=38> */
[----:B------:R-:W-:-:S03]  /*bd70*/  ISETP.GE.AND P0, PT, R0, UR16, PT ;  /* 0x0000001000007c0c */ /* 0x000fc6000bf06270 */
[----:B------:R0:W4:Y:S01]  /*bd80*/  @!P2 LDG.E.U8 R209, desc[UR14][R172.64] ;  /* 0x0000000eacd1a981 */ /* 0x000122000c1e1100 */
[----:B------:R-:W-:Y:S01]  /*bd90*/  PRMT R176, RZ, 0x7610, R176 ;  /* 0x00007610ffb07816 */ /* 0x000fe200000000b0 */
[----:B0-----:R-:W-:-:S05]  /*bda0*/  IMAD R173, R0, UR17, RZ ;  /* 0x0000001100ad7c24 */ /* 0x001fca000f8e02ff */
[----:B------:R-:W-:-:S04]  /*bdb0*/  IADD3 R172, P1, R173, R171, RZ ;  /* 0x000000abadac7210 */ /* 0x000fc80007f3e0ff */
[----:B------:R-:W-:Y:S02]  /*bdc0*/  LEA.HI.X.SX32 R173, R173, R3, 0x1, P1 ;  /* 0x00000003adad7211 */ /* 0x000fe400008f0eff */
[----:B------:R-:W-:-:S03]  /*bdd0*/  LOP3.LUT R174, R0, 0x2c, RZ, 0xfc, !PT ;  /* 0x0000002c00ae7812 */ /* 0x000fc600078efcff */
[----:B------:R0:W2:Y:S02]  /*bde0*/  @!P0 LDG.E.U8 R176, desc[UR14][R172.64] ;  /* 0x0000000eacb08981 */ /* 0x0000a4000c1e1100 */
        /* <DEDUP_REMOVED lines=19> */
[----:B0-----:R-:W-:-:S04]  /*bf20*/  LOP3.LUT R172, R0, 0x32, RZ, 0xfc, !PT ;  /* 0x0000003200ac7812 */ /* 0x001fc800078efcff */
[----:B------:R-:W-:Y:S02]  /*bf30*/  ISETP.GE.AND P1, PT, R172, UR16, PT ;  /* 0x00000010ac007c0c */ /* 0x000fe4000bf26270 */
[C---:B------:R-:W-:Y:S02]  /*bf40*/  LOP3.LUT R172, R0.reuse, 0x34, RZ, 0xfc, !PT ;  /* 0x0000003400ac7812 */ /* 0x040fe400078efcff */
[----:B------:R-:W-:Y:S02]  /*bf50*/  LOP3.LUT R2, R0, 0x34, RZ, 0xfc, !PT ;  /* 0x0000003400027812 */ /* 0x000fe400078efcff */
[----:B------:R-:W-:Y:S02]  /*bf60*/  ISETP.GE.AND P2, PT, R172, UR16, PT ;  /* 0x00000010ac007c0c */ /* 0x000fe4000bf46270 */
[----:B------:R-:W-:Y:S02]  /*bf70*/  IADD3 R172, P0, R174, R171, RZ ;  /* 0x000000abaeac7210 */ /* 0x000fe40007f1e0ff */
[----:B------:R-:W-:Y:S01]  /*bf80*/  PRMT R193, RZ, 0x7610, R193 ;  /* 0x00007610ffc17816 */ /* 0x000fe200000000c1 */
[----:B------:R-:W-:Y:S01]  /*bf90*/  IMAD R2, R2, UR19, RZ ;  /* 0x0000001302027c24 */ /* 0x000fe2000f8e02ff */
[----:B------:R-:W-:-:S02]  /*bfa0*/  LEA.HI.X.SX32 R173, R174, R3, 0x1, P0 ;  /* 0x00000003aead7211 */ /* 0x000fc400000f0eff */
[----:B------:R-:W3:Y:S04]  /*bfb0*/  LDL R174, [R1+0x2cc] ;  /* 0x0002cc0001ae7983 */ /* 0x000ee80000100800 */
[----:B------:R0:W4:Y:S02]  /*bfc0*/  @!P1 LDG.E.U8 R193, desc[UR14][R172.64] ;  /* 0x0000000eacc19981 */ /* 0x000124000c1e1100 */
[----:B0-----:R-:W-:-:S04]  /*bfd0*/  IADD3 R172, P0, R2, R171, RZ ;  /* 0x000000ab02ac7210 */ /* 0x001fc80007f1e0ff */
[----:B------:R-:W-:Y:S02]  /*bfe0*/  LEA.HI.X.SX32 R173, R2, R3, 0x1, P0 ;  /* 0x0000000302ad7211 */ /* 0x000fe400000f0eff */
[----:B------:R-:W2:Y:S01]  /*bff0*/  LDL.LU R2, [R1+0x2c8] ;  /* 0x0002c80001027983 */ /* 0x000ea20000300800 */
[----:B------:R-:W0:Y:S01]  /*c000*/  S2R R238, SR_TID.X ;  /* 0x0000000000ee7919 */ /* 0x000e220000002100 */
[----:B------:R-:W-:-:S06]  /*c010*/  PRMT R192, RZ, 0x7610, R192 ;  /* 0x00007610ffc07816 */ /* 0x000fcc00000000c0 */
[----:B------:R0:W4:Y:S01]  /*c020*/  @!P2 LDG.E.U8 R192, desc[UR14][R172.64] ;  /* 0x0000000eacc0a981 */ /* 0x000122000c1e1100 */
[----:B------:R-:W-:Y:S02]  /*c030*/  PRMT R211, RZ, 0x7610, R211 ;  /* 0x00007610ffd37816 */ /* 0x000fe400000000d3 */
[----:B0-----:R-:W-:-:S04]  /*c040*/  LEA.HI R173, R238, 0xe, RZ, 0x1a ;  /* 0x0000000eeead7811 */ /* 0x001fc800078fd0ff */
[C---:B------:R-:W-:Y:S01]  /*c050*/  ISETP.GE.AND P1, PT, R173.reuse, UR16, PT ;  /* 0x00000010ad007c0c */ /* 0x040fe2000bf26270 */
[----:B------:R-:W-:-:S05]  /*c060*/  IMAD R173, R173, UR17, RZ ;  /* 0x00000011adad7c24 */ /* 0x000fca000f8e02ff */
[----:B------:R-:W-:-:S04]  /*c070*/  IADD3 R172, P0, R173, R171, RZ ;  /* 0x000000abadac7210 */ /* 0x000fc80007f1e0ff */
[----:B------:R-:W-:-:S05]  /*c080*/  LEA.HI.X.SX32 R173, R173, R3, 0x1, P0 ;  /* 0x00000003adad7211 */ /* 0x000fca00000f0eff */
[----:B------:R0:W4:Y:S02]  /*c090*/  @!P1 LDG.E.U8 R211, desc[UR14][R172.64] ;  /* 0x0000000eacd39981 */ /* 0x000124000c1e1100 */
[----:B0-----:R-:W-:-:S04]  /*c0a0*/  LEA.HI R173, R238, 0x3e, RZ, 0x1a ;  /* 0x0000003eeead7811 */ /* 0x001fc800078fd0ff */
[C---:B------:R-:W-:Y:S01]  /*c0b0*/  ISETP.GE.AND P1, PT, R173.reuse, UR16, PT ;  /* 0x00000010ad007c0c */ /* 0x040fe2000bf26270 */
[----:B------:R-:W-:Y:S01]  /*c0c0*/  IMAD R173, R173, UR17, RZ ;  /* 0x00000011adad7c24 */ /* 0x000fe2000f8e02ff */
[----:B------:R-:W-:-:S04]  /*c0d0*/  PRMT R180, RZ, 0x7610, R180 ;  /* 0x00007610ffb47816 */ /* 0x000fc800000000b4 */
        /* <DEDUP_REMOVED lines=17> */
[----:B0-----:R-:W-:-:S04]  /*c1f0*/  LOP3.LUT R173, R0, 0x3c, RZ, 0xfc, !PT ;  /* 0x0000003c00ad7812 */ /* 0x001fc800078efcff */
        /* <DEDUP_REMOVED lines=26> */
[----:B------:R0:W4:Y:S01]  /*c3a0*/  @!P1 LDG.E.U8 R186, desc[UR14][R172.64] ;  /* 0x0000000eacba9981 */ /* 0x000122000c1e1100 */
[----:B------:R-:W-:-:S04]  /*c3b0*/  LOP3.LUT R195, R238, 0x3f, RZ, 0xc0, !PT ;  /* 0x0000003feec37812 */ /* 0x000fc800078ec0ff */
[C---:B------:R-:W-:Y:S01]  /*c3c0*/  ISETP.GE.AND P0, PT, R195.reuse, UR16, PT ;  /* 0x00000010c3007c0c */ /* 0x040fe2000bf06270 */
[----:B0-----:R-:W-:Y:S01]  /*c3d0*/  IMAD R173, R195, UR18, RZ ;  /* 0x00000012c3ad7c24 */ /* 0x001fe2000f8e02ff */
[----:B------:R-:W-:-:S04]  /*c3e0*/  PRMT R179, RZ, 0x7610, R179 ;  /* 0x00007610ffb37816 */ /* 0x000fc800000000b3 */
[----:B------:R-:W-:Y:S02]  /*c3f0*/  SHF.R.S32.HI R172, RZ, 0x1f, R173 ;  /* 0x0000001fffac7819 */ /* 0x000fe400000114ad */
[----:B---3--:R-:W-:Y:S02]  /*c400*/  IADD3 R174, P1, R173, R174, RZ ;  /* 0x000000aeadae7210 */ /* 0x008fe40007f3e0ff */
[----:B------:R-:W-:-:S03]  /*c410*/  PRMT R213, RZ, 0x7610, R213 ;  /* 0x00007610ffd57816 */ /* 0x000fc600000000d5 */
[----:B--2---:R-:W-:Y:S01]  /*c420*/  IMAD.X R175, R172, 0x1, R2, P1 ;  /* 0x00000001acaf7824 */ /* 0x004fe200008e0602 */
[----:B------:R-:W-:Y:S06]  /*c430*/  BAR.SYNC.DEFER_BLOCKING 0x0 ;  /* 0x0000000000007b1d */ /* 0x000fec0000010000 */
[----:B------:R0:W-:Y:S04]  /*c440*/  STL [R1+0x518], R2 ;  /* 0x0005180201007387 */ /* 0x0001e80000100800 */
[----:B0-----:R-:W2:Y:S04]  /*c450*/  LDL R2, [R1+0x2a8] ;  /* 0x0002a80001027983 */ /* 0x001ea80000100800 */
[----:B------:R0:W3:Y:S02]  /*c460*/  @!P0 LDG.E.U8 R179, desc[UR14][R174.64] ;  /* 0x0000000eaeb38981 */ /* 0x0000e4000c1e1100 */
[----:B0-----:R-:W-:-:S05]  /*c470*/  IADD3 R174, P1, R173, R4, RZ ;  /* 0x00000004adae7210 */ /* 0x001fca0007f3e0ff */
[----:B------:R-:W-:-:S05]  /*c480*/  IMAD.X R175, R172, 0x1, R11, P1 ;  /* 0x00000001acaf7824 */ /* 0x000fca00008e060b */
[----:B------:R0:W3:Y:S04]  /*c490*/  @!P0 LDG.E.U8 R213, desc[UR14][R174.64] ;  /* 0x0000000eaed58981 */ /* 0x0000e8000c1e1100 */
[----:B------:R-:W0:Y:S01]  /*c4a0*/  LDL R175, [R1+0x2ac] ;  /* 0x0002ac0001af7983 */ /* 0x000e220000100800 */
[----:B------:R-:W-:Y:S02]  /*c4b0*/  PRMT R178, RZ, 0x7610, R178 ;  /* 0x00007610ffb27816 */ /* 0x000fe400000000b2 */
[----:B0-----:R-:W-:-:S05]  /*c4c0*/  IADD3 R174, P1, R173, R175, RZ ;  /* 0x000000afadae7210 */ /* 0x001fca0007f3e0ff */
[----:B--2---:R-:W-:-:S05]  /*c4d0*/  IMAD.X R175, R172, 0x1, R2, P1 ;  /* 0x00000001acaf7824 */ /* 0x004fca00008e0602 */
[----:B------:R0:W2:Y:S04]  /*c4e0*/  @!P0 LDG.E.U8 R178, desc[UR14][R174.64] ;  /* 0x0000000eaeb28981 */ /* 0x0000a8000c1e1100 */
[----:B------:R-:W4:Y:S01]  /*c4f0*/  LDL R175, [R1+0x28c] ;  /* 0x00028c0001af7983 */ /* 0x000f220000100800 */
[----:B0-----:R-:W-:-:S03]  /*c500*/  IMAD.SHL.U32 R174, R238, 0x8, RZ ;  /* 0x00000008eeae7824 */ /* 0x001fc600078e00ff */
[----:B------:R-:W3:Y:S02]  /*c510*/  LDL R238, [R1+0x248] ;  /* 0x0002480001ee7983 */ /* 0x000ee40000100800 */
[----:B------:R-:W-:Y:S02]  /*c520*/  LOP3.LUT R174, R174, 0x30, RZ, 0xc0, !PT ;  /* 0x00000030aeae7812 */ /* 0x000fe400078ec0ff */
[----:B------:R-:W2:Y:S03]  /*c530*/  LDL.LU R2, [R1+0x2a0] ;  /* 0x0002a00001027983 */ /* 0x000ea60000300800 */
[----:B------:R-:W-:Y:S01]  /*c540*/  IMAD R195, R195, 0x40, R174 ;  /* 0x00000040c3c37824 */ /* 0x000fe200078e02ae */
[----:B----4-:R-:W-:Y:S02]  /*c550*/  IADD3 R174, P1, R173, R175, RZ ;  /* 0x000000afadae7210 */ /* 0x010fe40007f3e0ff */
[----:B------:R-:W4:Y:S01]  /*c560*/  LDL R175, [R1+0x288] ;  /* 0x0002880001af7983 */ /* 0x000f220000100800 */
[----:B------:R-:W-:-:S02]  /*c570*/  PRMT R177, RZ, 0x7610, R177 ;  /* 0x00007610ffb17816 */ /* 0x000fc400000000b1 */
[----:B----4-:R-:W-:-:S05]  /*c580*/  IMAD.X R175, R172, 0x1, R175, P1 ;  /* 0x00000001acaf7824 */ /* 0x010fca00008e06af */
[----:B------:R0:W4:Y:S04]  /*c590*/  @!P0 LDG.E.U8 R177, desc[UR14][R174.64] ;  /* 0x0000000eaeb18981 */ /* 0x000128000c1e1100 */
[----:B------:R-:W0:Y:S01]  /*c5a0*/  LDL R175, [R1+0x26c] ;  /* 0x00026c0001af7983 */ /* 0x000e220000100800 */
[----:B------:R-:W-:-:S03]  /*c5b0*/  LOP3.LUT R195, R195, R0, RZ, 0xfc, !PT ;  /* 0x00000000c3c37212 */ /* 0x000fc600078efcff */
[----:B------:R-:W2:Y:S01]  /*c5c0*/  LDL.LU R0, [R1+0x2c0] ;  /* 0x0002c00001007983 */ /* 0x000ea20000300800 */
[----:B0-----:R-:W-:-:S03]  /*c5d0*/  IADD3 R174, P1, R173, R175, RZ ;  /* 0x000000afadae7210 */ /* 0x001fc60007f3e0ff */
[----:B------:R-:W3:Y:S04]  /*c5e0*/  LDL R175, [R1+0x268] ;  /* 0x0002680001af7983 */ /* 0x000ee80000100800 */
[----:B------:R0:W-:Y:S02]  /*c5f0*/  STS.U8 [R195+UR12+0x4000], R176 ;  /* 0x004000b0c3007988 */ /* 0x0001e4000800000c */
[----:B0-----:R-:W-:Y:S01]  /*c600*/  PRMT R176, RZ, 0x7610, R176 ;  /* 0x00007610ffb07816 */ /* 0x001fe200000000b0 */
[----:B---3--:R-:W-:-:S05]  /*c610*/  IMAD.X R175, R172, 0x1, R175, P1 ;  /* 0x00000001acaf7824 */ /* 0x008fca00008e06af */
[----:B------:R0:W3:Y:S04]  /*c620*/  @!P0 LDG.E.U8 R176, desc[UR14][R174.64] ;  /* 0x0000000eaeb08981 */ /* 0x0000e8000c1e1100 */
[----:B------:R-:W0:Y:S04]  /*c630*/  LDL R175, [R1+0x24c] ;  /* 0x00024c0001af7983 */ /* 0x000e280000100800 */
[----:B------:R1:W-:Y:S02]  /*c640*/  STS.U8 [R195+UR12+0x4002], R182 ;  /* 0x004002b6c3007988 */ /* 0x0003e4000800000c */
[----:B-1----:R-:W-:-:S02]  /*c650*/  PRMT R182, RZ, 0x7610, R182 ;  /* 0x00007610ffb67816 */ /* 0x002fc400000000b6 */
[----:B0-----:R-:W-:-:S05]  /*c660*/  IADD3 R174, P1, R173, R175, RZ ;  /* 0x000000afadae7210 */ /* 0x001fca0007f3e0ff */
[----:B------:R-:W-:Y:S01]  /*c670*/  IMAD.X R175, R172, 0x1, R238, P1 ;  /* 0x00000001acaf7824 */ /* 0x000fe200008e06ee */
[----:B------:R0:W-:Y:S04]  /*c680*/  STS.U8 [R195+UR12+0x4004], R189 ;  /* 0x004004bdc3007988 */ /* 0x0001e8000800000c */
[----:B------:R1:W3:Y:S04]  /*c690*/  @!P0 LDG.E.U8 R182, desc[UR14][R174.64] ;  /* 0x0000000eaeb68981 */ /* 0x0002e8000c1e1100 */
[----:B------:R4:W-:Y:S04]  /*c6a0*/  STS.U8 [R195+UR12+0x4006], R188 ;  /* 0x004006bcc3007988 */ /* 0x0009e8000800000c */
[----:B------:R2:W-:Y:S04]  /*c6b0*/  STS.U8 [R195+UR12+0x4008], R191 ;  /* 0x004008bfc3007988 */ /* 0x0005e8000800000c */
[----:B------:R-:W1:Y:S04]  /*c6c0*/  LDL R175, [R1+0x22c] ;  /* 0x00022c0001af7983 */ /* 0x000e680000100800 */
[----:B------:R-:W3:Y:S01]  /*c6d0*/  LDL R238, [R1+0x1c8] ;  /* 0x0001c80001ee7983 */ /* 0x000ee20000100800 */
[----:B-1----:R-:W-:-:S03]  /*c6e0*/  IADD3 R174, P1, R173, R175, RZ ;  /* 0x000000afadae7210 */ /* 0x002fc60007f3e0ff */
[----:B------:R-:W4:Y:S01]  /*c6f0*/  LDL R175, [R1+0x228] ;  /* 0x0002280001af7983 */ /* 0x000f220000100800 */
[----:B0-----:R-:W-:Y:S01]  /*c700*/  PRMT R189, RZ, 0x7610, R189 ;  /* 0x00007610ffbd7816 */ /* 0x001fe200000000bd */
[----:B----4-:R-:W-:-:S05]  /*c710*/  IMAD.X R175, R172, 0x1, R175, P1 ;  /* 0x00000001acaf7824 */ /* 0x010fca00008e06af */
[----:B------:R0:W4:Y:S04]  /*c720*/  @!P0 LDG.E.U8 R189, desc[UR14][R174.64] ;  /* 0x0000000eaebd8981 */ /* 0x000128000c1e1100 */
[----:B------:R-:W0:Y:S02]  /*c730*/  LDL R175, [R1+0x20c] ;  /* 0x00020c0001af7983 */ /* 0x000e240000100800 */
[----:B0-----:R-:W-:Y:S02]  /*c740*/  IADD3 R174, P1, R173, R175, RZ ;  /* 0x000000afadae7210 */ /* 0x001fe40007f3e0ff */
[----:B------:R-:W2:Y:S01]  /*c750*/  LDL R175, [R1+0x208] ;  /* 0x0002080001af7983 */ /* 0x000ea20000100800 */
[----:B------:R-:W-:Y:S02]  /*c760*/  PRMT R188, RZ, 0x7610, R188 ;  /* 0x00007610ffbc7816 */ /* 0x000fe400000000bc */
[----:B--2---:R-:W-:-:S05]  /*c770*/  IMAD.X R175, R172, 0x1, R175, P1 ;  /* 0x00000001acaf7824 */ /* 0x004fca00008e06af */
[----:B------:R0:W2:Y:S04]  /*c780*/  @!P0 LDG.E.U8 R188, desc[UR14][R174.64] ;  /* 0x0000000eaebc8981 */ /* 0x0000a8000c1e1100 */
[----:B------:R-:W0:Y:S02]  /*c790*/  LDL R175, [R1+0x1ec] ;  /* 0x0001ec0001af7983 */ /* 0x000e240000100800 */
[----:B0-----:R-:W-:Y:S02]  /*c7a0*/  IADD3 R174, P1, R173, R175, RZ ;  /* 0x000000afadae7210 */ /* 0x001fe40007f3e0ff */
[----:B------:R-:W3:Y:S01]  /*c7b0*/  LDL R175, [R1+0x1e8] ;  /* 0x0001e80001af7983 */ /* 0x000ee20000100800 */
[----:B------:R-:W-:Y:S02]  /*c7c0*/  PRMT R191, RZ, 0x7610, R191 ;  /* 0x00007610ffbf7816 */ /* 0x000fe400000000bf */
        /* <DEDUP_REMOVED lines=10> */
[----:B------:R-:W2:Y:S04]  /*c870*/  LDL R238, [R1+0x168] ;  /* 0x0001680001ee7983 */ /* 0x000ea80000100800 */
[----:B------:R-:W1:Y:S02]  /*c880*/  LDL R175, [R1+0x1ac] ;  /* 0x0001ac0001af7983 */ /* 0x000e640000100800 */
[----:B-1----:R-:W-:-:S02]  /*c890*/  IADD3 R174, P1, R173, R175, RZ ;  /* 0x000000afadae7210 */ /* 0x002fc40007f3e0ff */
[----:B------:R-:W4:Y:S01]  /*c8a0*/  LDL R175, [R1+0x1a8] ;  /* 0x0001a80001af7983 */ /* 0x000f220000100800 */
[----:B0-----:R-:W-:Y:S02]  /*c8b0*/  PRMT R187, RZ, 0x7610, R187 ;  /* 0x00007610ffbb7816 */ /* 0x001fe400000000bb */
[----:B----4-:R-:W-:-:S05]  /*c8c0*/  IMAD.X R175, R172, 0x1, R175, P1 ;  /* 0x00000001acaf7824 */ /* 0x010fca00008e06af */
[----:B------:R0:W4:Y:S04]  /*c8d0*/  @!P0 LDG.E.U8 R187, desc[UR14][R174.64] ;  /* 0x0000000eaebb8981 */ /* 0x000128000c1e1100 */
[----:B------:R-:W0:Y:S01]  /*c8e0*/  LDL R175, [R1+0x18c] ;  /* 0x00018c0001af7983 */ /* 0x000e220000100800 */
[----:B------:R-:W-:Y:S02]  /*c8f0*/  LOP3.LUT R211, R195, 0x10, RZ, 0x3c, !PT ;  /* 0x00000010c3d37812 */ /* 0x000fe400078e3cff */
[----:B0-----:R-:W-:Y:S02]  /*c900*/  IADD3 R174, P1, R173, R175, RZ ;  /* 0x000000afadae7210 */ /* 0x001fe40007f3e0ff */
[----:B------:R-:W3:Y:S04]  /*c910*/  LDL R175, [R1+0x188] ;  /* 0x0001880001af7983 */ /* 0x000ee80000100800 */
[----:B------:R0:W-:Y:S02]  /*c920*/  STS.U8 [R211+UR12+0x4000], R190 ;  /* 0x004000bed3007988 */ /* 0x0001e4000800000c */
[----:B0-----:R-:W-:Y:S01]  /*c930*/  PRMT R190, RZ, 0x7610, R190 ;  /* 0x00007610ffbe7816 */ /* 0x001fe200000000be */
[----:B---3--:R-:W-:-:S05]  /*c940*/  IMAD.X R175, R172, 0x1, R175, P1 ;  /* 0x00000001acaf7824 */ /* 0x008fca00008e06af */
[----:B------:R0:W3:Y:S04]  /*c950*/  @!P0 LDG.E.U8 R190, desc[UR14][R174.64] ;  /* 0x0000000eaebe8981 */ /* 0x0000e8000c1e1100 */
[----:B------:R-:W0:Y:S01]  /*c960*/  LDL R175, [R1+0x16c] ;  /* 0x00016c0001af7983 */ /* 0x000e220000100800 */
[----:B------:R-:W-:Y:S02]  /*c970*/  PRMT R212, RZ, 0x7610, R212 ;  /* 0x00007610ffd47816 */ /* 0x000fe400000000d4 */
[----:B0-----:R-:W-:-:S05]  /*c980*/  IADD3 R174, P1, R173, R175, RZ ;  /* 0x000000afadae7210 */ /* 0x001fca0007f3e0ff */
[----:B--2---:R-:W-:Y:S01]  /*c990*/  IMAD.X R175, R172, 0x1, R238, P1 ;  /* 0x00000001acaf7824 */ /* 0x004fe200008e06ee */
[----:B------:R0:W-:Y:S04]  /*c9a0*/  STS.U8 [R211+UR12+0x4004], R198 ;  /* 0x004004c6d3007988 */ /* 0x0001e8000800000c */
[----:B------:R1:W2:Y:S04]  /*c9b0*/  @!P0 LDG.E.U8 R212, desc[UR14][R174.64] ;  /* 0x0000000eaed48981 */ /* 0x0002a8000c1e1100 */
[----:B------:R4:W-:Y:S04]  /*c9c0*/  STS.U8 [R211+UR12+0x4006], R199 ;  /* 0x004006c7d3007988 */ /* 0x0009e8000800000c */
[----:B------:R3:W-:Y:S04]  /*c9d0*/  STS.U8 [R211+UR12+0x4008], R200 ;  /* 0x004008c8d3007988 */ /* 0x0007e8000800000c */
[----:B------:R-:W1:Y:S04]  /*c9e0*/  LDL R175, [R1+0x14c] ;  /* 0x00014c0001af7983 */ /* 0x000e680000100800 */
[----:B------:R-:W2:Y:S01]  /*c9f0*/  LDL R238, [R1+0xec] ;  /* 0x0000ec0001ee7983 */ /* 0x000ea20000100800 */
[----:B-1----:R-:W-:-:S03]  /*ca00*/  IADD3 R174, P1, R173, R175, RZ ;  /* 0x000000afadae7210 */ /* 0x002fc60007f3e0ff */
[----:B------:R-:W4:Y:S01]  /*ca10*/  LDL R175, [R1+0x148] ;  /* 0x0001480001af7983 */ /* 0x000f220000100800 */
[----:B0-----:R-:W-:Y:S01]  /*ca20*/  PRMT R198, RZ, 0x7610, R198 ;  /* 0x00007610ffc67816 */ /* 0x001fe200000000c6 */
[----:B----4-:R-:W-:-:S05]  /*ca30*/  IMAD.X R175, R172, 0x1, R175, P1 ;  /* 0x00000001acaf7824 */ /* 0x010fca00008e06af */
[----:B------:R0:W4:Y:S04]  /*ca40*/  @!P0 LDG.E.U8 R198, desc[UR14][R174.64] ;  /* 0x0000000eaec68981 */ /* 0x000128000c1e1100 */
[----:B------:R-:W0:Y:S02]  /*ca50*/  LDL R175, [R1+0x12c] ;  /* 0x00012c0001af7983 */ /* 0x000e240000100800 */
[----:B0-----:R-:W-:Y:S02]  /*ca60*/  IADD3 R174, P1, R173, R175, RZ ;  /* 0x000000afadae7210 */ /* 0x001fe40007f3e0ff */
[----:B------:R-:W3:Y:S01]  /*ca70*/  LDL R175, [R1+0x128] ;  /* 0x0001280001af7983 */ /* 0x000ee20000100800 */
[----:B------:R-:W-:Y:S02]  /*ca80*/  PRMT R199, RZ, 0x7610, R199 ;  /* 0x00007610ffc77816 */ /* 0x000fe400000000c7 */
[----:B---3--:R-:W-:-:S05]  /*ca90*/  IMAD.X R175, R172, 0x1, R175, P1 ;  /* 0x00000001acaf7824 */ /* 0x008fca00008e06af */
[----:B------:R0:W3:Y:S04]  /*caa0*/  @!P0 LDG.E.U8 R199, desc[UR14][R174.64] ;  /* 0x0000000eaec78981 */ /* 0x0000e8000c1e1100 */
[----:B------:R-:W0:Y:S02]  /*cab0*/  LDL R175, [R1+0x10c] ;  /* 0x00010c0001af7983 */ /* 0x000e240000100800 */
[----:B0-----:R-:W-:Y:S02]  /*cac0*/  IADD3 R174, P1, R173, R175, RZ ;  /* 0x000000afadae7210 */ /* 0x001fe40007f3e0ff */
[----:B------:R-:W2:Y:S01]  /*cad0*/  LDL R175, [R1+0x108] ;  /* 0x0001080001af7983 */ /* 0x000ea20000100800 */
[----:B------:R-:W-:Y:S02]  /*cae0*/  PRMT R200, RZ, 0x7610, R200 ;  /* 0x00007610ffc87816 */ /* 0x000fe400000000c8 */
[----:B--2---:R-:W-:-:S05]  /*caf0*/  IMAD.X R175, R172, 0x1, R175, P1 ;  /* 0x00000001acaf7824 */ /* 0x004fca00008e06af */
[----:B------:R0:W2:Y:S04]  /*cb00*/  @!P0 LDG.E.U8 R200, desc[UR14][R174.64] ;  /* 0x0000000eaec88981 */ /* 0x0000a8000c1e1100 */
[----:B------:R-:W4:Y:S01]  /*cb10*/  LDL R175, [R1+0xe8] ;  /* 0x0000e80001af7983 */ /* 0x000f220000100800 */
[----:B0-----:R-:W-:-:S03]  /*cb20*/  IADD3 R174, P1, R173, R238, RZ ;  /* 0x000000eeadae7210 */ /* 0x001fc60007f3e0ff */
[----:B------:R0:W-:Y:S04]  /*cb30*/  STS.U8 [R211+UR12+0x400a], R201 ;  /* 0x00400ac9d3007988 */ /* 0x0001e8000800000c */
[----:B------:R1:W-:Y:S04]  /*cb40*/  STS.U8 [R211+UR12+0x400c], R202 ;  /* 0x00400ccad3007988 */ /* 0x0003e8000800000c */
[----:B------:R-:W-:Y:S01]  /*cb50*/  STS.U8 [R211+UR12+0x4002], R210 ;  /* 0x004002d2d3007988 */ /* 0x000fe2000800000c */
[----:B0-----:R-:W-:-:S03]  /*cb60*/  PRMT R201, RZ, 0x7610, R201 ;  /* 0x00007610ffc97816 */ /* 0x001fc600000000c9 */
[----:B------:R0:W-:Y:S04]  /*cb70*/  STS.U8 [R211+UR12+0x400e], R203 ;  /* 0x00400ecbd3007988 */ /* 0x0001e8000800000c */
[----:B------:R-:W3:Y:S01]  /*cb80*/  LDL R238, [R1+0x88] ;  /* 0x0000880001ee7983 */ /* 0x000ee20000100800 */
[----:B----4-:R-:W-:Y:S01]  /*cb90*/  IMAD.X R175, R172, 0x1, R175, P1 ;  /* 0x00000001acaf7824 */ /* 0x010fe200008e06af */
[----:B-1----:R-:W-:Y:S02]  /*cba0*/  PRMT R202, RZ, 0x7610, R202 ;  /* 0x00007610ffca7816 */ /* 0x002fe400000000ca */
[----:B0-----:R-:W4:Y:S04]  /*cbb0*/  LDL R211, [R1+0xa8] ;  /* 0x0000a80001d37983 */ /* 0x001f280000100800 */
[----:B------:R0:W2:Y:S04]  /*cbc0*/  @!P0 LDG.E.U8 R201, desc[UR14][R174.64] ;  /* 0x0000000eaec98981 */ /* 0x0000a8000c1e1100 */
[----:B------:R-:W0:Y:S02]  /*cbd0*/  LDL R175, [R1+0xcc] ;  /* 0x0000cc0001af7983 */ /* 0x000e240000100800 */
[----:B0-----:R-:W-:-:S02]  /*cbe0*/  IADD3 R174, P1, R173, R175, RZ ;  /* 0x000000afadae7210 */ /* 0x001fc40007f3e0ff */
[----:B------:R-:W3:Y:S03]  /*cbf0*/  LDL R175, [R1+0xc8] ;  /* 0x0000c80001af7983 */ /* 0x000ee60000100800 */
[----:B---3--:R-:W-:-:S05]  /*cc00*/  IMAD.X R175, R172, 0x1, R175, P1 ;  /* 0x00000001acaf7824 */ /* 0x008fca00008e06af */
[----:B------:R0:W3:Y:S04]  /*cc10*/  @!P0 LDG.E.U8 R202, desc[UR14][R174.64] ;  /* 0x0000000eaeca8981 */ /* 0x0000e8000c1e1100 */
[----:B------:R-:W0:Y:S01]  /*cc20*/  LDL R175, [R1+0xac] ;  /* 0x0000ac0001af7983 */ /* 0x000e220000100800 */
[----:B------:R-:W-:Y:S02]  /*cc30*/  PRMT R203, RZ, 0x7610, R203 ;  /* 0x00007610ffcb7816 */ /* 0x000fe400000000cb */
[----:B0-----:R-:W-:-:S05]  /*cc40*/  IADD3 R174, P1, R173, R175, RZ ;  /* 0x000000afadae7210 */ /* 0x001fca0007f3e0ff */
[----:B----4-:R-:W-:-:S05]  /*cc50*/  IMAD.X R175, R172, 0x1, R211, P1 ;  /* 0x00000001acaf7824 */ /* 0x010fca00008e06d3 */
[----:B------:R0:W4:Y:S04]  /*cc60*/  @!P0 LDG.E.U8 R203, desc[UR14][R174.64] ;  /* 0x0000000eaecb8981 */ /* 0x000128000c1e1100 */
[----:B------:R-:W0:Y:S01]  /*cc70*/  LDL R175, [R1+0x8c] ;  /* 0x00008c0001af7983 */ /* 0x000e220000100800 */
[----:B------:R-:W-:-:S05]  /*cc80*/  LOP3.LUT R211, R195, 0x20, RZ, 0x3c, !PT ;  /* 0x00000020c3d37812 */ /* 0x000fca00078e3cff */
[----:B------:R1:W-:Y:S02]  /*cc90*/  STS.U8 [R211+UR12+0x4000], R204 ;  /* 0x004000ccd3007988 */ /* 0x0003e4000800000c */
[----:B-1----:R-:W-:Y:S02]  /*cca0*/  PRMT R204, RZ, 0x7610, R204 ;  /* 0x00007610ffcc7816 */ /* 0x002fe400000000cc */
[----:B0-----:R-:W-:-:S05]  /*ccb0*/  IADD3 R174, P1, R173, R175, RZ ;  /* 0x000000afadae7210 */ /* 0x001fca0007f3e0ff */
[----:B------:R-:W-:Y:S01]  /*ccc0*/  IMAD.X R175, R172, 0x1, R238, P1 ;  /* 0x00000001acaf7824 */ /* 0x000fe200008e06ee */
[----:B------:R0:W-:Y:S04]  /*ccd0*/  STS.U8 [R211+UR12+0x4002], R205 ;  /* 0x004002cdd3007988 */ /* 0x0001e8000800000c */
[----:B------:R1:W4:Y:S04]  /*cce0*/  @!P0 LDG.E.U8 R204, desc[UR14][R174.64] ;  /* 0x0000000eaecc8981 */ /* 0x000328000c1e1100 */
[----:B------:R2:W-:Y:S04]  /*ccf0*/  STS.U8 [R211+UR12+0x4004], R206 ;  /* 0x004004ced3007988 */ /* 0x0005e8000800000c */
[----:B------:R3:W-:Y:S04]  /*cd00*/  STS.U8 [R211+UR12+0x4006], R207 ;  /* 0x004006cfd3007988 */ /* 0x0007e8000800000c */
[----:B------:R-:W1:Y:S04]  /*cd10*/  LDL R175, [R1+0x6c] ;  /* 0x00006c0001af7983 */ /* 0x000e680000100800 */
[----:B------:R-:W4:Y:S01]  /*cd20*/  LDL R238, [R1+0x8] ;  /* 0x0000080001ee7983 */ /* 0x000f220000100800 */
[----:B-1----:R-:W-:-:S03]  /*cd30*/  IADD3 R174, P1, R173, R175, RZ ;  /* 0x000000afadae7210 */ /* 0x002fc60007f3e0ff */
[----:B------:R-:W2:Y:S01]  /*cd40*/  LDL R175, [R1+0x68] ;  /* 0x0000680001af7983 */ /* 0x000ea20000100800 */
[----:B0-----:R-:W-:Y:S01]  /*cd50*/  PRMT R205, RZ, 0x7610, R205 ;  /* 0x00007610ffcd7816 */ /* 0x001fe200000000cd */
        /* <DEDUP_REMOVED lines=10> */
[----:B------:R-:W4:Y:S01]  /*ce00*/  LDL R175, [R1+0x28] ;  /* 0x0000280001af7983 */ /* 0x000f220000100800 */
[----:B------:R-:W-:Y:S02]  /*ce10*/  PRMT R207, RZ, 0x7610, R207 ;  /* 0x00007610ffcf7816 */ /* 0x000fe400000000cf */
[----:B----4-:R-:W-:-:S05]  /*ce20*/  IMAD.X R175, R172, 0x1, R175, P1 ;  /* 0x00000001acaf7824 */ /* 0x010fca00008e06af */
[----:B------:R0:W4:Y:S04]  /*ce30*/  @!P0 LDG.E.U8 R207, desc[UR14][R174.64] ;  /* 0x0000000eaecf8981 */ /* 0x000128000c1e1100 */
[----:B------:R-:W0:Y:S04]  /*ce40*/  LDL R175, [R1+0xc] ;  /* 0x00000c0001af7983 */ /* 0x000e280000100800 */
[----:B------:R1:W-:Y:S04]  /*ce50*/  STS.U8 [R211+UR12+0x4008], R208 ;  /* 0x004008d0d3007988 */ /* 0x0003e8000800000c */
[----:B------:R2:W-:Y:S04]  /*ce60*/  STS.U8 [R211+UR12+0x400a], R209 ;  /* 0x00400ad1d3007988 */ /* 0x0005e8000800000c */
[----:B------:R-:W-:Y:S04]  /*ce70*/  STS.U8 [R211+UR12+0x400c], R197 ;  /* 0x00400cc5d3007988 */ /* 0x000fe8000800000c */
[----:B------:R3:W-:Y:S04]  /*ce80*/  STS.U8 [R211+UR12+0x400e], R196 ;  /* 0x00400ec4d3007988 */ /* 0x0007e8000800000c */
[----:B------:R-:W-:Y:S01]  /*ce90*/  STL [R1+0x58c], R247 ;  /* 0x00058cf701007387 */ /* 0x000fe20000100800 */
[----:B-1----:R-:W-:-:S02]  /*cea0*/  PRMT R208, RZ, 0x7610, R208 ;  /* 0x00007610ffd07816 */ /* 0x002fc400000000d0 */
[----:B--2---:R-:W-:Y:S02]  /*ceb0*/  PRMT R209, RZ, 0x7610, R209 ;  /* 0x00007610ffd17816 */ /* 0x004fe400000000d1 */
[----:B------:R-:W-:Y:S02]  /*cec0*/  PRMT R210, RZ, 0x7610, R210 ;  /* 0x00007610ffd27816 */ /* 0x000fe400000000d2 */
[----:B---3--:R-:W-:Y:S02]  /*ced0*/  PRMT R211, RZ, 0x7610, R211 ;  /* 0x00007610ffd37816 */ /* 0x008fe400000000d3 */
[----:B------:R-:W-:Y:S02]  /*cee0*/  PRMT R197, RZ, 0x7610, R197 ;  /* 0x00007610ffc57816 */ /* 0x000fe400000000c5 */
[----:B------:R-:W-:Y:S02]  /*cef0*/  PRMT R196, RZ, 0x7610, R196 ;  /* 0x00007610ffc47816 */ /* 0x000fe400000000c4 */
[----:B0-----:R-:W-:-:S05]  /*cf00*/  IADD3 R174, P1, R173, R175, RZ ;  /* 0x000000afadae7210 */ /* 0x001fca0007f3e0ff */
[----:B------:R-:W-:Y:S01]  /*cf10*/  IMAD.X R175, R172, 0x1, R238, P1 ;  /* 0x00000001acaf7824 */ /* 0x000fe200008e06ee */
[----:B------:R-:W-:-:S04]  /*cf20*/  LOP3.LUT R238, R195, 0x30, RZ, 0x3c, !PT ;  /* 0x00000030c3ee7812 */ /* 0x000fc800078e3cff */
[----:B------:R0:W2:Y:S04]  /*cf30*/  @!P0 LDG.E.U8 R208, desc[UR14][R174.64] ;  /* 0x0000000eaed08981 */ /* 0x0000a8000c1e1100 */
[----:B------:R1:W-:Y:S04]  /*cf40*/  STS.U8 [R238+UR12+0x4008], R185 ;  /* 0x004008b9ee007988 */ /* 0x0003e8000800000c */
[----:B-1----:R-:W3:Y:S04]  /*cf50*/  LDL R185, [R1+0x2c4] ;  /* 0x0002c40001b97983 */ /* 0x002ee80000100800 */
[----:B------:R1:W-:Y:S04]  /*cf60*/  STS.U8 [R238+UR12+0x400c], R183 ;  /* 0x00400cb7ee007988 */ /* 0x0003e8000800000c */
[----:B-1----:R-:W4:Y:S01]  /*cf70*/  LDL R183, [R1+0x2a4] ;  /* 0x0002a40001b77983 */ /* 0x002f220000100800 */
[----:B0-----:R-:W-:-:S05]  /*cf80*/  IADD3 R174, P1, R173, R248, RZ ;  /* 0x000000f8adae7210 */ /* 0x001fca0007f3e0ff */
[----:B------:R-:W-:Y:S01]  /*cf90*/  IMAD.X R175, R172, 0x1, R247, P1 ;  /* 0x00000001acaf7824 */ /* 0x000fe200008e06f7 */
[----:B------:R-:W-:Y:S01]  /*cfa0*/  PRMT R195, RZ, 0x7610, R195 ;  /* 0x00007610ffc37816 */ /* 0x000fe200000000c3 */
[----:B------:R0:W-:Y:S04]  /*cfb0*/  STS.U8 [R238+UR12+0x4000], R194 ;  /* 0x004000c2ee007988 */ /* 0x0001e8000800000c */
[----:B------:R1:W2:Y:S04]  /*cfc0*/  @!P0 LDG.E.U8 R209, desc[UR14][R174.64] ;  /* 0x0000000eaed18981 */ /* 0x0002a8000c1e1100 */
[----:B------:R0:W-:Y:S04]  /*cfd0*/  STS.U8 [R238+UR12+0x4002], R193 ;  /* 0x004002c1ee007988 */ /* 0x0001e8000800000c */
[----:B------:R0:W-:Y:S01]  /*cfe0*/  STS.U8 [R238+UR12+0x4004], R192 ;  /* 0x004004c0ee007988 */ /* 0x0001e2000800000c */
[----:B-1----:R-:W-:-:S03]  /*cff0*/  IADD3 R174, P1, R173, R240, RZ ;  /* 0x000000f0adae7210 */ /* 0x002fc60007f3e0ff */
[----:B------:R1:W-:Y:S02]  /*d000*/  STS.U8 [R238+UR12+0x4006], R186 ;  /* 0x004006baee007988 */ /* 0x0003e4000800000c */
[----:B------:R-:W-:Y:S02]  /*d010*/  IMAD.X R175, R172, 0x1, R239, P1 ;  /* 0x00000001acaf7824 */ /* 0x000fe400008e06ef */
[----:B------:R-:W2:Y:S04]  /*d020*/  LDL R247, [R1+0x280] ;  /* 0x0002800001f77983 */ /* 0x000ea80000100800 */
[----:B------:R0:W2:Y:S02]  /*d030*/  @!P0 LDG.E.U8 R210, desc[UR14][R174.64] ;  /* 0x0000000eaed28981 */ /* 0x0000a4000c1e1100 */
[----:B0-----:R-:W-:-:S05]  /*d040*/  IADD3 R174, P1, R173, R231, RZ ;  /* 0x000000e7adae7210 */ /* 0x001fca0007f3e0ff */
[----:B------:R-:W-:-:S05]  /*d050*/  IMAD.X R175, R172, 0x1, R230, P1 ;  /* 0x00000001acaf7824 */ /* 0x000fca00008e06e6 */
        /* <DEDUP_REMOVED lines=9> */
[----:B------:R0:W2:Y:S01]  /*d0f0*/  @!P0 LDG.E.U8 R195, desc[UR14][R174.64] ;  /* 0x0000000eaec38981 */ /* 0x0000a2000c1e1100 */
[----:B------:R-:W-:Y:S02]  /*d100*/  PRMT R194, RZ, 0x7610, R194 ;  /* 0x00007610ffc27816 */ /* 0x000fe400000000c2 */
        /* <DEDUP_REMOVED lines=11> */
[----:B-1----:R-:W-:-:S03]  /*d1c0*/  PRMT R186, RZ, 0x7610, R186 ;  /* 0x00007610ffba7816 */ /* 0x002fc600000000ba */
[----:B------:R0:W-:Y:S04]  /*d1d0*/  STL [R1+0x51c], R0 ;  /* 0x00051c0001007387 */ /* 0x0001e80000100800 */
[----:B------:R-:W-:Y:S04]  /*d1e0*/  STS.U8 [R238+UR12+0x400a], R181 ;  /* 0x00400ab5ee007988 */ /* 0x000fe8000800000c */
[----:B------:R1:W-:Y:S01]  /*d1f0*/  STS.U8 [R238+UR12+0x400e], R180 ;  /* 0x00400eb4ee007988 */ /* 0x0003e2000800000c */
[----:B---3--:R-:W-:-:S05]  /*d200*/  IADD3 R174, P1, R173, R185, RZ ;  /* 0x000000b9adae7210 */ /* 0x008fca0007f3e0ff */
[----:B------:R-:W-:Y:S02]  /*d210*/  IMAD.X R175, R172, 0x1, R0, P1 ;  /* 0x00000001acaf7824 */ /* 0x000fe400008e0600 */
[----:B0-----:R-:W3:Y:S04]  /*d220*/  LDL R0, [R1+0x264] ;  /* 0x0002640001007983 */ /* 0x001ee80000100800 */
[----:B------:R4:W3:Y:S04]  /*d230*/  @!P0 LDG.E.U8 R186, desc[UR14][R174.64] ;  /* 0x0000000eaeba8981 */ /* 0x0008e8000c1e1100 */
[----:B-1----:R-:W3:Y:S01]  /*d240*/  LDL.LU R238, [R1+0x2b8] ;  /* 0x0002b80001ee7983 */ /* 0x002ee20000300800 */
[----:B----4-:R-:W-:-:S03]  /*d250*/  IADD3 R174, P1, R173, R183, RZ ;  /* 0x000000b7adae7210 */ /* 0x010fc60007f3e0ff */
[----:B------:R-:W4:Y:S02]  /*d260*/  LDL R183, [R1+0x240] ;  /* 0x0002400001b77983 */ /* 0x000f240000100800 */
[----:B------:R-:W-:Y:S02]  /*d270*/  IMAD.X R175, R172, 0x1, R2, P1 ;  /* 0x00000001acaf7824 */ /* 0x000fe400008e0602 */
[----:B------:R0:W-:Y:S04]  /*d280*/  STL [R1+0x520], R2 ;  /* 0x0005200201007387 */ /* 0x0001e80000100800 */
[----:B0-----:R-:W2:Y:S01]  /*d290*/  LDL R2, [R1+0x284] ;  /* 0x0002840001027983 */ /* 0x001ea20000100800 */
[----:B------:R-:W-:-:S06]  /*d2a0*/  PRMT R181, RZ, 0x7610, R181 ;  /* 0x00007610ffb57816 */ /* 0x000fcc00000000b5 */
[----:B------:R2:W4:Y:S01]  /*d2b0*/  @!P0 LDG.E.U8 R181, desc[UR14][R174.64] ;  /* 0x0000000eaeb58981 */ /* 0x000522000c1e1100 */
[----:B------:R-:W-:Y:S01]  /*d2c0*/  PRMT R180, RZ, 0x7610, R180 ;  /* 0x00007610ffb47816 */ /* 0x000fe200000000b4 */
[----:B------:R-:W0:Y:S01]  /*d2d0*/  S2R R185, SR_TID.X ;  /* 0x0000000000b97919 */ /* 0x000e220000002100 */
[----:B--2---:R-:W-:Y:S02]  /*d2e0*/  IADD3 R174, P1, R173, R2, RZ ;  /* 0x00000002adae7210 */ /* 0x004fe40007f3e0ff */
[----:B0-----:R-:W-:Y:S01]  /*d2f0*/  LOP3.LUT R185, R185, 0x7f, RZ, 0xc0, !PT ;  /* 0x0000007fb9b97812 */ /* 0x001fe200078ec0ff */
[----:B------:R-:W2:Y:S02]  /*d300*/  LDL R2, [R1+0x204] ;  /* 0x0002040001027983 */ /* 0x000ea40000100800 */
[----:B------:R-:W-:Y:S02]  /*d310*/  IMAD.X R175, R172, 0x1, R247, P1 ;  /* 0x00000001acaf7824 */ /* 0x000fe400008e06f7 */
[----:B------:R0:W-:Y:S04]  /*d320*/  STS.U8 [R185+UR12], R179 ;  /* 0x000000b3b9007988 */ /* 0x0001e8000800000c */
[----:B------:R3:W2:Y:S04]  /*d330*/  @!P0 LDG.E.U8 R180, desc[UR14][R174.64] ;  /* 0x0000000eaeb48981 */ /* 0x0006a8000c1e1100 */
[----:B------:R1:W-:Y:S04]  /*d340*/  STS.U8 [R185+UR12+0x200], R178 ;  /* 0x000200b2b9007988 */ /* 0x0003e8000800000c */
[----:B------:R-:W2:Y:S04]  /*d350*/  LDL R247, [R1+0x220] ;  /* 0x0002200001f77983 */ /* 0x000ea80000100800 */
[----:B------:R-:W4:Y:S01]  /*d360*/  LDL R175, [R1+0x260] ;  /* 0x0002600001af7983 */ /* 0x000f220000100800 */
[----:B---3--:R-:W-:-:S02]  /*d370*/  IADD3 R174, P1, R173, R0, RZ ;  /* 0x00000000adae7210 */ /* 0x008fc40007f3e0ff */
[----:B0-----:R-:W-:Y:S01]  /*d380*/  PRMT R179, RZ, 0x7610, R179 ;  /* 0x00007610ffb37816 */ /* 0x001fe200000000b3 */
[----:B------:R-:W3:Y:S02]  /*d390*/  LDL R0, [R1+0x200] ;  /* 0x0002000001007983 */ /* 0x000ee40000100800 */
[----:B----4-:R-:W-:-:S05]  /*d3a0*/  IMAD.X R175, R172, 0x1, R175, P1 ;  /* 0x00000001acaf7824 */ /* 0x010fca00008e06af */
[----:B------:R0:W4:Y:S04]  /*d3b0*/  @!P0 LDG.E.U8 R179, desc[UR14][R174.64] ;  /* 0x0000000eaeb38981 */ /* 0x000128000c1e1100 */
[----:B------:R-:W0:Y:S01]  /*d3c0*/  LDL R175, [R1+0x244] ;  /* 0x0002440001af7983 */ /* 0x000e220000100800 */
[----:B-1----:R-:W-:Y:S02]  /*d3d0*/  PRMT R178, RZ, 0x7610, R178 ;  /* 0x00007610ffb27816 */ /* 0x002fe400000000b2 */
[----:B0-----:R-:W-:-:S05]  /*d3e0*/  IADD3 R174, P1, R173, R175, RZ ;  /* 0x000000afadae7210 */ /* 0x001fca0007f3e0ff */
[----:B------:R-:W-:Y:S02]  /*d3f0*/  IMAD.X R175, R172, 0x1, R183, P1 ;  /* 0x00000001acaf7824 */ /* 0x000fe400008e06b7 */
[----:B------:R-:W4:Y:S04]  /*d400*/  LDL R183, [R1+0x1e4] ;  /* 0x0001e40001b77983 */ /* 0x000f280000100800 */
[----:B------:R0:W4:Y:S04]  /*d410*/  @!P0 LDG.E.U8 R178, desc[UR14][R174.64] ;  /* 0x0000000eaeb28981 */ /* 0x000128000c1e1100 */
[----:B------:R-:W0:Y:S04]  /*d420*/  LDL R175, [R1+0x224] ;  /* 0x0002240001af7983 */ /* 0x000e280000100800 */
[----:B------:R1:W-:Y:S02]  /*d430*/  STS.U8 [R185+UR12+0x400], R177 ;  /* 0x000400b1b9007988 */ /* 0x0003e4000800000c */
[----:B-1----:R-:W-:-:S02]  /*d440*/  PRMT R177, RZ, 0x7610, R177 ;  /* 0x00007610ffb17816 */ /* 0x002fc400000000b1 */
[----:B------:R-:W-:Y:S01]  /*d450*/  STS.U8 [R185+UR12+0x800], R182 ;  /* 0x000800b6b9007988 */ /* 0x000fe2000800000c */
[----:B0-----:R-:W-:-:S05]  /*d460*/  IADD3 R174, P1, R173, R175, RZ ;  /* 0x000000afadae7210 */ /* 0x001fca0007f3e0ff */
[----:B--2---:R-:W-:Y:S01]  /*d470*/  IMAD.X R175, R172, 0x1, R247, P1 ;  /* 0x00000001acaf7824 */ /* 0x004fe200008e06f7 */
[----:B------:R0:W-:Y:S04]  /*d480*/  STS.U8 [R185+UR12+0x600], R176 ;  /* 0x000600b0b9007988 */ /* 0x0001e8000800000c */
[----:B------:R1:W2:Y:S04]  /*d490*/  @!P0 LDG.E.U8 R177, desc[UR14][R174.64] ;  /* 0x0000000eaeb18981 */ /* 0x0002a8000c1e1100 */
[----:B------:R4:W-:Y:S04]  /*d4a0*/  STS.U8 [R185+UR12+0xa00], R189 ;  /* 0x000a00bdb9007988 */ /* 0x0009e8000800000c */
[----:B------:R-:W2:Y:S01]  /*d4b0*/  LDL R247, [R1+0x1a0] ;  /* 0x0001a00001f77983 */ /* 0x000ea20000100800 */
[----:B-1----:R-:W-:-:S02]  /*d4c0*/  IADD3 R174, P1, R173, R2, RZ ;  /* 0x00000002adae7210 */ /* 0x002fc40007f3e0ff */
[----:B0-----:R-:W-:Y:S01]  /*d4d0*/  PRMT R176, RZ, 0x7610, R176 ;  /* 0x00007610ffb07816 */ /* 0x001fe200000000b0 */
[----:B------:R-:W2:Y:S02]  /*d4e0*/  LDL R2, [R1+0x184] ;  /* 0x0001840001027983 */ /* 0x000ea40000100800 */
[C---:B---3--:R-:W-:Y:S01]  /*d4f0*/  IMAD.X R175, R172.reuse, 0x1, R0, P1 ;  /* 0x00000001acaf7824 */ /* 0x048fe200008e0600 */
[----:B----4-:R-:W-:Y:S01]  /*d500*/  IADD3 R182, P1, R173, R183, RZ ;  /* 0x000000b7adb67210 */ /* 0x010fe20007f3e0ff */
[----:B------:R-:W3:Y:S04]  /*d510*/  LDL R189, [R1+0x1a4] ;  /* 0x0001a40001bd7983 */ /* 0x000ee80000100800 */
[----:B------:R-:W4:Y:S04]  /*d520*/  LDL R183, [R1+0x1e0] ;  /* 0x0001e00001b77983 */ /* 0x000f280000100800 */
[----:B------:R0:W2:Y:S04]  /*d530*/  @!P0 LDG.E.U8 R176, desc[UR14][R174.64] ;  /* 0x0000000eaeb08981 */ /* 0x0000a8000c1e1100 */
[----:B------:R-:W2:Y:S01]  /*d540*/  LDL R0, [R1+0x180] ;  /* 0x0001800001007983 */ /* 0x000ea20000100800 */
[----:B0-----:R-:W-:Y:S01]  /*d550*/  PRMT R175, RZ, 0x7610, R175 ;  /* 0x00007610ffaf7816 */ /* 0x001fe200000000af */
[----:B----4-:R-:W-:-:S05]  /*d560*/  IMAD.X R183, R172, 0x1, R183, P1 ;  /* 0x00000001acb77824 */ /* 0x010fca00008e06b7 */
[----:B------:R0:W4:Y:S04]  /*d570*/  @!P0 LDG.E.U8 R175, desc[UR14][R182.64] ;  /* 0x0000000eb6af8981 */ /* 0x000128000c1e1100 */
[----:B------:R-:W0:Y:S02]  /*d580*/  LDL R183, [R1+0x1c4] ;  /* 0x0001c40001b77983 */ /* 0x000e240000100800 */
[----:B0-----:R-:W-:Y:S02]  /*d590*/  IADD3 R182, P1, R173, R183, RZ ;  /* 0x000000b7adb67210 */ /* 0x001fe40007f3e0ff */
[----:B------:R-:W3:Y:S01]  /*d5a0*/  LDL R183, [R1+0x1c0] ;  /* 0x0001c00001b77983 */ /* 0x000ee20000100800 */
[----:B------:R-:W-:-:S03]  /*d5b0*/  PRMT R174, RZ, 0x7610, R174 ;  /* 0x00007610ffae7816 */ /* 0x000fc600000000ae */
[----:B------:R0:W-:Y:S01]  /*d5c0*/  STS.U8 [R185+UR12+0xc00], R188 ;  /* 0x000c00bcb9007988 */ /* 0x0001e2000800000c */
[----:B---3--:R-:W-:Y:S01]  /*d5d0*/  IMAD.X R183, R172, 0x1, R183, P1 ;  /* 0x00000001acb77824 */ /* 0x008fe200008e06b7 */
[----:B0-----:R-:W-:-:S04]  /*d5e0*/  IADD3 R188, P1, R173, R189, RZ ;  /* 0x000000bdadbc7210 */ /* 0x001fc80007f3e0ff */
[----:B------:R0:W3:Y:S01]  /*d5f0*/  @!P0 LDG.E.U8 R174, desc[UR14][R182.64] ;  /* 0x0000000eb6ae8981 */ /* 0x0000e2000c1e1100 */
[----:B--2---:R-:W-:-:S03]  /*d600*/  IMAD.X R189, R172, 0x1, R247, P1 ;  /* 0x00000001acbd7824 */ /* 0x004fc600008e06f7 */
[----:B------:R1:W-:Y:S04]  /*d610*/  STS.U8 [R185+UR12+0x1000], R184 ;  /* 0x001000b8b9007988 */ /* 0x0003e8000800000c */
[----:B------:R2:W-:Y:S01]  /*d620*/  STS.U8 [R185+UR12+0xe00], R191 ;  /* 0x000e00bfb9007988 */ /* 0x0005e2000800000c */
[----:B0-----:R-:W-:Y:S02]  /*d630*/  PRMT R182, RZ, 0x7610, R182 ;  /* 0x00007610ffb67816 */ /* 0x001fe400000000b6 */
[----:B------:R-:W-:Y:S01]  /*d640*/  PRMT R183, RZ, 0x7610, R183 ;  /* 0x00007610ffb77816 */ /* 0x000fe200000000b7 */
[----:B------:R-:W4:Y:S04]  /*d650*/  LDL R247, [R1+0x120] ;  /* 0x0001200001f77983 */ /* 0x000f280000100800 */
[----:B------:R0:W3:Y:S01]  /*d660*/  @!P0 LDG.E.U8 R182, desc[UR14][R188.64] ;  /* 0x0000000ebcb68981 */ /* 0x0000e2000c1e1100 */
[----:B-1----:R-:W-:-:S03]  /*d670*/  PRMT R184, RZ, 0x7610, R184 ;  /* 0x00007610ffb87816 */ /* 0x002fc600000000b8 */
[----:B--2---:R-:W2:Y:S01]  /*d680*/  LDL R191, [R1+0x124] ;  /* 0x0001240001bf7983 */ /* 0x004ea20000100800 */
[----:B0-----:R-:W-:-:S03]  /*d690*/  IADD3 R188, P1, R173, R2, RZ ;  /* 0x00000002adbc7210 */ /* 0x001fc60007f3e0ff */
[----:B------:R-:W3:Y:S02]  /*d6a0*/  LDL R2, [R1+0x104] ;  /* 0x0001040001027983 */ /* 0x000ee40000100800 */
[----:B------:R-:W-:Y:S02]  /*d6b0*/  IMAD.X R189, R172, 0x1, R0, P1 ;  /* 0x00000001acbd7824 */ /* 0x000fe400008e0600 */
[----:B------:R-:W3:Y:S04]  /*d6c0*/  LDL R0, [R1+0x100] ;  /* 0x0001000001007983 */ /* 0x000ee80000100800 */
[----:B------:R0:W3:Y:S04]  /*d6d0*/  @!P0 LDG.E.U8 R183, desc[UR14][R188.64] ;  /* 0x0000000ebcb78981 */ /* 0x0000e8000c1e1100 */
[----:B------:R-:W0:Y:S02]  /*d6e0*/  LDL R189, [R1+0x164] ;  /* 0x0001640001bd7983 */ /* 0x000e240000100800 */
[----:B0-----:R-:W-:-:S02]  /*d6f0*/  IADD3 R188, P1, R173, R189, RZ ;  /* 0x000000bdadbc7210 */ /* 0x001fc40007f3e0ff */
[----:B------:R-:W4:Y:S03]  /*d700*/  LDL R189, [R1+0x160] ;  /* 0x0001600001bd7983 */ /* 0x000f260000100800 */
[----:B----4-:R-:W-:-:S05]  /*d710*/  IMAD.X R189, R172, 0x1, R189, P1 ;  /* 0x00000001acbd7824 */ /* 0x010fca00008e06bd */
[----:B------:R0:W4:Y:S04]  /*d720*/  @!P0 LDG.E.U8 R184, desc[UR14][R188.64] ;  /* 0x0000000ebcb88981 */ /* 0x000128000c1e1100 */
[----:B------:R-:W0:Y:S02]  /*d730*/  LDL R189, [R1+0x144] ;  /* 0x0001440001bd7983 */ /* 0x000e240000100800 */
[C---:B0-----:R-:W-:Y:S02]  /*d740*/  IADD3 R188, P1, R173.reuse, R189, RZ ;  /* 0x000000bdadbc7210 */ /* 0x041fe40007f3e0ff */
[----:B------:R-:W2:Y:S04]  /*d750*/  LDL R189, [R1+0x140] ;  /* 0x0001400001bd7983 */ /* 0x000ea80000100800 */
[----:B------:R0:W-:Y:S04]  /*d760*/  STS.U8 [R185+UR12+0x1200], R187 ;  /* 0x001200bbb9007988 */ /* 0x0001e8000800000c */
[----:B------:R1:W-:Y:S01]  /*d770*/  STS.U8 [R185+UR12+0x1400], R190 ;  /* 0x001400beb9007988 */ /* 0x0003e2000800000c */
[----:B0-----:R-:W-:Y:S01]  /*d780*/  PRMT R187, RZ, 0x7610, R187 ;  /* 0x00007610ffbb7816 */ /* 0x001fe200000000bb */
[----:B--2---:R-:W-:Y:S01]  /*d790*/  IMAD.X R189, R172, 0x1, R189, P1 ;  /* 0x00000001acbd7824 */ /* 0x004fe200008e06bd */
[----:B-1----:R-:W-:-:S04]  /*d7a0*/  IADD3 R190, P1, R173, R191, RZ ;  /* 0x000000bfadbe7210 */ /* 0x002fc80007f3e0ff */
[----:B------:R0:W2:Y:S01]  /*d7b0*/  @!P0 LDG.E.U8 R187, desc[UR14][R188.64] ;  /* 0x0000000ebcbb8981 */ /* 0x0000a2000c1e1100 */
[----:B------:R-:W-:-:S03]  /*d7c0*/  IMAD.X R191, R172, 0x1, R247, P1 ;  /* 0x00000001acbf7824 */ /* 0x000fc600008e06f7 */
[----:B------:R1:W-:Y:S04]  /*d7d0*/  STS.U8 [R185+UR12+0x1800], R198 ;  /* 0x001800c6b9007988 */ /* 0x0003e8000800000c */
[----:B------:R4:W-:Y:S01]  /*d7e0*/  STS.U8 [R185+UR12+0x1a00], R199 ;  /* 0x001a00c7b9007988 */ /* 0x0009e2000800000c */
[----:B0-----:R-:W-:Y:S02]  /*d7f0*/  PRMT R188, RZ, 0x7610, R188 ;  /* 0x00007610ffbc7816 */ /* 0x001fe400000000bc */
[----:B------:R-:W-:Y:S01]  /*d800*/  PRMT R189, RZ, 0x7610, R189 ;  /* 0x00007610ffbd7816 */ /* 0x000fe200000000bd */
[----:B------:R-:W2:Y:S04]  /*d810*/  LDL R247, [R1+0xa0] ;  /* 0x0000a00001f77983 */ /* 0x000ea80000100800 */
[----:B------:R3:W2:Y:S02]  /*d820*/  @!P0 LDG.E.U8 R188, desc[UR14][R190.64] ;  /* 0x0000000ebebc8981 */ /* 0x0006a4000c1e1100 */
[----:B---3--:R-:W-:-:S02]  /*d830*/  IADD3 R190, P1, R173, R2, RZ ;  /* 0x00000002adbe7210 */ /* 0x008fc40007f3e0ff */
[----:B-1----:R-:W-:Y:S01]  /*d840*/  PRMT R198, RZ, 0x7610, R198 ;  /* 0x00007610ffc67816 */ /* 0x002fe200000000c6 */
[----:B------:R-:W3:Y:S02]  /*d850*/  LDL R2, [R1+0x84] ;  /* 0x0000840001027983 */ /* 0x000ee40000100800 */
[----:B------:R-:W-:Y:S01]  /*d860*/  IMAD.X R191, R172, 0x1, R0, P1 ;  /* 0x00000001acbf7824 */ /* 0x000fe200008e0600 */
[----:B----4-:R-:W-:Y:S01]  /*d870*/  PRMT R199, RZ, 0x7610, R199 ;  /* 0x00007610ffc77816 */ /* 0x010fe200000000c7 */
[----:B------:R-:W4:Y:S04]  /*d880*/  LDL R0, [R1+0x80] ;  /* 0x0000800001007983 */ /* 0x000f280000100800 */
[----:B------:R0:W4:Y:S04]  /*d890*/  @!P0 LDG.E.U8 R189, desc[UR14][R190.64] ;  /* 0x0000000ebebd8981 */ /* 0x000128000c1e1100 */
[----:B------:R-:W0:Y:S02]  /*d8a0*/  LDL R191, [R1+0xe4] ;  /* 0x0000e40001bf7983 */ /* 0x000e240000100800 */
[----:B0-----:R-:W-:-:S02]  /*d8b0*/  IADD3 R190, P1, R173, R191, RZ ;  /* 0x000000bfadbe7210 */ /* 0x001fc40007f3e0ff */
[----:B------:R-:W2:Y:S03]  /*d8c0*/  LDL R191, [R1+0xe0] ;  /* 0x0000e00001bf7983 */ /* 0x000ea60000100800 */
[----:B--2---:R-:W-:-:S05]  /*d8d0*/  IMAD.X R191, R172, 0x1, R191, P1 ;  /* 0x00000001acbf7824 */ /* 0x004fca00008e06bf */
[----:B------:R0:W2:Y:S04]  /*d8e0*/  @!P0 LDG.E.U8 R198, desc[UR14][R190.64] ;  /* 0x0000000ebec68981 */ /* 0x0000a8000c1e1100 */
[----:B------:R-:W0:Y:S02]  /*d8f0*/  LDL R191, [R1+0xc4] ;  /* 0x0000c40001bf7983 */ /* 0x000e240000100800 */
[----:B0-----:R-:W-:Y:S02]  /*d900*/  IADD3 R190, P1, R173, R191, RZ ;  /* 0x000000bfadbe7210 */ /* 0x001fe40007f3e0ff */
[----:B------:R-:W3:Y:S03]  /*d910*/  LDL R191, [R1+0xc0] ;  /* 0x0000c00001bf7983 */ /* 0x000ee60000100800 */
[----:B---3--:R-:W-:-:S05]  /*d920*/  IMAD.X R191, R172, 0x1, R191, P1 ;  /* 0x00000001acbf7824 */ /* 0x008fca00008e06bf */
[----:B------:R0:W3:Y:S04]  /*d930*/  @!P0 LDG.E.U8 R199, desc[UR14][R190.64] ;  /* 0x0000000ebec78981 */ /* 0x0000e8000c1e1100 */
[----:B------:R-:W0:Y:S04]  /*d940*/  LDL R191, [R1+0xa4] ;  /* 0x0000a40001bf7983 */ /* 0x000e280000100800 */
[----:B------:R1:W-:Y:S02]  /*d950*/  STS.U8 [R185+UR12+0x1c00], R200 ;  /* 0x001c00c8b9007988 */ /* 0x0003e4000800000c */
[----:B-1----:R-:W-:-:S02]  /*d960*/  PRMT R200, RZ, 0x7610, R200 ;  /* 0x00007610ffc87816 */ /* 0x002fc400000000c8 */
[----:B------:R1:W-:Y:S02]  /*d970*/  STS.U8 [R185+UR12+0x1e00], R201 ;  /* 0x001e00c9b9007988 */ /* 0x0003e4000800000c */
[----:B-1----:R-:W-:Y:S02]  /*d980*/  PRMT R201, RZ, 0x7610, R201 ;  /* 0x00007610ffc97816 */ /* 0x002fe400000000c9 */
[----:B0-----:R-:W-:-:S05]  /*d990*/  IADD3 R190, P1, R173, R191, RZ ;  /* 0x000000bfadbe7210 */ /* 0x001fca0007f3e0ff */
[----:B------:R-:W-:-:S05]  /*d9a0*/  IMAD.X R191, R172, 0x1, R247, P1 ;  /* 0x00000001acbf7824 */ /* 0x000fca00008e06f7 */
[----:B------:R0:W3:Y:S02]  /*d9b0*/  @!P0 LDG.E.U8 R200, desc[UR14][R190.64] ;  /* 0x0000000ebec88981 */ /* 0x0000e4000c1e1100 */
[C---:B0-----:R-:W-:Y:S02]  /*d9c0*/  IADD3 R190, P1, R173.reuse, R2, RZ ;  /* 0x00000002adbe7210 */ /* 0x041fe40007f3e0ff */
[----:B------:R-:W2:Y:S03]  /*d9d0*/  LDL R2, [R1+0x20] ;  /* 0x0000200001027983 */ /* 0x000ea60000100800 */
[----:B----4-:R-:W-:Y:S02]  /*d9e0*/  IMAD.X R191, R172, 0x1, R0, P1 ;  /* 0x00000001acbf7824 */ /* 0x010fe400008e0600 */
[----:B------:R-:W4:Y:S04]  /*d9f0*/  LDL R0, [R1] ;  /* 0x0000000001007983 */ /* 0x000f280000100800 */
[----:B------:R-:W3:Y:S04]  /*da00*/  LDL.LU R247, [R1+0x4] ;  /* 0x0000040001f77983 */ /* 0x000ee80000300800 */
[----:B------:R0:W4:Y:S04]  /*da10*/  @!P0 LDG.E.U8 R201, desc[UR14][R190.64] ;  /* 0x0000000ebec98981 */ /* 0x000128000c1e1100 */
[----:B------:R-:W0:Y:S02]  /*da20*/  LDL R191, [R1+0x64] ;  /* 0x0000640001bf7983 */ /* 0x000e240000100800 */
[----:B0-----:R-:W-:-:S02]  /*da30*/  IADD3 R190, P1, R173, R191, RZ ;  /* 0x000000bfadbe7210 */ /* 0x001fc40007f3e0ff */
[----:B------:R-:W2:Y:S04]  /*da40*/  LDL R191, [R1+0x60] ;  /* 0x0000600001bf7983 */ /* 0x000ea80000100800 */
[----:B------:R0:W-:Y:S02]  /*da50*/  STS.U8 [R185+UR12+0x2000], R202 ;  /* 0x002000cab9007988 */ /* 0x0001e4000800000c */
[----:B0-----:R-:W-:Y:S01]  /*da60*/  PRMT R202, RZ, 0x7610, R202 ;  /* 0x00007610ffca7816 */ /* 0x001fe200000000ca */
[----:B--2---:R-:W-:-:S05]  /*da70*/  IMAD.X R191, R172, 0x1, R191, P1 ;  /* 0x00000001acbf7824 */ /* 0x004fca00008e06bf */
[----:B------:R0:W2:Y:S04]  /*da80*/  @!P0 LDG.E.U8 R202, desc[UR14][R190.64] ;  /* 0x0000000ebeca8981 */ /* 0x0000a8000c1e1100 */
[----:B------:R-:W0:Y:S02]  /*da90*/  LDL R191, [R1+0x44] ;  /* 0x0000440001bf7983 */ /* 0x000e240000100800 */
[----:B0-----:R-:W-:Y:S02]  /*daa0*/  IADD3 R190, P1, R173, R191, RZ ;  /* 0x000000bfadbe7210 */ /* 0x001fe40007f3e0ff */
        /* <DEDUP_REMOVED lines=8> */
[----:B------:R1:W-:Y:S02]  /*db30*/  STS.U8 [R185+UR12+0x2600], R205 ;  /* 0x002600cdb9007988 */ /* 0x0003e4000800000c */
[----:B-1----:R-:W-:Y:S02]  /*db40*/  PRMT R205, RZ, 0x7610, R205 ;  /* 0x00007610ffcd7816 */ /* 0x002fe400000000cd */
[----:B------:R1:W-:Y:S02]  /*db50*/  STS.U8 [R185+UR12+0x2800], R206 ;  /* 0x002800ceb9007988 */ /* 0x0003e4000800000c */
[----:B-1----:R-:W-:Y:S02]  /*db60*/  PRMT R206, RZ, 0x7610, R206 ;  /* 0x00007610ffce7816 */ /* 0x002fe400000000ce */
        /* <DEDUP_REMOVED lines=16> */
[----:B0-----:R-:W-:-:S05]  /*dc70*/  IADD3 R190, P1, R173, R191, RZ ;  /* 0x000000bfadbe7210 */ /* 0x001fca0007f3e0ff */
[----:B------:R-:W-:Y:S01]  /*dc80*/  IMAD.X R191, R172, 0x1, R2, P1 ;  /* 0x00000001acbf7824 */ /* 0x000fe200008e0602 */
[----:B------:R0:W-:Y:S04]  /*dc90*/  STS.U8 [R185+UR12+0x3a00], R194 ;  /* 0x003a00c2b9007988 */ /* 0x0001e8000800000c */
[----:B------:R1:W3:Y:S04]  /*dca0*/  @!P0 LDG.E.U8 R204, desc[UR14][R190.64] ;  /* 0x0000000ebecc8981 */ /* 0x0002e8000c1e1100 */
[----:B------:R-:W2:Y:S01]  /*dcb0*/  LDL R2, [R1+0x2bc] ;  /* 0x0002bc0001027983 */ /* 0x000ea20000100800 */
[----:B-1----:R-:W-:-:S05]  /*dcc0*/  IADD3 R190, P1, R173, R247, RZ ;  /* 0x000000f7adbe7210 */ /* 0x002fca0007f3e0ff */
[----:B----4-:R-:W-:Y:S01]  /*dcd0*/  IMAD.X R191, R172, 0x1, R0, P1 ;  /* 0x00000001acbf7824 */ /* 0x010fe200008e0600 */
[----:B0-----:R-:W-:Y:S01]  /*dce0*/  PRMT R194, RZ, 0x7610, R194 ;  /* 0x00007610ffc27816 */ /* 0x001fe200000000c2 */
[----:B------:R-:W4:Y:S04]  /*dcf0*/  LDL R0, [R1+0x298] ;  /* 0x0002980001007983 */ /* 0x000f280000100800 */
[----:B------:R0:W3:Y:S02]  /*dd00*/  @!P0 LDG.E.U8 R205, desc[UR14][R190.64] ;  /* 0x0000000ebecd8981 */ /* 0x0000e4000c1e1100 */
[----:B0-----:R-:W-:-:S05]  /*dd10*/  IADD3 R190, P1, R173, R246, RZ ;  /* 0x000000f6adbe7210 */ /* 0x001fca0007f3e0ff */
[----:B------:R-:W-:-:S05]  /*dd20*/  IMAD.X R191, R172, 0x1, R245, P1 ;  /* 0x00000001acbf7824 */ /* 0x000fca00008e06f5 */
        /* <DEDUP_REMOVED lines=24> */
[----:B------:R0:W3:Y:S04]  /*deb0*/  @!P0 LDG.E.U8 R195, desc[UR14][R190.64] ;  /* 0x0000000ebec38981 */ /* 0x0000e8000c1e1100 */
[----:B------:R-:W0:Y:S02]  /*dec0*/  LDL R191, [R1+0x27c] ;  /* 0x00027c0001bf7983 */ /* 0x000e240000100800 */
[----:B0-----:R-:W-:Y:S02]  /*ded0*/  IADD3 R190, P1, R173, R191, RZ ;  /* 0x000000bfadbe7210 */ /* 0x001fe40007f3e0ff */
[----:B------:R-:W2:Y:S03]  /*dee0*/  LDL R191, [R1+0x278] ;  /* 0x0002780001bf7983 */ /* 0x000ea60000100800 */
[----:B--2---:R-:W-:-:S05]  /*def0*/  IMAD.X R191, R172, 0x1, R191, P1 ;  /* 0x00000001acbf7824 */ /* 0x004fca00008e06bf */
[----:B------:R0:W2:Y:S04]  /*df00*/  @!P0 LDG.E.U8 R194, desc[UR14][R190.64] ;  /* 0x0000000ebec28981 */ /* 0x0000a8000c1e1100 */
[----:B------:R-:W0:Y:S04]  /*df10*/  LDL R191, [R1+0x29c] ;  /* 0x00029c0001bf7983 */ /* 0x000e280000100800 */
[----:B------:R1:W-:Y:S02]  /*df20*/  STS.U8 [R185+UR12+0x3c00], R193 ;  /* 0x003c00c1b9007988 */ /* 0x0003e4000800000c */
[----:B-1----:R-:W-:-:S02]  /*df30*/  PRMT R193, RZ, 0x7610, R193 ;  /* 0x00007610ffc17816 */ /* 0x002fc400000000c1 */
[----:B------:R1:W-:Y:S02]  /*df40*/  STS.U8 [R185+UR12+0x3e00], R192 ;  /* 0x003e00c0b9007988 */ /* 0x0003e4000800000c */
[----:B-1----:R-:W-:Y:S02]  /*df50*/  PRMT R192, RZ, 0x7610, R192 ;  /* 0x00007610ffc07816 */ /* 0x002fe400000000c0 */
[----:B0-----:R-:W-:-:S05]  /*df60*/  IADD3 R190, P1, R173, R191, RZ ;  /* 0x000000bfadbe7210 */ /* 0x001fca0007f3e0ff */
[C---:B----4-:R-:W-:Y:S02]  /*df70*/  IMAD.X R191, R172.reuse, 0x1, R0, P1 ;  /* 0x00000001acbf7824 */ /* 0x050fe400008e0600 */
[----:B------:R-:W4:Y:S04]  /*df80*/  LDL.LU R0, [R1+0x290] ;  /* 0x0002900001007983 */ /* 0x000f280000300800 */
[----:B------:R0:W2:Y:S02]  /*df90*/  @!P0 LDG.E.U8 R193, desc[UR14][R190.64] ;  /* 0x0000000ebec18981 */ /* 0x0000a4000c1e1100 */
[C---:B0-----:R-:W-:Y:S02]  /*dfa0*/  IADD3 R190, P1, R173.reuse, R2, RZ ;  /* 0x00000002adbe7210 */ /* 0x041fe40007f3e0ff */
[----:B------:R-:W4:Y:S03]  /*dfb0*/  LDL.LU R2, [R1+0x2b4] ;  /* 0x0002b40001027983 */ /* 0x000f260000300800 */
[----:B------:R-:W-:Y:S01]  /*dfc0*/  IMAD.X R191, R172, 0x1, R238, P1 ;  /* 0x00000001acbf7824 */ /* 0x000fe200008e06ee */
[----:B------:R0:W-:Y:S04]  /*dfd0*/  STL [R1+0x524], R238 ;  /* 0x000524ee01007387 */ /* 0x0001e80000100800 */
[----:B------:R1:W2:Y:S04]  /*dfe0*/  @!P0 LDG.E.U8 R192, desc[UR14][R190.64] ;  /* 0x0000000ebec08981 */ /* 0x0002a8000c1e1100 */
[----:B0-----:R-:W2:Y:S04]  /*dff0*/  LDL.LU R238, [R1+0x270] ;  /* 0x0002700001ee7983 */ /* 0x001ea80000300800 */
[----:B------:R-:W1:Y:S04]  /*e000*/  LDL R191, [R1+0x25c] ;  /* 0x00025c0001bf7983 */ /* 0x000e680000100800 */
[----:B------:R0:W-:Y:S01]  /*e010*/  STS.U8 [R185+UR12+0x1600], R212 ;  /* 0x001600d4b9007988 */ /* 0x0001e2000800000c */
[----:B-1----:R-:W-:-:S03]  /*e020*/  IADD3 R190, P1, R173, R191, RZ ;  /* 0x000000bfadbe7210 */ /* 0x002fc60007f3e0ff */
[----:B------:R-:W3:Y:S01]  /*e030*/  LDL R191, [R1+0x258] ;  /* 0x0002580001bf7983 */ /* 0x000ee20000100800 */
[----:B0-----:R-:W-:-:S05]  /*e040*/  LOP3.LUT R185, R185, 0x10, RZ, 0x3c, !PT ;  /* 0x00000010b9b97812 */ /* 0x001fca00078e3cff */
[----:B------:R0:W-:Y:S02]  /*e050*/  STS.U8 [R185+UR12+0x80], R186 ;  /* 0x000080bab9007988 */ /* 0x0001e4000800000c */
[----:B0-----:R-:W-:Y:S01]  /*e060*/  PRMT R186, RZ, 0x7610, R186 ;  /* 0x00007610ffba7816 */ /* 0x001fe200000000ba */
[----:B---3--:R-:W-:-:S05]  /*e070*/  IMAD.X R191, R172, 0x1, R191, P1 ;  /* 0x00000001acbf7824 */ /* 0x008fca00008e06bf */
[----:B------:R0:W3:Y:S04]  /*e080*/  @!P0 LDG.E.U8 R186, desc[UR14][R190.64] ;  /* 0x0000000ebeba8981 */ /* 0x0000e8000c1e1100 */
[----:B------:R-:W0:Y:S04]  /*e090*/  LDL R191, [R1+0x23c] ;  /* 0x00023c0001bf7983 */ /* 0x000e280000100800 */
[----:B------:R1:W-:Y:S04]  /*e0a0*/  STS.U8 [R185+UR12+0x280], R181 ;  /* 0x000280b5b9007988 */ /* 0x0003e8000800000c */
[----:B-1----:R-:W4:Y:S01]  /*e0b0*/  LDL R181, [R1+0x21c] ;  /* 0x00021c0001b57983 */ /* 0x002f220000100800 */
[----:B0-----:R-:W-:-:S03]  /*e0c0*/  IADD3 R190, P1, R173, R191, RZ ;  /* 0x000000bfadbe7210 */ /* 0x001fc60007f3e0ff */
[----:B------:R-:W2:Y:S04]  /*e0d0*/  LDL R191, [R1+0x238] ;  /* 0x0002380001bf7983 */ /* 0x000ea80000100800 */
[----:B------:R4:W-:Y:S01]  /*e0e0*/  STS.U8 [R185+UR12+0x480], R180 ;  /* 0x000480b4b9007988 */ /* 0x0009e2000800000c */
[----:B------:R-:W-:Y:S01]  /*e0f0*/  PRMT R212, RZ, 0x7610, R212 ;  /* 0x00007610ffd47816 */ /* 0x000fe200000000d4 */
[C---:B--2---:R-:W-:Y:S01]  /*e100*/  IMAD.X R191, R172.reuse, 0x1, R191, P1 ;  /* 0x00000001acbf7824 */ /* 0x044fe200008e06bf */
[----:B----4-:R-:W-:Y:S02]  /*e110*/  IADD3 R180, P1, R173, R181, RZ ;  /* 0x000000b5adb47210 */ /* 0x010fe40007f3e0ff */
[----:B------:R-:W2:Y:S04]  /*e120*/  LDL R181, [R1+0x218] ;  /* 0x0002180001b57983 */ /* 0x000ea80000100800 */
[----:B------:R0:W4:Y:S02]  /*e130*/  @!P0 LDG.E.U8 R212, desc[UR14][R190.64] ;  /* 0x0000000ebed48981 */ /* 0x000124000c1e1100 */
[----:B0-----:R-:W-:Y:S01]  /*e140*/  PRMT R190, RZ, 0x7610, R190 ;  /* 0x00007610ffbe7816 */ /* 0x001fe200000000be */
[----:B--2---:R-:W-:-:S05]  /*e150*/  IMAD.X R181, R172, 0x1, R181, P1 ;  /* 0x00000001acb57824 */ /* 0x004fca00008e06b5 */
[----:B------:R0:W2:Y:S04]  /*e160*/  @!P0 LDG.E.U8 R190, desc[UR14][R180.64] ;  /* 0x0000000eb4be8981 */ /* 0x0000a8000c1e1100 */
[----:B------:R-:W0:Y:S04]  /*e170*/  LDL R181, [R1+0x1fc] ;  /* 0x0001fc0001b57983 */ /* 0x000e280000100800 */
[----:B------:R1:W-:Y:S04]  /*e180*/  STS.U8 [R185+UR12+0x680], R179 ;  /* 0x000680b3b9007988 */ /* 0x0003e8000800000c */
[----:B-1----:R-:W3:Y:S01]  /*e190*/  LDL R179, [R1+0x1dc] ;  /* 0x0001dc0001b37983 */ /* 0x002ee20000100800 */
[----:B0-----:R-:W-:-:S03]  /*e1a0*/  IADD3 R180, P1, R173, R181, RZ ;  /* 0x000000b5adb47210 */ /* 0x001fc60007f3e0ff */
[----:B------:R-:W4:Y:S04]  /*e1b0*/  LDL R181, [R1+0x1f8] ;  /* 0x0001f80001b57983 */ /* 0x000f280000100800 */
[----:B------:R3:W-:Y:S01]  /*e1c0*/  STS.U8 [R185+UR12+0x880], R178 ;  /* 0x000880b2b9007988 */ /* 0x0007e2000800000c */
[----:B------:R-:W-:Y:S01]  /*e1d0*/  PRMT R191, RZ, 0x7610, R191 ;  /* 0x00007610ffbf7816 */ /* 0x000fe200000000bf */
[C---:B----4-:R-:W-:Y:S01]  /*e1e0*/  IMAD.X R181, R172.reuse, 0x1, R181, P1 ;  /* 0x00000001acb57824 */ /* 0x050fe200008e06b5 */
[----:B---3--:R-:W-:Y:S02]  /*e1f0*/  IADD3 R178, P1, R173, R179, RZ ;  /* 0x000000b3adb27210 */ /* 0x008fe40007f3e0ff */
[----:B------:R-:W3:Y:S04]  /*e200*/  LDL R179, [R1+0x1d8] ;  /* 0x0001d80001b37983 */ /* 0x000ee80000100800 */
[----:B------:R0:W4:Y:S02]  /*e210*/  @!P0 LDG.E.U8 R191, desc[UR14][R180.64] ;  /* 0x0000000eb4bf8981 */ /* 0x000124000c1e1100 */
[----:B0-----:R-:W-:Y:S01]  /*e220*/  PRMT R180, RZ, 0x7610, R180 ;  /* 0x00007610ffb47816 */ /* 0x001fe200000000b4 */
[----:B---3--:R-:W-:-:S05]  /*e230*/  IMAD.X R179, R172, 0x1, R179, P1 ;  /* 0x00000001acb37824 */ /* 0x008fca00008e06b3 */
[----:B------:R0:W3:Y:S04]  /*e240*/  @!P0 LDG.E.U8 R180, desc[UR14][R178.64] ;  /* 0x0000000eb2b48981 */ /* 0x0000e8000c1e1100 */
[----:B------:R-:W0:Y:S04]  /*e250*/  LDL R179, [R1+0x1bc] ;  /* 0x0001bc0001b37983 */ /* 0x000e280000100800 */
[----:B------:R1:W-:Y:S04]  /*e260*/  STS.U8 [R185+UR12+0xa80], R177 ;  /* 0x000a80b1b9007988 */ /* 0x0003e8000800000c */
[----:B-1----:R-:W2:Y:S01]  /*e270*/  LDL R177, [R1+0x19c] ;  /* 0x00019c0001b17983 */ /* 0x002ea20000100800 */
[----:B0-----:R-:W-:-:S03]  /*e280*/  IADD3 R178, P1, R173, R179, RZ ;  /* 0x000000b3adb27210 */ /* 0x001fc60007f3e0ff */
[----:B------:R-:W4:Y:S04]  /*e290*/  LDL R179, [R1+0x1b8] ;  /* 0x0001b80001b37983 */ /* 0x000f280000100800 */
[----:B------:R2:W-:Y:S01]  /*e2a0*/  STS.U8 [R185+UR12+0xc80], R176 ;  /* 0x000c80b0b9007988 */ /* 0x0005e2000800000c */
[----:B------:R-:W-:Y:S01]  /*e2b0*/  PRMT R181, RZ, 0x7610, R181 ;  /* 0x00007610ffb57816 */ /* 0x000fe200000000b5 */
[C---:B----4-:R-:W-:Y:S01]  /*e2c0*/  IMAD.X R179, R172.reuse, 0x1, R179, P1 ;  /* 0x00000001acb37824 */ /* 0x050fe200008e06b3 */
[----:B--2---:R-:W-:Y:S02]  /*e2d0*/  IADD3 R176, P1, R173, R177, RZ ;  /* 0x000000b1adb07210 */ /* 0x004fe40007f3e0ff */
        /* <DEDUP_REMOVED lines=27> */
[----:B------:R-:W4:Y:S04]  /*e490*/  LDL R175, [R1+0x118] ;  /* 0x0001180001af7983 */ /* 0x000f280000100800 */
[----:B------:R0:W-:Y:S02]  /*e4a0*/  STS.U8 [R185+UR12+0x1280], R182 ;  /* 0x001280b6b9007988 */ /* 0x0001e4000800000c */
[----:B0-----:R-:W-:Y:S01]  /*e4b0*/  PRMT R182, RZ, 0x7610, R182 ;  /* 0x00007610ffb67816 */ /* 0x001fe200000000b6 */
[----:B----4-:R-:W-:-:S05]  /*e4c0*/  IMAD.X R175, R172, 0x1, R175, P1 ;  /* 0x00000001acaf7824 */ /* 0x010fca00008e06af */
[----:B------:R0:W4:Y:S04]  /*e4d0*/  @!P0 LDG.E.U8 R182, desc[UR14][R174.64] ;  /* 0x0000000eaeb68981 */ /* 0x000128000c1e1100 */
[----:B------:R-:W0:Y:S02]  /*e4e0*/  LDL R175, [R1+0xfc] ;  /* 0x0000fc0001af7983 */ /* 0x000e240000100800 */
[----:B0-----:R-:W-:Y:S02]  /*e4f0*/  IADD3 R174, P1, R173, R175, RZ ;  /* 0x000000afadae7210 */ /* 0x001fe40007f3e0ff */
[----:B------:R-:W3:Y:S04]  /*e500*/  LDL R175, [R1+0xf8] ;  /* 0x0000f80001af7983 */ /* 0x000ee80000100800 */
[----:B------:R0:W-:Y:S02]  /*e510*/  STS.U8 [R185+UR12+0x1480], R183 ;  /* 0x001480b7b9007988 */ /* 0x0001e4000800000c */
[----:B0-----:R-:W-:Y:S01]  /*e520*/  PRMT R183, RZ, 0x7610, R183 ;  /* 0x00007610ffb77816 */ /* 0x001fe200000000b7 */
[----:B---3--:R-:W-:-:S05]  /*e530*/  IMAD.X R175, R172, 0x1, R175, P1 ;  /* 0x00000001acaf7824 */ /* 0x008fca00008e06af */
[----:B------:R0:W3:Y:S04]  /*e540*/  @!P0 LDG.E.U8 R183, desc[UR14][R174.64] ;  /* 0x0000000eaeb78981 */ /* 0x0000e8000c1e1100 */
[----:B------:R-:W0:Y:S02]  /*e550*/  LDL R175, [R1+0xdc] ;  /* 0x0000dc0001af7983 */ /* 0x000e240000100800 */
[----:B0-----:R-:W-:Y:S02]  /*e560*/  IADD3 R174, P1, R173, R175, RZ ;  /* 0x000000afadae7210 */ /* 0x001fe40007f3e0ff */
[----:B------:R-:W2:Y:S04]  /*e570*/  LDL R175, [R1+0xd8] ;  /* 0x0000d80001af7983 */ /* 0x000ea80000100800 */
[----:B------:R0:W-:Y:S02]  /*e580*/  STS.U8 [R185+UR12+0x1680], R184 ;  /* 0x001680b8b9007988 */ /* 0x0001e4000800000c */
[----:B0-----:R-:W-:Y:S01]  /*e590*/  PRMT R184, RZ, 0x7610, R184 ;  /* 0x00007610ffb87816 */ /* 0x001fe200000000b8 */
        /* <DEDUP_REMOVED lines=41> */
[----:B0-----:R-:W-:-:S02]  /*e830*/  PRMT R200, RZ, 0x7610, R200 ;  /* 0x00007610ffc87816 */ /* 0x001fc400000000c8 */
[----:B------:R0:W-:Y:S02]  /*e840*/  STS.U8 [R185+UR12+0x2480], R201 ;  /* 0x002480c9b9007988 */ /* 0x0001e4000800000c */
[----:B0-----:R-:W-:Y:S02]  /*e850*/  PRMT R201, RZ, 0x7610, R201 ;  /* 0x00007610ffc97816 */ /* 0x001fe400000000c9 */
[----:B------:R0:W-:Y:S02]  /*e860*/  STS.U8 [R185+UR12+0x2680], R202 ;  /* 0x002680cab9007988 */ /* 0x0001e4000800000c */
[----:B0-----:R-:W-:Y:S02]  /*e870*/  PRMT R202, RZ, 0x7610, R202 ;  /* 0x00007610ffca7816 */ /* 0x001fe400000000ca */
        /* <DEDUP_REMOVED lines=15> */
[----:B0-----:R-:W-:Y:S01]  /*e970*/  PRMT R197, RZ, 0x7610, R197 ;  /* 0x00007610ffc57816 */ /* 0x001fe200000000c5 */
[----:B--2---:R-:W-:-:S05]  /*e980*/  IMAD.X R175, R172, 0x1, R175, P1 ;  /* 0x00000001acaf7824 */ /* 0x004fca00008e06af */
        /* <DEDUP_REMOVED lines=30> */
[----:B------:R0:W2:Y:S04]  /*eb70*/  @!P0 LDG.E.U8 R197, desc[UR14][R174.64] ;  /* 0x0000000eaec58981 */ /* 0x0000a8000c1e1100 */
[----:B------:R-:W4:Y:S01]  /*eb80*/  LDL R175, [R1+0x2b0] ;  /* 0x0002b00001af7983 */ /* 0x000f220000100800 */
[----:B0-----:R-:W-:-:S03]  /*eb90*/  IADD3 R174, P1, R173, R2, RZ ;  /* 0x00000002adae7210 */ /* 0x001fc60007f3e0ff */
[----:B------:R0:W-:Y:S04]  /*eba0*/  STL [R1+0x528], R2 ;  /* 0x0005280201007387 */ /* 0x0001e80000100800 */
[----:B0-----:R-:W3:Y:S04]  /*ebb0*/  LDL.LU R2, [R1+0x294] ;  /* 0x0002940001027983 */ /* 0x001ee80000300800 */
[----:B------:R0:W-:Y:S02]  /*ebc0*/  STS.U8 [R185+UR12+0x3c80], R196 ;  /* 0x003c80c4b9007988 */ /* 0x0001e4000800000c */
[----:B0-----:R-:W-:-:S02]  /*ebd0*/  PRMT R196, RZ, 0x7610, R196 ;  /* 0x00007610ffc47816 */ /* 0x001fc400000000c4 */
[----:B------:R-:W-:Y:S04]  /*ebe0*/  STS.U8 [R185+UR12+0x3680], R210 ;  /* 0x003680d2b9007988 */ /* 0x000fe8000800000c */
[----:B------:R-:W-:Y:S04]  /*ebf0*/  STS.U8 [R185+UR12+0x3880], R211 ;  /* 0x003880d3b9007988 */ /* 0x000fe8000800000c */
[----:B------:R0:W-:Y:S02]  /*ec00*/  STS.U8 [R185+UR12+0x3e80], R195 ;  /* 0x003e80c3b9007988 */ /* 0x0001e4000800000c */
[----:B0-----:R-:W-:Y:S01]  /*ec10*/  PRMT R185, RZ, 0x7610, R185 ;  /* 0x00007610ffb97816 */ /* 0x001fe200000000b9 */
[----:B----4-:R-:W-:-:S05]  /*ec20*/  IMAD.X R175, R172, 0x1, R175, P1 ;  /* 0x00000001acaf7824 */ /* 0x010fca00008e06af */
[----:B------:R3:W4:Y:S02]  /*ec30*/  @!P0 LDG.E.U8 R196, desc[UR14][R174.64] ;  /* 0x0000000eaec48981 */ /* 0x000724000c1e1100 */
[----:B---3--:R-:W-:Y:S02]  /*ec40*/  IADD3 R174, P1, R173, R2, RZ ;  /* 0x00000002adae7210 */ /* 0x008fe40007f3e0ff */
[----:B------:R0:W-:Y:S03]  /*ec50*/  STL [R1+0x530], R2 ;  /* 0x0005300201007387 */ /* 0x0001e60000100800 */
[----:B------:R-:W-:-:S05]  /*ec60*/  IMAD.X R175, R172, 0x1, R0, P1 ;  /* 0x00000001acaf7824 */ /* 0x000fca00008e0600 */
[----:B------:R1:W3:Y:S04]  /*ec70*/  @!P0 LDG.E.U8 R185, desc[UR14][R174.64] ;  /* 0x0000000eaeb98981 */ /* 0x0002e8000c1e1100 */
[----:B0-----:R-:W2:Y:S04]  /*ec80*/  LDL.LU R2, [R1+0x230] ;  /* 0x0002300001027983 */ /* 0x001ea80000300800 */
[----:B------:R0:W-:Y:S04]  /*ec90*/  STL [R1+0x52c], R0 ;  /* 0x00052c0001007387 */ /* 0x0001e80000100800 */
[----:B0-----:R-:W4:Y:S04]  /*eca0*/  LDL.LU R0, [R1+0x250] ;  /* 0x0002500001007983 */ /* 0x001f280000300800 */
[----:B------:R-:W1:Y:S01]  /*ecb0*/  LDL R175, [R1+0x274] ;  /* 0x0002740001af7983 */ /* 0x000e620000100800 */
[----:B------:R-:W0:Y:S03]  /*ecc0*/  S2R R211, SR_TID.X ;  /* 0x0000000000d37919 */ /* 0x000e260000002100 */
[----:B------:R-:W-:Y:S01]  /*ecd0*/  STL [R1+0x534], R238 ;  /* 0x000534ee01007387 */ /* 0x000fe20000100800 */
[----:B0-----:R-:W-:-:S04]  /*ece0*/  LOP3.LUT R211, R211, 0x7f, RZ, 0xc0, !PT ;  /* 0x0000007fd3d37812 */ /* 0x001fc800078ec0ff */
[----:B------:R-:W-:-:S05]  /*ecf0*/  LOP3.LUT R195, R211, 0x20, RZ, 0x3c, !PT ;  /* 0x00000020d3c37812 */ /* 0x000fca00078e3cff */
[----:B------:R0:W-:Y:S02]  /*ed00*/  STS.U8 [R195+UR12+0x500], R194 ;  /* 0x000500c2c3007988 */ /* 0x0001e4000800000c */
[----:B0-----:R-:W-:Y:S02]  /*ed10*/  PRMT R194, RZ, 0x7610, R194 ;  /* 0x00007610ffc27816 */ /* 0x001fe400000000c2 */
[----:B-1----:R-:W-:-:S05]  /*ed20*/  IADD3 R174, P1, R173, R175, RZ ;  /* 0x000000afadae7210 */ /* 0x002fca0007f3e0ff */
[----:B------:R-:W-:Y:S02]  /*ed30*/  IMAD.X R175, R172, 0x1, R238, P1 ;  /* 0x00000001acaf7824 */ /* 0x000fe400008e06ee */
[----:B------:R-:W3:Y:S04]  /*ed40*/  LDL.LU R238, [R1+0x210] ;  /* 0x0002100001ee7983 */ /* 0x000ee80000300800 */
[----:B------:R0:W3:Y:S04]  /*ed50*/  @!P0 LDG.E.U8 R194, desc[UR14][R174.64] ;  /* 0x0000000eaec28981 */ /* 0x0000e8000c1e1100 */
[----:B------:R-:W0:Y:S04]  /*ed60*/  LDL R175, [R1+0x254] ;  /* 0x0002540001af7983 */ /* 0x000e280000100800 */
[----:B------:R1:W-:Y:S04]  /*ed70*/  STS.U8 [R195+UR12+0x300], R193 ;  /* 0x000300c1c3007988 */ /* 0x0003e8000800000c */
[----:B----4-:R4:W-:Y:S01]  /*ed80*/  STL [R1+0x538], R0 ;  /* 0x0005380001007387 */ /* 0x0109e20000100800 */
[----:B-1----:R-:W-:-:S02]  /*ed90*/  PRMT R193, RZ, 0x7610, R193 ;  /* 0x00007610ffc17816 */ /* 0x002fc400000000c1 */
[----:B0-----:R-:W-:-:S05]  /*eda0*/  IADD3 R174, P1, R173, R175, RZ ;  /* 0x000000afadae7210 */ /* 0x001fca0007f3e0ff */
[----:B------:R-:W-:Y:S02]  /*edb0*/  IMAD.X R175, R172, 0x1, R0, P1 ;  /* 0x00000001acaf7824 */ /* 0x000fe400008e0600 */
[----:B----4-:R-:W4:Y:S04]  /*edc0*/  LDL.LU R0, [R1+0x1f0] ;  /* 0x0001f00001007983 */ /* 0x010f280000300800 */
[----:B------:R0:W4:Y:S04]  /*edd0*/  @!P0 LDG.E.U8 R193, desc[UR14][R174.64] ;  /* 0x0000000eaec18981 */ /* 0x000128000c1e1100 */
[----:B------:R-:W0:Y:S04]  /*ede0*/  LDL R175, [R1+0x234] ;  /* 0x0002340001af7983 */ /* 0x000e280000100800 */
[----:B------:R1:W-:Y:S04]  /*edf0*/  STS.U8 [R195+UR12+0x100], R192 ;  /* 0x000100c0c3007988 */ /* 0x0003e8000800000c */
[----:B--2---:R2:W-:Y:S01]  /*ee00*/  STL [R1+0x53c], R2 ;  /* 0x00053c0201007387 */ /* 0x0045e20000100800 */
[----:B-1----:R-:W-:-:S02]  /*ee10*/  PRMT R192, RZ, 0x7610, R192 ;  /* 0x00007610ffc07816 */ /* 0x002fc400000000c0 */
[----:B0-----:R-:W-:-:S05]  /*ee20*/  IADD3 R174, P1, R173, R175, RZ ;  /* 0x000000afadae7210 */ /* 0x001fca0007f3e0ff */
[----:B------:R-:W-:Y:S02]  /*ee30*/  IMAD.X R175, R172, 0x1, R2, P1 ;  /* 0x00000001acaf7824 */ /* 0x000fe400008e0602 */
[----:B--2---:R-:W2:Y:S04]  /*ee40*/  LDL.LU R2, [R1+0x1d0] ;  /* 0x0001d00001027983 */ /* 0x004ea80000300800 */
[----:B------:R0:W2:Y:S04]  /*ee50*/  @!P0 LDG.E.U8 R192, desc[UR14][R174.64] ;  /* 0x0000000eaec08981 */ /* 0x0000a8000c1e1100 */
[----:B------:R-:W0:Y:S04]  /*ee60*/  LDL R175, [R1+0x214] ;  /* 0x0002140001af7983 */ /* 0x000e280000100800 */
[----:B------:R1:W-:Y:S04]  /*ee70*/  STS.U8 [R195+UR12+0x700], R186 ;  /* 0x000700bac3007988 */ /* 0x0003e8000800000c */
[----:B---3--:R3:W-:Y:S01]  /*ee80*/  STL [R1+0x540], R238 ;  /* 0x000540ee01007387 */ /* 0x0087e20000100800 */
[----:B-1----:R-:W-:-:S02]  /*ee90*/  PRMT R186, RZ, 0x7610, R186 ;  /* 0x00007610ffba7816 */ /* 0x002fc400000000ba */
[----:B0-----:R-:W-:-:S05]  /*eea0*/  IADD3 R174, P1, R173, R175, RZ ;  /* 0x000000afadae7210 */ /* 0x001fca0007f3e0ff */
[----:B------:R-:W-:Y:S02]  /*eeb0*/  IMAD.X R175, R172, 0x1, R238, P1 ;  /* 0x00000001acaf7824 */ /* 0x000fe400008e06ee */
[----:B---3--:R-:W3:Y:S04]  /*eec0*/  LDL.LU R238, [R1+0x1b0] ;  /* 0x0001b00001ee7983 */ /* 0x008ee80000300800 */
[----:B------:R0:W3:Y:S04]  /*eed0*/  @!P0 LDG.E.U8 R186, desc[UR14][R174.64] ;  /* 0x0000000eaeba8981 */ /* 0x0000e8000c1e1100 */
[----:B------:R-:W0:Y:S01]  /*eee0*/  LDL R175, [R1+0x1f4] ;  /* 0x0001f40001af7983 */ /* 0x000e220000100800 */
[----:B------:R-:W-:-:S03]  /*eef0*/  PRMT R210, RZ, 0x7610, R210 ;  /* 0x00007610ffd27816 */ /* 0x000fc600000000d2 */
[----:B------:R1:W-:Y:S04]  /*ef00*/  STS.U8 [R195+UR12+0x900], R212 ;  /* 0x000900d4c3007988 */ /* 0x0003e8000800000c */
[----:B-1----:R-:W3:Y:S04]  /*ef10*/  LDL R212, [R1+0x1b4] ;  /* 0x0001b40001d47983 */ /* 0x002ee80000100800 */
[----:B----4-:R1:W-:Y:S01]  /*ef20*/  STL [R1+0x544], R0 ;  /* 0x0005440001007387 */ /* 0x0103e20000100800 */
[----:B0-----:R-:W-:-:S05]  /*ef30*/  IADD3 R174, P1, R173, R175, RZ ;  /* 0x000000afadae7210 */ /* 0x001fca0007f3e0ff */
[----:B------:R-:W-:Y:S02]  /*ef40*/  IMAD.X R175, R172, 0x1, R0, P1 ;  /* 0x00000001acaf7824 */ /* 0x000fe400008e0600 */
[----:B-1----:R-:W4:Y:S04]  /*ef50*/  LDL.LU R0, [R1+0x190] ;  /* 0x0001900001007983 */ /* 0x002f280000300800 */
[----:B------:R0:W4:Y:S04]  /*ef60*/  @!P0 LDG.E.U8 R210, desc[UR14][R174.64] ;  /* 0x0000000eaed28981 */ /* 0x000128000c1e1100 */
[----:B------:R-:W0:Y:S04]  /*ef70*/  LDL R175, [R1+0x1d4] ;  /* 0x0001d40001af7983 */ /* 0x000e280000100800 */
[----:B------:R1:W-:Y:S02]  /*ef80*/  STS.U8 [R195+UR12+0xb00], R190 ;  /* 0x000b00bec3007988 */ /* 0x0003e4000800000c */
[----:B-1----:R-:W-:-:S02]  /*ef90*/  PRMT R190, RZ, 0x7610, R190 ;  /* 0x00007610ffbe7816 */ /* 0x002fc400000000be */
[----:B------:R1:W-:Y:S04]  /*efa0*/  STS.U8 [R195+UR12+0xd00], R191 ;  /* 0x000d00bfc3007988 */ /* 0x0003e8000800000c */
[----:B--2---:R2:W-:Y:S01]  /*efb0*/  STL [R1+0x548], R2 ;  /* 0x0005480201007387 */ /* 0x0045e20000100800 */
[----:B-1----:R-:W-:Y:S02]  /*efc0*/  PRMT R191, RZ, 0x7610, R191 ;  /* 0x00007610ffbf7816 */ /* 0x002fe400000000bf */
[----:B0-----:R-:W-:-:S05]  /*efd0*/  IADD3 R174, P1, R173, R175, RZ ;  /* 0x000000afadae7210 */ /* 0x001fca0007f3e0ff */
[C---:B------:R-:W-:Y:S02]  /*efe0*/  IMAD.X R175, R172.reuse, 0x1, R2, P1 ;  /* 0x00000001acaf7824 */ /* 0x040fe400008e0602 */
[----:B--2---:R-:W2:Y:S04]  /*eff0*/  LDL.LU R2, [R1+0x170] ;  /* 0x0001700001027983 */ /* 0x004ea80000300800 */
[----:B------:R3:W2:Y:S02]  /*f000*/  @!P0 LDG.E.U8 R190, desc[UR14][R174.64] ;  /* 0x0000000eaebe8981 */ /* 0x0006a4000c1e1100 */
[----:B---3--:R-:W-:Y:S02]  /*f010*/  IADD3 R174, P1, R173, R212, RZ ;  /* 0x000000d4adae7210 */ /* 0x008fe40007f3e0ff */
[----:B------:R-:W3:Y:S03]  /*f020*/  LDL.LU R212, [R1+0x154] ;  /* 0x0001540001d47983 */ /* 0x000ee60000300800 */
[----:B------:R-:W-:Y:S01]  /*f030*/  IMAD.X R175, R172, 0x1, R238, P1 ;  /* 0x00000001acaf7824 */ /* 0x000fe200008e06ee */
[----:B------:R0:W-:Y:S04]  /*f040*/  STL [R1+0x54c], R238 ;  /* 0x00054cee01007387 */ /* 0x0001e80000100800 */
[----:B------:R1:W3:Y:S04]  /*f050*/  @!P0 LDG.E.U8 R191, desc[UR14][R174.64] ;  /* 0x0000000eaebf8981 */ /* 0x0002e8000c1e1100 */
[----:B0-----:R-:W3:Y:S04]  /*f060*/  LDL.LU R238, [R1+0x150] ;  /* 0x0001500001ee7983 */ /* 0x001ee80000300800 */
[----:B------:R-:W1:Y:S04]  /*f070*/  LDL R175, [R1+0x194] ;  /* 0x0001940001af7983 */ /* 0x000e680000100800 */
[----:B------:R0:W-:Y:S04]  /*f080*/  STS.U8 [R195+UR12+0xf00], R180 ;  /* 0x000f00b4c3007988 */ /* 0x0001e8000800000c */
[----:B----4-:R4:W-:Y:S01]  /*f090*/  STL [R1+0x550], R0 ;  /* 0x0005500001007387 */ /* 0x0109e20000100800 */
[----:B0-----:R-:W-:-:S02]  /*f0a0*/  PRMT R180, RZ, 0x7610, R180 ;  /* 0x00007610ffb47816 */ /* 0x001fc400000000b4 */
[----:B-1----:R-:W-:-:S05]  /*f0b0*/  IADD3 R174, P1, R173, R175, RZ ;  /* 0x000000afadae7210 */ /* 0x002fca0007f3e0ff */
[----:B------:R-:W-:Y:S02]  /*f0c0*/  IMAD.X R175, R172, 0x1, R0, P1 ;  /* 0x00000001acaf7824 */ /* 0x000fe400008e0600 */
[----:B----4-:R-:W4:Y:S04]  /*f0d0*/  LDL.LU R0, [R1+0x130] ;  /* 0x0001300001007983 */ /* 0x010f280000300800 */
        /* <DEDUP_REMOVED lines=12> */
[----:B------:R0:W-:Y:S03]  /*f1a0*/  STL [R1+0x558], R212 ;  /* 0x000558d401007387 */ /* 0x0001e60000100800 */
[----:B------:R-:W-:-:S05]  /*f1b0*/  IMAD.X R175, R172, 0x1, R238, P1 ;  /* 0x00000001acaf7824 */ /* 0x000fca00008e06ee */
[----:B------:R1:W3:Y:S04]  /*f1c0*/  @!P0 LDG.E.U8 R178, desc[UR14][R174.64] ;  /* 0x0000000eaeb28981 */ /* 0x0002e8000c1e1100 */
[----:B0-----:R-:W3:Y:S04]  /*f1d0*/  LDL.LU R212, [R1+0xf0] ;  /* 0x0000f00001d47983 */ /* 0x001ee80000300800 */
[----:B------:R0:W-:Y:S04]  /*f1e0*/  STL [R1+0x55c], R238 ;  /* 0x00055cee01007387 */ /* 0x0001e80000100800 */
[----:B0-----:R-:W2:Y:S04]  /*f1f0*/  LDL.LU R238, [R1+0x114] ;  /* 0x0001140001ee7983 */ /* 0x001ea80000300800 */
[----:B------:R-:W1:Y:S04]  /*f200*/  LDL R175, [R1+0x134] ;  /* 0x0001340001af7983 */ /* 0x000e680000100800 */
[----:B------:R0:W-:Y:S02]  /*f210*/  STS.U8 [R195+UR12+0x1500], R179 ;  /* 0x001500b3c3007988 */ /* 0x0001e4000800000c */
[----:B0-----:R-:W-:-:S02]  /*f220*/  PRMT R179, RZ, 0x7610, R179 ;  /* 0x00007610ffb37816 */ /* 0x001fc400000000b3 */
[----:B------:R0:W-:Y:S04]  /*f230*/  STS.U8 [R195+UR12+0x1700], R176 ;  /* 0x001700b0c3007988 */ /* 0x0001e8000800000c */
[----:B----4-:R4:W-:Y:S01]  /*f240*/  STL [R1+0x560], R0 ;  /* 0x0005600001007387 */ /* 0x0109e20000100800 */
[----:B0-----:R-:W-:Y:S02]  /*f250*/  PRMT R176, RZ, 0x7610, R176 ;  /* 0x00007610ffb07816 */ /* 0x001fe400000000b0 */
[----:B-1----:R-:W-:-:S05]  /*f260*/  IADD3 R174, P1, R173, R175, RZ ;  /* 0x000000afadae7210 */ /* 0x002fca0007f3e0ff */
[C---:B------:R-:W-:Y:S02]  /*f270*/  IMAD.X R175, R172.reuse, 0x1, R0, P1 ;  /* 0x00000001acaf7824 */ /* 0x040fe400008e0600 */
[----:B----4-:R-:W4:Y:S04]  /*f280*/  LDL.LU R0, [R1+0xd0] ;  /* 0x0000d00001007983 */ /* 0x010f280000300800 */
[----:B------:R2:W4:Y:S02]  /*f290*/  @!P0 LDG.E.U8 R179, desc[UR14][R174.64] ;  /* 0x0000000eaeb38981 */ /* 0x000524000c1e1100 */
[----:B--2---:R-:W-:Y:S02]  /*f2a0*/  IADD3 R174, P1, R173, R238, RZ ;  /* 0x000000eeadae7210 */ /* 0x004fe40007f3e0ff */
[----:B------:R0:W-:Y:S03]  /*f2b0*/  STL [R1+0x564], R238 ;  /* 0x000564ee01007387 */ /* 0x0001e60000100800 */
[----:B------:R-:W-:-:S05]  /*f2c0*/  IMAD.X R175, R172, 0x1, R2, P1 ;  /* 0x00000001acaf7824 */ /* 0x000fca00008e0602 */
[----:B------:R1:W2:Y:S04]  /*f2d0*/  @!P0 LDG.E.U8 R176, desc[UR14][R174.64] ;  /* 0x0000000eaeb08981 */ /* 0x0002a8000c1e1100 */
[----:B0-----:R-:W2:Y:S04]  /*f2e0*/  LDL.LU R238, [R1+0xb0] ;  /* 0x0000b00001ee7983 */ /* 0x001ea80000300800 */
[----:B------:R0:W-:Y:S04]  /*f2f0*/  STL [R1+0x568], R2 ;  /* 0x0005680201007387 */ /* 0x0001e80000100800 */
[----:B0-----:R-:W4:Y:S04]  /*f300*/  LDL.LU R2, [R1+0xd4] ;  /* 0x0000d40001027983 */ /* 0x001f280000300800 */
[----:B------:R-:W1:Y:S04]  /*f310*/  LDL R175, [R1+0xf4] ;  /* 0x0000f40001af7983 */ /* 0x000e680000100800 */
[----:B------:R0:W-:Y:S02]  /*f320*/  STS.U8 [R195+UR12+0x1900], R177 ;  /* 0x001900b1c3007988 */ /* 0x0001e4000800000c */
[----:B0-----:R-:W-:-:S02]  /*f330*/  PRMT R177, RZ, 0x7610, R177 ;  /* 0x00007610ffb17816 */ /* 0x001fc400000000b1 */
[----:B------:R0:W-:Y:S04]  /*f340*/  STS.U8 [R195+UR12+0x1b00], R182 ;  /* 0x001b00b6c3007988 */ /* 0x0001e8000800000c */
[----:B---3--:R3:W-:Y:S01]  /*f350*/  STL [R1+0x56c], R212 ;  /* 0x00056cd401007387 */ /* 0x0087e20000100800 */
[----:B0-----:R-:W-:Y:S02]  /*f360*/  PRMT R182, RZ, 0x7610, R182 ;  /* 0x00007610ffb67816 */ /* 0x001fe400000000b6 */
[----:B-1----:R-:W-:-:S05]  /*f370*/  IADD3 R174, P1, R173, R175, RZ ;  /* 0x000000afadae7210 */ /* 0x002fca0007f3e0ff */
[C---:B------:R-:W-:Y:S02]  /*f380*/  IMAD.X R175, R172.reuse, 0x1, R212, P1 ;  /* 0x00000001acaf7824 */ /* 0x040fe400008e06d4 */
[----:B---3--:R-:W3:Y:S04]  /*f390*/  LDL.LU R212, [R1+0x90] ;  /* 0x0000900001d47983 */ /* 0x008ee80000300800 */
[----:B------:R4:W3:Y:S02]  /*f3a0*/  @!P0 LDG.E.U8 R177, desc[UR14][R174.64] ;  /* 0x0000000eaeb18981 */ /* 0x0008e4000c1e1100 */
[----:B----4-:R-:W-:Y:S02]  /*f3b0*/  IADD3 R174, P1, R173, R2, RZ ;  /* 0x00000002adae7210 */ /* 0x010fe40007f3e0ff */
[----:B------:R0:W-:Y:S03]  /*f3c0*/  STL [R1+0x570], R2 ;  /* 0x0005700201007387 */ /* 0x0001e60000100800 */
[----:B------:R-:W-:-:S05]  /*f3d0*/  IMAD.X R175, R172, 0x1, R0, P1 ;  /* 0x00000001acaf7824 */ /* 0x000fca00008e0600 */
[----:B------:R1:W4:Y:S04]  /*f3e0*/  @!P0 LDG.E.U8 R182, desc[UR14][R174.64] ;  /* 0x0000000eaeb68981 */ /* 0x000328000c1e1100 */
[----:B0-----:R-:W4:Y:S04]  /*f3f0*/  LDL.LU R2, [R1+0x70] ;  /* 0x0000700001027983 */ /* 0x001f280000300800 */
[----:B------:R0:W-:Y:S04]  /*f400*/  STL [R1+0x574], R0 ;  /* 0x0005740001007387 */ /* 0x0001e80000100800 */
[----:B0-----:R-:W3:Y:S04]  /*f410*/  LDL.LU R0, [R1+0x94] ;  /* 0x0000940001007983 */ /* 0x001ee80000300800 */
[----:B------:R-:W1:Y:S04]  /*f420*/  LDL R175, [R1+0xb4] ;  /* 0x0000b40001af7983 */ /* 0x000e680000100800 */
[----:B------:R0:W-:Y:S02]  /*f430*/  STS.U8 [R195+UR12+0x1d00], R183 ;  /* 0x001d00b7c3007988 */ /* 0x0001e4000800000c */
[----:B0-----:R-:W-:-:S02]  /*f440*/  PRMT R183, RZ, 0x7610, R183 ;  /* 0x00007610ffb77816 */ /* 0x001fc400000000b7 */
[----:B------:R0:W-:Y:S04]  /*f450*/  STS.U8 [R195+UR12+0x1f00], R184 ;  /* 0x001f00b8c3007988 */ /* 0x0001e8000800000c */
[----:B--2---:R2:W-:Y:S01]  /*f460*/  STL [R1+0x578], R238 ;  /* 0x000578ee01007387 */ /* 0x0045e20000100800 */
[----:B0-----:R-:W-:Y:S02]  /*f470*/  PRMT R184, RZ, 0x7610, R184 ;  /* 0x00007610ffb87816 */ /* 0x001fe400000000b8 */
[----:B-1----:R-:W-:-:S05]  /*f480*/  IADD3 R174, P1, R173, R175, RZ ;  /* 0x000000afadae7210 */ /* 0x002fca0007f3e0ff */
        /* <DEDUP_REMOVED lines=24> */
[----:B0-----:R-:W4:Y:S04]  /*f610*/  LDL.LU R212, [R1+0x14] ;  /* 0x0000140001d47983 */ /* 0x001f280000300800 */
[----:B------:R-:W1:Y:S04]  /*f620*/  LDL R175, [R1+0x34] ;  /* 0x0000340001af7983 */ /* 0x000e680000100800 */
        /* <DEDUP_REMOVED lines=16> */
[----:B------:R0:W-:Y:S01]  /*f730*/  STS.U8 [R195+UR12+0x3500], R205 ;  /* 0x003500cdc3007988 */ /* 0x0001e2000800000c */
[----:B------:R-:W-:Y:S02]  /*f740*/  USHF.R.S32.HI UR19, URZ, 0x1f, UR13 ;  /* 0x0000001f3f137899 */ /* 0x000fe4000801140d */
[----:B------:R-:W-:Y:S02]  /*f750*/  IADD3 R7, P2, R7, UR13, RZ ;  /* 0x0000000d07077c10 */ /* 0x000fe4000ff5e0ff */
[----:B0-----:R-:W-:Y:S01]  /*f760*/  PRMT R205, RZ, 0x7610, R205 ;  /* 0x00007610ffcd7816 */ /* 0x001fe200000000cd */
[----:B------:R0:W-:Y:S01]  /*f770*/  STS.U8 [R195+UR12+0x3700], R206 ;  /* 0x003700cec3007988 */ /* 0x0001e2000800000c */
[----:B------:R-:W-:-:S02]  /*f780*/  IADD3.X R14, R14, UR19, RZ, P2, !PT ;  /* 0x000000130e0e7c10 */ /* 0x000fc400097fe4ff */
[----:B0-----:R-:W-:Y:S01]  /*f790*/  PRMT R206, RZ, 0x7610, R206 ;  /* 0x00007610ffce7816 */ /* 0x001fe200000000ce */
[----:B------:R0:W-:Y:S04]  /*f7a0*/  STS.U8 [R195+UR12+0x3900], R207 ;  /* 0x003900cfc3007988 */ /* 0x0001e8000800000c */
[----:B------:R0:W-:Y:S04]  /*f7b0*/  STS.U8 [R195+UR12+0x3b00], R208 ;  /* 0x003b00d0c3007988 */ /* 0x0001e8000800000c */
[----:B------:R0:W-:Y:S04]  /*f7c0*/  STS.U8 [R195+UR12+0x3f00], R197 ;  /* 0x003f00c5c3007988 */ /* 0x0001e8000800000c */
[----:B------:R0:W-:Y:S01]  /*f7d0*/  STS.U8 [R195+UR12+0x3d00], R209 ;  /* 0x003d00d1c3007988 */ /* 0x0001e2000800000c */
[----:B-1----:R-:W-:-:S05]  /*f7e0*/  IADD3 R174, P1, R173, R175, RZ ;  /* 0x000000afadae7210 */ /* 0x002fca0007f3e0ff */
[----:B---3--:R-:W-:-:S05]  /*f7f0*/  IMAD.X R175, R172, 0x1, R0, P1 ;  /* 0x00000001acaf7824 */ /* 0x008fca00008e0600 */
[----:B------:R4:W3:Y:S02]  /*f800*/  @!P0 LDG.E.U8 R189, desc[UR14][R174.64] ;  /* 0x0000000eaebd8981 */ /* 0x0008e4000c1e1100 */
[----:B----4-:R-:W-:-:S05]  /*f810*/  IADD3 R174, P1, R173, R212, RZ ;  /* 0x000000d4adae7210 */ /* 0x010fca0007f3e0ff */
[----:B------:R-:W-:-:S05]  /*f820*/  IMAD.X R175, R172, 0x1, R2, P1 ;  /* 0x00000001acaf7824 */ /* 0x000fca00008e0602 */
[----:B------:R1:W4:Y:S02]  /*f830*/  @!P0 LDG.E.U8 R198, desc[UR14][R174.64] ;  /* 0x0000000eaec68981 */ /* 0x000324000c1e1100 */
[----:B-1----:R-:W-:-:S05]  /*f840*/  IADD3 R174, P1, R173, R250, RZ ;  /* 0x000000faadae7210 */ /* 0x002fca0007f3e0ff */
        /* <DEDUP_REMOVED lines=20> */
[----:B-1----:R-:W-:Y:S02]  /*f990*/  IADD3 R174, P1, R173, R17, RZ ;  /* 0x00000011adae7210 */ /* 0x002fe40007f3e0ff */
[----:B------:R-:W-:-:S03]  /*f9a0*/  IADD3 R17, P2, R17, UR13, RZ ;  /* 0x0000000d11117c10 */ /* 0x000fc6000ff5e0ff */
[----:B------:R-:W-:Y:S01]  /*f9b0*/  IMAD.X R175, R172, 0x1, R154, P1 ;  /* 0x00000001acaf7824 */ /* 0x000fe200008e069a */
[----:B------:R-:W-:Y:S02]  /*f9c0*/  IADD3.X R154, R154, UR19, RZ, P2, !PT ;  /* 0x000000139a9a7c10 */ /* 0x000fe400097fe4ff */
[----:B------:R-:W-:Y:S02]  /*f9d0*/  IADD3 R157, P2, R157, UR13, RZ ;  /* 0x0000000d9d9d7c10 */ /* 0x000fe4000ff5e0ff */
[----:B------:R1:W4:Y:S02]  /*f9e0*/  @!P0 LDG.E.U8 R206, desc[UR14][R174.64] ;  /* 0x0000000eaece8981 */ /* 0x000324000c1e1100 */
[----:B------:R-:W-:Y:S02]  /*f9f0*/  IADD3.X R166, R166, UR19, RZ, P2, !PT ;  /* 0x00000013a6a67c10 */ /* 0x000fe400097fe4ff */
[----:B------:R-:W-:Y:S02]  /*fa00*/  IADD3 R217, P2, R217, UR13, RZ ;  /* 0x0000000dd9d97c10 */ /* 0x000fe4000ff5e0ff */
[----:B-1----:R-:W-:-:S02]  /*fa10*/  IADD3 R174, P1, R173, R9, RZ ;  /* 0x00000009adae7210 */ /* 0x002fc40007f3e0ff */
[----:B------:R-:W-:-:S03]  /*fa20*/  IADD3.X R216, R216, UR19, RZ, P2, !PT ;  /* 0x00000013d8d87c10 */ /* 0x000fc600097fe4ff */
[----:B------:R-:W-:Y:S01]  /*fa30*/  IMAD.X R175, R172, 0x1, R18, P1 ;  /* 0x00000001acaf7824 */ /* 0x000fe200008e0612 */
[----:B------:R-:W-:Y:S02]  /*fa40*/  PRMT R172, RZ, 0x7610, R172 ;  /* 0x00007610ffac7816 */ /* 0x000fe400000000ac */
[----:B------:R-:W-:-:S04]  /*fa50*/  IADD3 R229, P2, R229, UR13, RZ ;  /* 0x0000000de5e57c10 */ /* 0x000fc8000ff5e0ff */
[----:B------:R1:W4:Y:S01]  /*fa60*/  @!P0 LDG.E.U8 R172, desc[UR14][R174.64] ;  /* 0x0000000eaeac8981 */ /* 0x000322000c1e1100 */
[----:B------:R-:W-:Y:S02]  /*fa70*/  IADD3.X R228, R228, UR19, RZ, P2, !PT ;  /* 0x00000013e4e47c10 */ /* 0x000fe400097fe4ff */
[----:B------:R-:W-:Y:S02]  /*fa80*/  IADD3 R242, P2, R242, UR13, RZ ;  /* 0x0000000df2f27c10 */ /* 0x000fe4000ff5e0ff */
[----:B------:R-:W-:Y:S01]  /*fa90*/  LOP3.LUT R173, R211, 0x30, RZ, 0x3c, !PT ;  /* 0x00000030d3ad7812 */ /* 0x000fe200078e3cff */
[----:B------:R-:W1:Y:S04]  /*faa0*/  LDL.LU R174, [R1+0x2c] ;  /* 0x00002c0001ae7983 */ /* 0x000e680000300800 */
[----:B------:R-:W2:Y:S01]  /*fab0*/  LDL.LU R175, [R1] ;  /* 0x0000000001af7983 */ /* 0x000ea20000300800 */
[----:B------:R-:W-:-:S03]  /*fac0*/  IADD3.X R241, R241, UR19, RZ, P2, !PT ;  /* 0x00000013f1f17c10 */ /* 0x000fc600097fe4ff */
[----:B0-----:R-:W3:Y:S01]  /*fad0*/  LDL.LU R207, [R1+0x24] ;  /* 0x0000240001cf7983 */ /* 0x001ee20000300800 */
[----:B------:R-:W-:-:S03]  /*fae0*/  IADD3 R247, P2, R247, UR13, RZ ;  /* 0x0000000df7f77c10 */ /* 0x000fc6000ff5e0ff */
[----:B------:R-:W4:Y:S04]  /*faf0*/  LDL.LU R208, [R1+0xc] ;  /* 0x00000c0001d07983 */ /* 0x000f280000300800 */
[----:B------:R-:W2:Y:S04]  /*fb00*/  LDL.LU R197, [R1+0x1c] ;  /* 0x00001c0001c57983 */ /* 0x000ea80000300800 */
[----:B------:R-:W2:Y:S04]  /*fb10*/  LDL.LU R195, [R1+0x3c] ;  /* 0x00003c0001c37983 */ /* 0x000ea80000300800 */
[----:B------:R0:W-:Y:S04]  /*fb20*/  STS.U8 [R173+UR12+0x3f80], R213 ;  /* 0x003f80d5ad007988 */ /* 0x0001e8000800000c */
[----:B------:R0:W-:Y:S04]  /*fb30*/  STS.U8 [R173+UR12+0x180], R196 ;  /* 0x000180c4ad007988 */ /* 0x0001e8000800000c */
[----:B0-----:R-:W2:Y:S04]  /*fb40*/  LDL.LU R213, [R1+0x8] ;  /* 0x0000080001d57983 */ /* 0x001ea80000300800 */
[----:B------:R-:W2:Y:S04]  /*fb50*/  LDL.LU R196, [R1+0x34] ;  /* 0x0000340001c47983 */ /* 0x000ea80000300800 */
[----:B------:R0:W-:Y:S04]  /*fb60*/  STL [R1+0x4], R247 ;  /* 0x000004f701007387 */ /* 0x0001e80000100800 */
[----:B0-----:R-:W2:Y:S01]  /*fb70*/  LDL.LU R247, [R1+0x58c] ;  /* 0x00058c0001f77983 */ /* 0x001ea20000300800 */
[----:B------:R-:W-:-:S02]  /*fb80*/  IADD3 R8, P3, R8, UR13, RZ ;  /* 0x0000000d08087c10 */ /* 0x000fc4000ff7e0ff */
[----:B------:R-:W-:Y:S02]  /*fb90*/  IADD3 R9, P4, R9, UR13, RZ ;  /* 0x0000000d09097c10 */ /* 0x000fe4000ff9e0ff */
[----:B------:R-:W-:Y:S02]  /*fba0*/  IADD3 R4, P6, R4, UR13, RZ ;  /* 0x0000000d04047c10 */ /* 0x000fe4000ffde0ff */
[----:B------:R-:W-:Y:S01]  /*fbb0*/  IADD3 R10, P5, R10, UR13, RZ ;  /* 0x0000000d0a0a7c10 */ /* 0x000fe2000ffbe0ff */
[----:B------:R0:W-:Y:S01]  /*fbc0*/  STS.U8 [R173+UR12+0x380], R185 ;  /* 0x000380b9ad007988 */ /* 0x0001e2000800000c */
[----:B------:R-:W-:Y:S02]  /*fbd0*/  IADD3.X R16, R16, UR19, RZ, P3, !PT ;  /* 0x0000001310107c10 */ /* 0x000fe40009ffe4ff */
[----:B------:R-:W-:Y:S01]  /*fbe0*/  IADD3 R19, P3, R19, UR13, RZ ;  /* 0x0000000d13137c10 */ /* 0x000fe2000ff7e0ff */
[----:B------:R-:W2:Y:S01]  /*fbf0*/  LDL.LU R209, [R1+0x44] ;  /* 0x0000440001d17983 */ /* 0x000ea20000300800 */
[----:B------:R-:W-:-:S02]  /*fc00*/  IADD3.X R18, R18, UR19, RZ, P4, !PT ;  /* 0x0000001312127c10 */ /* 0x000fc4000a7fe4ff */
[----:B------:R-:W-:Y:S02]  /*fc10*/  IADD3 R21, P4, R21, UR13, RZ ;  /* 0x0000000d15157c10 */ /* 0x000fe4000ff9e0ff */
[----:B------:R-:W-:Y:S01]  /*fc20*/  IADD3.X R11, R11, UR19, RZ, P6, !PT ;  /* 0x000000130b0b7c10 */ /* 0x000fe2000b7fe4ff */
[----:B0-----:R-:W2:Y:S01]  /*fc30*/  LDL.LU R185, [R1+0x18] ;  /* 0x0000180001b97983 */ /* 0x001ea20000300800 */
[----:B------:R-:W-:Y:S02]  /*fc40*/  IADD3 R13, P6, R13, UR13, RZ ;  /* 0x0000000d0d0d7c10 */ /* 0x000fe4000ffde0ff */
[----:B------:R-:W-:Y:S02]  /*fc50*/  IADD3.X R156, R156, UR19, RZ, P3, !PT ;  /* 0x000000139c9c7c10 */ /* 0x000fe40009ffe4ff */
[----:B------:R-:W-:Y:S02]  /*fc60*/  IADD3 R159, P3, R159, UR13, RZ ;  /* 0x0000000d9f9f7c10 */ /* 0x000fe4000ff7e0ff */
[----:B------:R-:W-:-:S02]  /*fc70*/  IADD3.X R158, R158, UR19, RZ, P4, !PT ;  /* 0x000000139e9e7c10 */ /* 0x000fc4000a7fe4ff */
[----:B------:R-:W-:Y:S02]  /*fc80*/  IADD3 R161, P4, R161, UR13, RZ ;  /* 0x0000000da1a17c10 */ /* 0x000fe4000ff9e0ff */
[----:B------:R-:W-:Y:S02]  /*fc90*/  IADD3.X R22, R22, UR19, RZ, P6, !PT ;  /* 0x0000001316167c10 */ /* 0x000fe4000b7fe4ff */
[----:B------:R-:W-:Y:S02]  /*fca0*/  IADD3.X R20, R20, UR19, RZ, P5, !PT ;  /* 0x0000001314147c10 */ /* 0x000fe4000affe4ff */
[----:B------:R-:W-:Y:S02]  /*fcb0*/  IADD3 R153, P6, R153, UR13, RZ ;  /* 0x0000000d99997c10 */ /* 0x000fe4000ffde0ff */
[----:B------:R-:W-:Y:S02]  /*fcc0*/  IADD3.X R167, R167, UR19, RZ, P3, !PT ;  /* 0x00000013a7a77c10 */ /* 0x000fe40009ffe4ff */
[----:B------:R-:W-:-:S02]  /*fcd0*/  IADD3 R23, P5, R23, UR13, RZ ;  /* 0x0000000d17177c10 */ /* 0x000fc4000ffbe0ff */
[----:B------:R-:W-:Y:S02]  /*fce0*/  IADD3 R219, P3, R219, UR13, RZ ;  /* 0x0000000ddbdb7c10 */ /* 0x000fe4000ff7e0ff */
[----:B------:R-:W-:Y:S02]  /*fcf0*/  IADD3.X R168, R168, UR19, RZ, P4, !PT ;  /* 0x00000013a8a87c10 */ /* 0x000fe4000a7fe4ff */
[----:B------:R-:W-:Y:S02]  /*fd00*/  IADD3 R221, P4, R221, UR13, RZ ;  /* 0x0000000ddddd7c10 */ /* 0x000fe4000ff9e0ff */
[----:B------:R-:W-:Y:S02]  /*fd10*/  IADD3.X R162, R162, UR19, RZ, P6, !PT ;  /* 0x00000013a2a27c10 */ /* 0x000fe4000b7fe4ff */
[----:B------:R-:W-:Y:S02]  /*fd20*/  IADD3.X R160, R160, UR19, RZ, P5, !PT ;  /* 0x00000013a0a07c10 */ /* 0x000fe4000affe4ff */
[----:B------:R-:W-:-:S02]  /*fd30*/  IADD3 R165, P6, R165, UR13, RZ ;  /* 0x0000000da5a57c10 */ /* 0x000fc4000ffde0ff */
[----:B------:R-:W-:Y:S02]  /*fd40*/  IADD3.X R218, R218, UR19, RZ, P3, !PT ;  /* 0x00000013dada7c10 */ /* 0x000fe40009ffe4ff */
[----:B------:R-:W-:Y:S02]  /*fd50*/  IADD3 R163, P5, R163, UR13, RZ ;  /* 0x0000000da3a37c10 */ /* 0x000fe4000ffbe0ff */
[----:B------:R-:W-:Y:S02]  /*fd60*/  IADD3 R231, P3, R231, UR13, RZ ;  /* 0x0000000de7e77c10 */ /* 0x000fe4000ff7e0ff */
[----:B------:R-:W-:Y:S02]  /*fd70*/  IADD3.X R220, R220, UR19, RZ, P4, !PT ;  /* 0x00000013dcdc7c10 */ /* 0x000fe4000a7fe4ff */
[----:B------:R-:W-:Y:S02]  /*fd80*/  IADD3 R233, P4, R233, UR13, RZ ;  /* 0x0000000de9e97c10 */ /* 0x000fe4000ff9e0ff */
[----:B------:R-:W-:-:S02]  /*fd90*/  IADD3.X R170, R170, UR19, RZ, P6, !PT ;  /* 0x00000013aaaa7c10 */ /* 0x000fc4000b7fe4ff */
[----:B------:R-:W-:Y:S02]  /*fda0*/  IADD3.X R169, R169, UR19, RZ, P5, !PT ;  /* 0x00000013a9a97c10 */ /* 0x000fe4000affe4ff */
[----:B------:R-:W-:Y:S02]  /*fdb0*/  IADD3 R225, P6, R225, UR13, RZ ;  /* 0x0000000de1e17c10 */ /* 0x000fe4000ffde0ff */
[----:B------:R-:W-:Y:S02]  /*fdc0*/  IADD3.X R230, R230, UR19, RZ, P3, !PT ;  /* 0x00000013e6e67c10 */ /* 0x000fe40009ffe4ff */
[----:B------:R-:W-:Y:S02]  /*fdd0*/  IADD3 R223, P5, R223, UR13, RZ ;  /* 0x0000000ddfdf7c10 */ /* 0x000fe4000ffbe0ff */
        /* <DEDUP_REMOVED lines=8> */
[----:B------:R-:W-:Y:S02]  /*fe60*/  IADD3.X R245, R245, UR19, RZ, P4, !PT ;  /* 0x00000013f5f57c10 */ /* 0x000fe4000a7fe4ff */
[----:B------:R-:W-:Y:S02]  /*fe70*/  IADD3 R212, P4, R212, UR13, RZ ;  /* 0x0000000dd4d47c10 */ /* 0x000fe4000ff9e0ff */
[----:B------:R-:W-:Y:S02]  /*fe80*/  IADD3.X R236, R236, UR19, RZ, P6, !PT ;  /* 0x00000013ecec7c10 */ /* 0x000fe4000b7fe4ff */
[----:B------:R-:W-:Y:S02]  /*fe90*/  IADD3.X R234, R234, UR19, RZ, P5, !PT ;  /* 0x00000013eaea7c10 */ /* 0x000fe4000affe4ff */
[----:B------:R-:W-:Y:S02]  /*fea0*/  IADD3 R250, P6, R250, UR13, RZ ;  /* 0x0000000dfafa7c10 */ /* 0x000fe4000ffde0ff */
[----:B------:R-:W-:-:S02]  /*feb0*/  IADD3 R248, P5, R248, UR13, RZ ;  /* 0x0000000df8f87c10 */ /* 0x000fc4000ffbe0ff */
[----:B------:R-:W-:Y:S02]  /*fec0*/  IADD3.X R249, R249, UR19, RZ, P6, !PT ;  /* 0x00000013f9f97c10 */ /* 0x000fe4000b7fe4ff */
[----:B----4-:R-:W-:-:S05]  /*fed0*/  IADD3 R208, P3, R208, UR13, RZ ;  /* 0x0000000dd0d07c10 */ /* 0x010fca000ff7e0ff */
[----:B------:R0:W-:Y:S01]  /*fee0*/  STL [R1+0xc], R208 ;  /* 0x00000cd001007387 */ /* 0x0001e20000100800 */
[----:B---3--:R-:W-:-:S03]  /*fef0*/  IADD3 R207, P6, R207, UR13, RZ ;  /* 0x0000000dcfcf7c10 */ /* 0x008fc6000ffde0ff */
[----:B0-----:R-:W3:Y:S04]  /*ff00*/  LDL.LU R208, [R1+0x4c] ;  /* 0x00004c0001d07983 */ /* 0x001ee80000300800 */
[----:B------:R0:W-:Y:S04]  /*ff10*/  STL [R1+0x14], R212 ;  /* 0x000014d401007387 */ /* 0x0001e80000100800 */
[----:B0-----:R-:W4:Y:S04]  /*ff20*/  LDL.LU R212, [R1+0x588] ;  /* 0x0005880001d47983 */ /* 0x001f280000300800 */
[----:B------:R-:W4:Y:S01]  /*ff30*/  LDL.LU R211, [R1+0x20] ;  /* 0x0000200001d37983 */ /* 0x000f220000300800 */
[----:B--2---:R-:W-:-:S02]  /*ff40*/  IADD3.X R247, R247, UR19, RZ, P5, !PT ;  /* 0x00000013f7f77c10 */ /* 0x004fc4000affe4ff */
[----:B------:R-:W-:Y:S01]  /*ff50*/  IADD3 R197, P5, R197, UR13, RZ ;  /* 0x0000000dc5c57c10 */ /* 0x000fe2000ffbe0ff */
[----:B------:R0:W-:Y:S04]  /*ff60*/  STL [R1+0x24], R207 ;  /* 0x000024cf01007387 */ /* 0x0001e80000100800 */
[----:B------:R-:W-:Y:S04]  /*ff70*/  STL [R1+0x1c], R197 ;  /* 0x00001cc501007387 */ /* 0x000fe80000100800 */
[----:B0-----:R-:W2:Y:S01]  /*ff80*/  LDL.LU R207, [R1+0x28] ;  /* 0x0000280001cf7983 */ /* 0x001ea20000300800 */
[----:B------:R-:W-:-:S04]  /*ff90*/  IADD3 R6, P1, R6, UR13, RZ ;  /* 0x0000000d06067c10 */ /* 0x000fc8000ff3e0ff */
[----:B------:R-:W-:Y:S02]  /*ffa0*/  IADD3.X R12, R12, UR19, RZ, P1, !PT ;  /* 0x000000130c0c7c10 */ /* 0x000fe40008ffe4ff */
        /* <DEDUP_REMOVED lines=10> */
[----:B------:R-:W-:Y:S01]  /*10050*/  IADD3 R252, P1, R252, UR13, RZ ;  /* 0x0000000dfcfc7c10 */ /* 0x000fe2000ff3e0ff */
[----:B------:R0:W-:Y:S03]  /*10060*/  STS.U8 [R173+UR12+0x1180], R191 ;  /* 0x001180bfad007988 */ /* 0x0001e6000800000c */
[----:B------:R-:W-:Y:S01]  /*10070*/  IADD3.X R251, R251, UR19, RZ, P1, !PT ;  /* 0x00000013fbfb7c10 */ /* 0x000fe20008ffe4ff */
[----:B------:R0:W-:Y:S01]  /*10080*/  STS.U8 [R173+UR12+0xf80], R190 ;  /* 0x000f80bead007988 */ /* 0x0001e2000800000c */
[----:B-1----:R-:W-:Y:S02]  /*10090*/  IADD3 R174, P1, R174, UR13, RZ ;  /* 0x0000000daeae7c10 */ /* 0x002fe4000ff3e0ff */
[----:B------:R-:W-:Y:S01]  /*100a0*/  IADD3.X R175, R175, UR19, RZ, P2, !PT ;  /* 0x00000013afaf7c10 */ /* 0x000fe200097fe4ff */
[----:B------:R1:W-:Y:S04]  /*100b0*/  STS.U8 [R173+UR12+0xd80], R210 ;  /* 0x000d80d2ad007988 */ /* 0x0003e8000800000c */
[----:B0-----:R-:W2:Y:S01]  /*100c0*/  LDL.LU R191, [R1+0x5c] ;  /* 0x00005c0001bf7983 */ /* 0x001ea20000300800 */
[----:B------:R-:W-:-:S03]  /*100d0*/  IADD3 R196, P2, R196, UR13, RZ ;  /* 0x0000000dc4c47c10 */ /* 0x000fc6000ff5e0ff */
[----:B------:R-:W2:Y:S04]  /*100e0*/  LDL.LU R190, [R1+0x64] ;  /* 0x0000640001be7983 */ /* 0x000ea80000300800 */
[----:B-1----:R-:W2:Y:S01]  /*100f0*/  LDL.LU R210, [R1+0x38] ;  /* 0x0000380001d27983 */ /* 0x002ea20000300800 */
[----:B------:R-:W-:-:S03]  /*10100*/  IADD3.X R213, R213, UR19, RZ, P3, !PT ;  /* 0x00000013d5d57c10 */ /* 0x000fc60009ffe4ff */
[----:B------:R-:W2:Y:S04]  /*10110*/  LDL.LU R197, [R1+0x6c] ;  /* 0x00006c0001c57983 */ /* 0x000ea80000300800 */
[----:B------:R0:W-:Y:S01]  /*10120*/  STL [R1+0x2c], R174 ;  /* 0x00002cae01007387 */ /* 0x0001e20000100800 */
[----:B------:R-:W-:-:S03]  /*10130*/  IADD3 R195, P3, R195, UR13, RZ ;  /* 0x0000000dc3c37c10 */ /* 0x000fc6000ff7e0ff */
[----:B------:R-:W-:Y:S01]  /*10140*/  STS.U8 [R173+UR12+0xb80], R186 ;  /* 0x000b80baad007988 */ /* 0x000fe2000800000c */
[----:B------:R-:W-:-:S03]  /*10150*/  IADD3.X R2, R2, UR19, RZ, P4, !PT ;  /* 0x0000001302027c10 */ /* 0x000fc6000a7fe4ff */
[----:B0-----:R-:W2:Y:S04]  /*10160*/  LDL.LU R174, [R1+0x40] ;  /* 0x0000400001ae7983 */ /* 0x001ea80000300800 */
[----:B------:R0:W-:Y:S01]  /*10170*/  STL [R1], R175 ;  /* 0x000000af01007387 */ /* 0x0001e20000100800 */
[----:B------:R-:W-:-:S03]  /*10180*/  IADD3 R209, P4, R209, UR13, RZ ;  /* 0x0000000dd1d17c10 */ /* 0x000fc6000ff9e0ff */
[----:B0-----:R-:W2:Y:S04]  /*10190*/  LDL.LU R175, [R1+0x74] ;  /* 0x0000740001af7983 */ /* 0x001ea80000300800 */
[----:B------:R-:W2:Y:S04]  /*101a0*/  LDL.LU R186, [R1+0x48] ;  /* 0x0000480001ba7983 */ /* 0x000ea80000300800 */
[----:B------:R0:W-:Y:S01]  /*101b0*/  STL [R1+0x34], R196 ;  /* 0x000034c401007387 */ /* 0x0001e20000100800 */
[----:B------:R-:W-:-:S03]  /*101c0*/  IADD3.X R185, R185, UR19, RZ, P5, !PT ;  /* 0x00000013b9b97c10 */ /* 0x000fc6000affe4ff */
[----:B------:R-:W-:Y:S04]  /*101d0*/  STS.U8 [R173+UR12+0x980], R192 ;  /* 0x000980c0ad007988 */ /* 0x000fe8000800000c */
[----:B0-----:R-:W2:Y:S04]  /*101e0*/  LDL.LU R196, [R1+0x7c] ;  /* 0x00007c0001c47983 */ /* 0x001ea80000300800 */
[----:B------:R0:W-:Y:S04]  /*101f0*/  STL [R1+0x8], R213 ;  /* 0x000008d501007387 */ /* 0x0001e80000100800 */
[----:B0-----:R-:W2:Y:S04]  /*10200*/  LDL.LU R213, [R1+0x84] ;  /* 0x0000840001d57983 */ /* 0x001ea80000300800 */
[----:B------:R0:W-:Y:S04]  /*10210*/  STL [R1+0x3c], R195 ;  /* 0x00003cc301007387 */ /* 0x0001e80000100800 */
[----:B------:R-:W-:Y:S04]  /*10220*/  STS.U8 [R173+UR12+0x780], R193 ;  /* 0x000780c1ad007988 */ /* 0x000fe8000800000c */
[----:B0-----:R-:W2:Y:S04]  /*10230*/  LDL.LU R195, [R1+0x58] ;  /* 0x0000580001c37983 */ /* 0x001ea80000300800 */
[----:B------:R0:W-:Y:S04]  /*10240*/  STL [R1+0x10], R2 ;  /* 0x0000100201007387 */ /* 0x0001e80000100800 */
[----:B0-----:R-:W2:Y:S04]  /*10250*/  LDL.LU R2, [R1+0x584] ;  /* 0x0005840001027983 */ /* 0x001ea80000300800 */
[----:B------:R-:W2:Y:S04]  /*10260*/  LDL.LU R192, [R1+0x8c] ;  /* 0x00008c0001c07983 */ /* 0x000ea80000300800 */
[----:B------:R0:W-:Y:S01]  /*10270*/  STL [R1+0x44], R209 ;  /* 0x000044d101007387 */ /* 0x0001e20000100800 */
[----:B------:R-:W-:-:S03]  /*10280*/  IADD3.X R0, R0, UR19, RZ, P2, !PT ;  /* 0x0000001300007c10 */ /* 0x000fc600097fe4ff */
[----:B0-----:R-:W2:Y:S04]  /*10290*/  LDL.LU R209, [R1+0x60] ;  /* 0x0000600001d17983 */ /* 0x001ea80000300800 */
[----:B------:R-:W2:Y:S04]  /*102a0*/  LDL.LU R193, [R1+0x68] ;  /* 0x0000680001c17983 */ /* 0x000ea80000300800 */
[----:B------:R-:W-:Y:S01]  /*102b0*/  STS.U8 [R173+UR12+0x580], R194 ;  /* 0x000580c2ad007988 */ /* 0x000fe2000800000c */
[----:B---3--:R-:W-:-:S05]  /*102c0*/  IADD3 R208, P5, R208, UR13, RZ ;  /* 0x0000000dd0d07c10 */ /* 0x008fca000ffbe0ff */
[----:B------:R0:W-:Y:S04]  /*102d0*/  STL [R1+0x4c], R208 ;  /* 0x00004cd001007387 */ /* 0x0001e80000100800 */
[----:B------:R-:W-:Y:S04]  /*102e0*/  STL [R1+0x18], R185 ;  /* 0x000018b901007387 */ /* 0x000fe80000100800 */
[----:B0-----:R-:W3:Y:S01]  /*102f0*/  LDL.LU R208, [R1+0x9c] ;  /* 0x00009c0001d07983 */ /* 0x001ee20000300800 */
[----:B----4-:R-:W-:Y:S02]  /*10300*/  IADD3.X R211, R211, UR19, RZ, P6, !PT ;  /* 0x00000013d3d37c10 */ /* 0x010fe4000b7fe4ff */
[----:B------:R-:W-:-:S05]  /*10310*/  IADD3 R212, P6, R212, UR13, RZ ;  /* 0x0000000dd4d47c10 */ /* 0x000fca000ffde0ff */
[----:B------:R0:W-:Y:S04]  /*10320*/  STL [R1+0x54], R212 ;  /* 0x000054d401007387 */ /* 0x0001e80000100800 */
[----:B0-----:R-:W4:Y:S01]  /*10330*/  LDL.LU R212, [R1+0x580] ;  /* 0x0005800001d47983 */ /* 0x001f220000300800 */
[----:B--2---:R-:W-:-:S03]  /*10340*/  IADD3.X R207, R207, UR19, RZ, P1, !PT ;  /* 0x00000013cfcf7c10 */ /* 0x004fc60008ffe4ff */
[----:B------:R0:W-:Y:S04]  /*10350*/  STL [R1+0x20], R211 ;  /* 0x000020d301007387 */ /* 0x0001e80000100800 */
[----:B------:R-:W2:Y:S04]  /*10360*/  LDL.LU R194, [R1+0xa4] ;  /* 0x0000a40001c27983 */ /* 0x000ea80000300800 */
[----:B------:R-:W4:Y:S04]  /*10370*/  LDL.LU R185, [R1+0x78] ;  /* 0x0000780001b97983 */ /* 0x000f280000300800 */
[----:B0-----:R-:W4:Y:S04]  /*10380*/  LDL.LU R211, [R1+0xac] ;  /* 0x0000ac0001d37983 */ /* 0x001f280000300800 */
[----:B------:R0:W-:Y:S04]  /*10390*/  STL [R1+0x28], R207 ;  /* 0x000028cf01007387 */ /* 0x0001e80000100800 */
[----:B0-----:R-:W4:Y:S04]  /*103a0*/  LDL.LU R207, [R1+0x80] ;  /* 0x0000800001cf7983 */ /* 0x001f280000300800 */
[----:B------:R0:W-:Y:S04]  /*103b0*/  STL [R1+0x30], R0 ;  /* 0x0000300001007387 */ /* 0x0001e80000100800 */
[----:B0-----:R-:W2:Y:S01]  /*103c0*/  LDL.LU R0, [R1+0x57c] ;  /* 0x00057c0001007983 */ /* 0x001ea20000300800 */
[----:B------:R-:W-:-:S02]  /*103d0*/  IADD3 R191, P1, R191, UR13, RZ ;  /* 0x0000000dbfbf7c10 */ /* 0x000fc4000ff3e0ff */
[----:B------:R-:W-:Y:S02]  /*103e0*/  IADD3 R190, P2, R190, UR13, RZ ;  /* 0x0000000dbebe7c10 */ /* 0x000fe4000ff5e0ff */
[----:B------:R-:W-:Y:S02]  /*103f0*/  IADD3.X R210, R210, UR19, RZ, P3, !PT ;  /* 0x00000013d2d27c10 */ /* 0x000fe40009ffe4ff */
[----:B------:R-:W-:Y:S01]  /*10400*/  IADD3 R197, P3, R197, UR13, RZ ;  /* 0x0000000dc5c57c10 */ /* 0x000fe2000ff7e0ff */
[----:B------:R-:W-:Y:S01]  /*10410*/  STL [R1+0x5c], R191 ;  /* 0x00005cbf01007387 */ /* 0x000fe20000100800 */
[----:B------:R-:W-:-:S03]  /*10420*/  IADD3.X R238, R238, UR19, RZ, P6, !PT ;  /* 0x00000013eeee7c10 */ /* 0x000fc6000b7fe4ff */
[----:B------:R0:W-:Y:S04]  /*10430*/  STL [R1+0x6c], R197 ;  /* 0x00006cc501007387 */ /* 0x0001e80000100800 */
[----:B------:R-:W-:Y:S01]  /*10440*/  STL [R1+0x64], R190 ;  /* 0x000064be01007387 */ /* 0x000fe20000100800 */
[----:B------:R-:W-:-:S03]  /*10450*/  IADD3.X R174, R174, UR19, RZ, P4, !PT ;  /* 0x00000013aeae7c10 */ /* 0x000fc6000a7fe4ff */
[----:B0-----:R-:W4:Y:S04]  /*10460*/  LDL.LU R197, [R1+0xb4] ;  /* 0x0000b40001c57983 */ /* 0x001f280000300800 */
[----:B------:R-:W-:Y:S04]  /*10470*/  STL [R1+0x38], R210 ;  /* 0x000038d201007387 */ /* 0x000fe80000100800 */
[----:B------:R0:W-:Y:S01]  /*10480*/  STL [R1+0x40], R174 ;  /* 0x000040ae01007387 */ /* 0x0001e20000100800 */
[----:B------:R-:W-:Y:S02]  /*10490*/  IADD3 R175, P4, R175, UR13, RZ ;  /* 0x0000000dafaf7c10 */ /* 0x000fe4000ff9e0ff */
[----:B------:R-:W-:Y:S01]  /*104a0*/  IADD3.X R186, R186, UR19, RZ, P5, !PT ;  /* 0x00000013baba7c10 */ /* 0x000fe2000affe4ff */
[----:B0-----:R-:W4:Y:S04]  /*104b0*/  LDL.LU R174, [R1+0x88] ;  /* 0x0000880001ae7983 */ /* 0x001f280000300800 */
[----:B------:R0:W-:Y:S01]  /*104c0*/  STL [R1+0x74], R175 ;  /* 0x000074af01007387 */ /* 0x0001e20000100800 */
[----:B------:R-:W-:-:S03]  /*104d0*/  IADD3 R196, P5, R196, UR13, RZ ;  /* 0x0000000dc4c47c10 */ /* 0x000fc6000ffbe0ff */
[----:B0-----:R-:W4:Y:S04]  /*104e0*/  LDL.LU R175, [R1+0xbc] ;  /* 0x0000bc0001af7983 */ /* 0x001f280000300800 */
[----:B------:R0:W-:Y:S04]  /*104f0*/  STL [R1+0x50], R238 ;  /* 0x000050ee01007387 */ /* 0x0001e80000100800 */
[----:B------:R-:W-:Y:S01]  /*10500*/  STL [R1+0x48], R186 ;  /* 0x000048ba01007387 */ /* 0x000fe20000100800 */
[----:B------:R-:W-:-:S03]  /*10510*/  IADD3 R213, P6, R213, UR13, RZ ;  /* 0x0000000dd5d57c10 */ /* 0x000fc6000ffde0ff */
[----:B0-----:R-:W4:Y:S04]  /*10520*/  LDL.LU R238, [R1+0x578] ;  /* 0x0005780001ee7983 */ /* 0x001f280000300800 */
[----:B------:R0:W-:Y:S01]  /*10530*/  STL [R1+0x7c], R196 ;  /* 0x00007cc401007387 */ /* 0x0001e20000100800 */
[----:B------:R-:W-:-:S03]  /*10540*/  IADD3.X R195, R195, UR19, RZ, P1, !PT ;  /* 0x00000013c3c37c10 */ /* 0x000fc60008ffe4ff */
[----:B0-----:R-:W4:Y:S04]  /*10550*/  LDL.LU R196, [R1+0xc4] ;  /* 0x0000c40001c47983 */ /* 0x001f280000300800 */
[----:B------:R0:W-:Y:S04]  /*10560*/  STL [R1+0x84], R213 ;  /* 0x000084d501007387 */ /* 0x0001e80000100800 */
[----:B0-----:R-:W4:Y:S01]  /*10570*/  LDL.LU R213, [R1+0x98] ;  /* 0x0000980001d57983 */ /* 0x001f220000300800 */
[----:B------:R-:W-:-:S03]  /*10580*/  IADD3 R192, P1, R192, UR13, RZ ;  /* 0x0000000dc0c07c10 */ /* 0x000fc6000ff3e0ff */
[----:B------:R0:W-:Y:S01]  /*10590*/  STL [R1+0x58], R195 ;  /* 0x000058c301007387 */ /* 0x0001e20000100800 */
[----:B------:R-:W-:-:S03]  /*105a0*/  IADD3.X R2, R2, UR19, RZ, P4, !PT ;  /* 0x0000001302027c10 */ /* 0x000fc6000a7fe4ff */
[----:B0-----:R-:W4:Y:S01]  /*105b0*/  LDL.LU R195, [R1+0xcc] ;  /* 0x0000cc0001c37983 */ /* 0x001f220000300800 */
[----:B------:R-:W-:Y:S02]  /*105c0*/  IADD3.X R209, R209, UR19, RZ, P2, !PT ;  /* 0x00000013d1d17c10 */ /* 0x000fe400097fe4ff */
[----:B------:R-:W-:-:S03]  /*105d0*/  IADD3.X R193, R193, UR19, RZ, P3, !PT ;  /* 0x00000013c1c17c10 */ /* 0x000fc60009ffe4ff */
[----:B------:R0:W-:Y:S04]  /*105e0*/  STL [R1+0x60], R209 ;  /* 0x000060d101007387 */ /* 0x0001e80000100800 */
[----:B0-----:R-:W4:Y:S04]  /*105f0*/  LDL.LU R209, [R1+0xa0] ;  /* 0x0000a00001d17983 */ /* 0x001f280000300800 */
[----:B------:R-:W-:Y:S01]  /*10600*/  STL [R1+0x8c], R192 ;  /* 0x00008cc001007387 */ /* 0x000fe20000100800 */
[----:B---3--:R-:W-:Y:S02]  /*10610*/  IADD3 R208, P3, R208, UR13, RZ ;  /* 0x0000000dd0d07c10 */ /* 0x008fe4000ff7e0ff */
[----:B--2---:R-:W-:-:S05]  /*10620*/  IADD3 R0, P2, R0, UR13, RZ ;  /* 0x0000000d00007c10 */ /* 0x004fca000ff5e0ff */
[----:B------:R0:W-:Y:S04]  /*10630*/  STL [R1+0x94], R0 ;  /* 0x0000940001007387 */ /* 0x0001e80000100800 */
[----:B0-----:R-:W2:Y:S04]  /*10640*/  LDL.LU R0, [R1+0x574] ;  /* 0x0005740001007983 */ /* 0x001ea80000300800 */
[----:B------:R0:W-:Y:S04]  /*10650*/  STL [R1+0x9c], R208 ;  /* 0x00009cd001007387 */ /* 0x0001e80000100800 */
[----:B0-----:R-:W3:Y:S04]  /*10660*/  LDL.LU R208, [R1+0xa8] ;  /* 0x0000a80001d07983 */ /* 0x001ee80000300800 */
[----:B------:R-:W-:Y:S04]  /*10670*/  STL [R1+0x68], R193 ;  /* 0x000068c101007387 */ /* 0x000fe80000100800 */
[----:B------:R0:W-:Y:S04]  /*10680*/  STL [R1+0x70], R2 ;  /* 0x0000700201007387 */ /* 0x0001e80000100800 */
[----:B0-----:R-:W2:Y:S01]  /*10690*/  LDL.LU R2, [R1+0x570] ;  /* 0x0005700001027983 */ /* 0x001ea20000300800 */
[----:B------:R-:W-:-:S02]  /*106a0*/  IADD3 R194, P4, R194, UR13, RZ ;  /* 0x0000000dc2c27c10 */ /* 0x000fc4000ff9e0ff */
[----:B----4-:R-:W-:Y:S01]  /*106b0*/  IADD3.X R185, R185, UR19, RZ, P5, !PT ;  /* 0x00000013b9b97c10 */ /* 0x010fe2000affe4ff */
[----:B------:R0:W-:Y:S01]  /*106c0*/  STS.U8 [R173+UR12+0x1580], R181 ;  /* 0x001580b5ad007988 */ /* 0x0001e2000800000c */
[----:B------:R-:W-:Y:S02]  /*106d0*/  IADD3 R211, P5, R211, UR13, RZ ;  /* 0x0000000dd3d37c10 */ /* 0x000fe4000ffbe0ff */
[----:B------:R-:W-:Y:S01]  /*106e0*/  IADD3.X R207, R207, UR19, RZ, P6, !PT ;  /* 0x00000013cfcf7c10 */ /* 0x000fe2000b7fe4ff */
[----:B------:R1:W-:Y:S04]  /*106f0*/  STS.U8 [R173+UR12+0x1380], R180 ;  /* 0x001380b4ad007988 */ /* 0x0003e8000800000c */
[----:B0-----:R-:W4:Y:S04]  /*10700*/  LDL.LU R181, [R1+0xdc] ;  /* 0x0000dc0001b57983 */ /* 0x001f280000300800 */
[----:B------:R-:W-:Y:S04]  /*10710*/  STL [R1+0xa4], R194 ;  /* 0x0000a4c201007387 */ /* 0x000fe80000100800 */
[----:B------:R-:W-:Y:S01]  /*10720*/  STL [R1+0x78], R185 ;  /* 0x000078b901007387 */ /* 0x000fe20000100800 */
[----:B------:R-:W-:-:S03]  /*10730*/  IADD3 R197, P6, R197, UR13, RZ ;  /* 0x0000000dc5c57c10 */ /* 0x000fc6000ffde0ff */
[----:B-1----:R-:W4:Y:S04]  /*10740*/  LDL.LU R180, [R1+0xe4] ;  /* 0x0000e40001b47983 */ /* 0x002f280000300800 */
[----:B------:R-:W-:Y:S04]  /*10750*/  STL [R1+0xac], R211 ;  /* 0x0000acd301007387 */ /* 0x000fe80000100800 */
[----:B------:R-:W4:Y:S01]  /*10760*/  LDL.LU R191, [R1+0xb8] ;  /* 0x0000b80001bf7983 */ /* 0x000f220000300800 */
[----:B------:R-:W-:-:S03]  /*10770*/  IADD3.X R174, R174, UR19, RZ, P1, !PT ;  /* 0x00000013aeae7c10 */ /* 0x000fc60008ffe4ff */
[----:B------:R-:W4:Y:S04]  /*10780*/  LDL.LU R190, [R1+0xec] ;  /* 0x0000ec0001be7983 */ /* 0x000f280000300800 */
[----:B------:R0:W-:Y:S01]  /*10790*/  STL [R1+0x80], R207 ;  /* 0x000080cf01007387 */ /* 0x0001e20000100800 */
[----:B------:R-:W-:-:S03]  /*107a0*/  IADD3 R175, P1, R175, UR13, RZ ;  /* 0x0000000dafaf7c10 */ /* 0x000fc6000ff3e0ff */
[----:B------:R-:W4:Y:S01]  /*107b0*/  LDL.LU R210, [R1+0xc0] ;  /* 0x0000c00001d27983 */ /* 0x000f220000300800 */
[----:B------:R-:W-:-:S03]  /*107c0*/  IADD3.X R212, R212, UR19, RZ, P2, !PT ;  /* 0x00000013d4d47c10 */ /* 0x000fc600097fe4ff */
[----:B0-----:R-:W4:Y:S04]  /*107d0*/  LDL.LU R207, [R1+0xf4] ;  /* 0x0000f40001cf7983 */ /* 0x001f280000300800 */
[----:B------:R-:W4:Y:S04]  /*107e0*/  LDL.LU R186, [R1+0xc8] ;  /* 0x0000c80001ba7983 */ /* 0x000f280000300800 */
[----:B------:R0:W-:Y:S01]  /*107f0*/  STL [R1+0xb4], R197 ;  /* 0x0000b4c501007387 */ /* 0x0001e20000100800 */
[----:B------:R-:W-:Y:S02]  /*10800*/  IADD3 R196, P2, R196, UR13, RZ ;  /* 0x0000000dc4c47c10 */ /* 0x000fe4000ff5e0ff */
[----:B------:R-:W-:Y:S01]  /*10810*/  IADD3.X R213, R213, UR19, RZ, P3, !PT ;  /* 0x00000013d5d57c10 */ /* 0x000fe20009ffe4ff */
[----:B0-----:R-:W4:Y:S04]  /*10820*/  LDL.LU R197, [R1+0xfc] ;  /* 0x0000fc0001c57983 */ /* 0x001f280000300800 */
[----:B------:R-:W4:Y:S04]  /*10830*/  LDL.LU R192, [R1+0x104] ;  /* 0x0001040001c07983 */ /* 0x000f280000300800 */
[----:B------:R0:W-:Y:S01]  /*10840*/  STL [R1+0x88], R174 ;  /* 0x000088ae01007387 */ /* 0x0001e20000100800 */
[----:B------:R-:W-:-:S03]  /*10850*/  IADD3 R195, P3, R195, UR13, RZ ;  /* 0x0000000dc3c37c10 */ /* 0x000fc6000ff7e0ff */
[----:B0-----:R-:W4:Y:S04]  /*10860*/  LDL.LU R174, [R1+0xd8] ;  /* 0x0000d80001ae7983 */ /* 0x001f280000300800 */
[----:B------:R-:W-:Y:S04]  /*10870*/  STL [R1+0xbc], R175 ;  /* 0x0000bcaf01007387 */ /* 0x000fe80000100800 */
[----:B------:R0:W-:Y:S01]  /*10880*/  STL [R1+0x90], R212 ;  /* 0x000090d401007387 */ /* 0x0001e20000100800 */
[----:B------:R-:W-:-:S03]  /*10890*/  IADD3.X R209, R209, UR19, RZ, P4, !PT ;  /* 0x00000013d1d17c10 */ /* 0x000fc6000a7fe4ff */
[----:B0-----:R-:W4:Y:S04]  /*108a0*/  LDL.LU R212, [R1+0x56c] ;  /* 0x00056c0001d47983 */ /* 0x001f280000300800 */
[----:B------:R-:W4:Y:S04]  /*108b0*/  LDL.LU R211, [R1+0x10c] ;  /* 0x00010c0001d37983 */ /* 0x000f280000300800 */
[----:B------:R-:W4:Y:S04]  /*108c0*/  LDL.LU R175, [R1+0xe0] ;  /* 0x0000e00001af7983 */ /* 0x000f280000300800 */
[----:B------:R-:W4:Y:S04]  /*108d0*/  LDL.LU R193, [R1+0xe8] ;  /* 0x0000e80001c17983 */ /* 0x000f280000300800 */
[----:B------:R-:W-:Y:S04]  /*108e0*/  STL [R1+0xc4], R196 ;  /* 0x0000c4c401007387 */ /* 0x000fe80000100800 */
[----:B------:R0:W-:Y:S04]  /*108f0*/  STL [R1+0xcc], R195 ;  /* 0x0000ccc301007387 */ /* 0x0001e80000100800 */
[----:B------:R-:W-:Y:S04]  /*10900*/  STL [R1+0x98], R213 ;  /* 0x000098d501007387 */ /* 0x000fe80000100800 */
[----:B0-----:R-:W4:Y:S01]  /*10910*/  LDL.LU R195, [R1+0x11c] ;  /* 0x00011c0001c37983 */ /* 0x001f220000300800 */
[----:B------:R-:W-:-:S02]  /*10920*/  IADD3.X R238, R238, UR19, RZ, P6, !PT ;  /* 0x00000013eeee7c10 */ /* 0x000fc4000b7fe4ff */
[----:B---3--:R-:W-:Y:S02]  /*10930*/  IADD3.X R208, R208, UR19, RZ, P5, !PT ;  /* 0x00000013d0d07c10 */ /* 0x008fe4000affe4ff */
[----:B--2---:R-:W-:-:S05]  /*10940*/  IADD3 R2, P4, R2, UR13, RZ ;  /* 0x0000000d02027c10 */ /* 0x004fca000ff9e0ff */
[----:B------:R0:W-:Y:S04]  /*10950*/  STL [R1+0xd4], R2 ;  /* 0x0000d40201007387 */ /* 0x0001e80000100800 */
[----:B0-----:R-:W2:Y:S04]  /*10960*/  LDL.LU R2, [R1+0x568] ;  /* 0x0005680001027983 */ /* 0x001ea80000300800 */
[----:B------:R0:W-:Y:S04]  /*10970*/  STL [R1+0xa0], R209 ;  /* 0x0000a0d101007387 */ /* 0x0001e80000100800 */
[----:B------:R-:W3:Y:S04]  /*10980*/  LDL.LU R194, [R1+0x124] ;  /* 0x0001240001c27983 */ /* 0x000ee80000300800 */
[----:B0-----:R-:W2:Y:S04]  /*10990*/  LDL.LU R209, [R1+0xf8] ;  /* 0x0000f80001d17983 */ /* 0x001ea80000300800 */
[----:B------:R-:W3:Y:S04]  /*109a0*/  LDL.LU R185, [R1+0x12c] ;  /* 0x00012c0001b97983 */ /* 0x000ee80000300800 */
[----:B------:R-:W3:Y:S04]  /*109b0*/  LDL.LU R196, [R1+0x100] ;  /* 0x0001000001c47983 */ /* 0x000ee80000300800 */
[----:B------:R-:W3:Y:S04]  /*109c0*/  LDL.LU R213, [R1+0x134] ;  /* 0x0001340001d57983 */ /* 0x000ee80000300800 */
[----:B------:R0:W-:Y:S04]  /*109d0*/  STL [R1+0xa8], R208 ;  /* 0x0000a8d001007387 */ /* 0x0001e80000100800 */
[----:B0-----:R-:W3:Y:S04]  /*109e0*/  LDL.LU R208, [R1+0x108] ;  /* 0x0001080001d07983 */ /* 0x001ee80000300800 */
[----:B------:R0:W-:Y:S04]  /*109f0*/  STL [R1+0xb0], R238 ;  /* 0x0000b0ee01007387 */ /* 0x0001e80000100800 */
[----:B0-----:R-:W2:Y:S01]  /*10a00*/  LDL.LU R238, [R1+0x564] ;  /* 0x0005640001ee7983 */ /* 0x001ea20000300800 */
[----:B----4-:R-:W-:-:S02]  /*10a10*/  IADD3 R181, P5, R181, UR13, RZ ;  /* 0x0000000db5b57c10 */ /* 0x010fc4000ffbe0ff */
[----:B------:R-:W-:Y:S02]  /*10a20*/  IADD3 R180, P6, R180, UR13, RZ ;  /* 0x0000000db4b47c10 */ /* 0x000fe4000ffde0ff */
[----:B------:R-:W-:Y:S02]  /*10a30*/  IADD3.X R191, R191, UR19, RZ, P1, !PT ;  /* 0x00000013bfbf7c10 */ /* 0x000fe40008ffe4ff */
[----:B------:R-:W-:Y:S02]  /*10a40*/  IADD3.X R210, R210, UR19, RZ, P2, !PT ;  /* 0x00000013d2d27c10 */ /* 0x000fe400097fe4ff */
[----:B------:R-:W-:Y:S01]  /*10a50*/  IADD3 R207, P2, R207, UR13, RZ ;  /* 0x0000000dcfcf7c10 */ /* 0x000fe2000ff5e0ff */
[----:B------:R-:W-:Y:S01]  /*10a60*/  STL [R1+0xdc], R181 ;  /* 0x0000dcb501007387 */ /* 0x000fe20000100800 */
[----:B------:R-:W-:Y:S02]  /*10a70*/  IADD3 R190, P1, R190, UR13, RZ ;  /* 0x0000000dbebe7c10 */ /* 0x000fe4000ff3e0ff */
[----:B------:R-:W-:Y:S01]  /*10a80*/  IADD3.X R0, R0, UR19, RZ, P4, !PT ;  /* 0x0000001300007c10 */ /* 0x000fe2000a7fe4ff */
[----:B------:R-:W-:Y:S01]  /*10a90*/  STL [R1+0xe4], R180 ;  /* 0x0000e4b401007387 */ /* 0x000fe20000100800 */
[----:B------:R-:W-:-:S03]  /*10aa0*/  IADD3.X R186, R186, UR19, RZ, P3, !PT ;  /* 0x00000013baba7c10 */ /* 0x000fc60009ffe4ff */
[----:B------:R-:W-:Y:S01]  /*10ab0*/  STL [R1+0xb8], R191 ;  /* 0x0000b8bf01007387 */ /* 0x000fe20000100800 */
[----:B------:R-:W-:-:S03]  /*10ac0*/  IADD3 R197, P3, R197, UR13, RZ ;  /* 0x0000000dc5c57c10 */ /* 0x000fc6000ff7e0ff */
[----:B------:R0:W-:Y:S01]  /*10ad0*/  STL [R1+0xf4], R207 ;  /* 0x0000f4cf01007387 */ /* 0x0001e20000100800 */
[----:B------:R-:W-:-:S03]  /*10ae0*/  IADD3.X R174, R174, UR19, RZ, P5, !PT ;  /* 0x00000013aeae7c10 */ /* 0x000fc6000affe4ff */
[----:B------:R-:W-:Y:S01]  /*10af0*/  STL [R1+0xec], R190 ;  /* 0x0000ecbe01007387 */ /* 0x000fe20000100800 */
[----:B------:R-:W-:-:S03]  /*10b00*/  IADD3 R192, P4, R192, UR13, RZ ;  /* 0x0000000dc0c07c10 */ /* 0x000fc6000ff9e0ff */
[----:B0-----:R-:W4:Y:S04]  /*10b10*/  LDL.LU R207, [R1+0x13c] ;  /* 0x00013c0001cf7983 */ /* 0x001f280000300800 */
[----:B------:R-:W-:Y:S04]  /*10b20*/  STL [R1+0xc0], R210 ;  /* 0x0000c0d201007387 */ /* 0x000fe80000100800 */
[----:B------:R0:W-:Y:S04]  /*10b30*/  STL [R1+0xd0], R0 ;  /* 0x0000d00001007387 */ /* 0x0001e80000100800 */
[----:B------:R-:W-:Y:S01]  /*10b40*/  STL [R1+0xc8], R186 ;  /* 0x0000c8ba01007387 */ /* 0x000fe20000100800 */
[----:B------:R-:W-:-:S02]  /*10b50*/  IADD3.X R175, R175, UR19, RZ, P6, !PT ;  /* 0x00000013afaf7c10 */ /* 0x000fc4000b7fe4ff */
[----:B------:R-:W-:Y:S01]  /*10b60*/  IADD3 R211, P5, R211, UR13, RZ ;  /* 0x0000000dd3d37c10 */ /* 0x000fe2000ffbe0ff */
[----:B0-----:R-:W4:Y:S04]  /*10b70*/  LDL.LU R0, [R1+0x560] ;  /* 0x0005600001007983 */ /* 0x001f280000300800 */
[----:B------:R0:W-:Y:S01]  /*10b80*/  STL [R1+0xfc], R197 ;  /* 0x0000fcc501007387 */ /* 0x0001e20000100800 */
[----:B------:R-:W-:-:S03]  /*10b90*/  IADD3.X R193, R193, UR19, RZ, P1, !PT ;  /* 0x00000013c1c17c10 */ /* 0x000fc60008ffe4ff */
[----:B0-----:R-:W4:Y:S04]  /*10ba0*/  LDL.LU R197, [R1+0x144] ;  /* 0x0001440001c57983 */ /* 0x001f280000300800 */
[----:B------:R0:W-:Y:S01]  /*10bb0*/  STL [R1+0xd8], R174 ;  /* 0x0000d8ae01007387 */ /* 0x0001e20000100800 */
[----:B------:R-:W-:Y:S02]  /*10bc0*/  IADD3 R195, P1, R195, UR13, RZ ;  /* 0x0000000dc3c37c10 */ /* 0x000fe4000ff3e0ff */
[----:B------:R-:W-:Y:S01]  /*10bd0*/  IADD3.X R212, R212, UR19, RZ, P2, !PT ;  /* 0x00000013d4d47c10 */ /* 0x000fe200097fe4ff */
[----:B0-----:R-:W4:Y:S04]  /*10be0*/  LDL.LU R174, [R1+0x118] ;  /* 0x0001180001ae7983 */ /* 0x001f280000300800 */
[----:B------:R-:W-:Y:S04]  /*10bf0*/  STL [R1+0x104], R192 ;  /* 0x000104c001007387 */ /* 0x000fe80000100800 */
[----:B------:R0:W-:Y:S04]  /*10c00*/  STL [R1+0xe0], R175 ;  /* 0x0000e0af01007387 */ /* 0x0001e80000100800 */
[----:B0-----:R-:W4:Y:S04]  /*10c10*/  LDL.LU R175, [R1+0x14c] ;  /* 0x00014c0001af7983 */ /* 0x001f280000300800 */
[----:B------:R-:W-:Y:S01]  /*10c20*/  STL [R1+0x10c], R211 ;  /* 0x00010cd301007387 */ /* 0x000fe20000100800 */
[----:B--2---:R-:W-:-:S05]  /*10c30*/  IADD3 R238, P6, R238, UR13, RZ ;  /* 0x0000000deeee7c10 */ /* 0x004fca000ffde0ff */
[----:B------:R0:W-:Y:S04]  /*10c40*/  STL [R1+0x114], R238 ;  /* 0x000114ee01007387 */ /* 0x0001e80000100800 */
[----:B0-----:R-:W2:Y:S04]  /*10c50*/  LDL.LU R238, [R1+0x55c] ;  /* 0x00055c0001ee7983 */ /* 0x001ea80000300800 */
[----:B------:R-:W2:Y:S04]  /*10c60*/  LDL.LU R211, [R1+0x120] ;  /* 0x0001200001d37983 */ /* 0x000ea80000300800 */
[----:B------:R0:W-:Y:S04]  /*10c70*/  STL [R1+0x11c], R195 ;  /* 0x00011cc301007387 */ /* 0x0001e80000100800 */
[----:B0-----:R-:W2:Y:S04]  /*10c80*/  LDL.LU R195, [R1+0x128] ;  /* 0x0001280001c37983 */ /* 0x001ea80000300800 */
[----:B------:R-:W-:Y:S04]  /*10c90*/  STL [R1+0xe8], R193 ;  /* 0x0000e8c101007387 */ /* 0x000fe80000100800 */
[----:B------:R0:W-:Y:S04]  /*10ca0*/  STL [R1+0xf0], R212 ;  /* 0x0000f0d401007387 */ /* 0x0001e80000100800 */
[----:B0-----:R-:W2:Y:S01]  /*10cb0*/  LDL.LU R212, [R1+0x558] ;  /* 0x0005580001d47983 */ /* 0x001ea20000300800 */
[----:B------:R-:W-:-:S02]  /*10cc0*/  IADD3.X R209, R209, UR19, RZ, P3, !PT ;  /* 0x00000013d1d17c10 */ /* 0x000fc40009ffe4ff */
[----:B---3--:R-:W-:Y:S02]  /*10cd0*/  IADD3 R194, P2, R194, UR13, RZ ;  /* 0x0000000dc2c27c10 */ /* 0x008fe4000ff5e0ff */
[----:B------:R-:W-:Y:S01]  /*10ce0*/  IADD3 R185, P3, R185, UR13, RZ ;  /* 0x0000000db9b97c10 */ /* 0x000fe2000ff7e0ff */
[----:B------:R0:W-:Y:S01]  /*10cf0*/  STL [R1+0xf8], R209 ;  /* 0x0000f8d101007387 */ /* 0x0001e20000100800 */
[----:B------:R-:W-:Y:S02]  /*10d00*/  IADD3.X R196, R196, UR19, RZ, P4, !PT ;  /* 0x00000013c4c47c10 */ /* 0x000fe4000a7fe4ff */
[----:B------:R-:W-:Y:S02]  /*10d10*/  IADD3 R213, P4, R213, UR13, RZ ;  /* 0x0000000dd5d57c10 */ /* 0x000fe4000ff9e0ff */
[----:B------:R-:W-:Y:S01]  /*10d20*/  IADD3.X R208, R208, UR19, RZ, P5, !PT ;  /* 0x00000013d0d07c10 */ /* 0x000fe2000affe4ff */
[----:B0-----:R-:W3:Y:S04]  /*10d30*/  LDL.LU R209, [R1+0x15c] ;  /* 0x00015c0001d17983 */ /* 0x001ee80000300800 */
[----:B------:R-:W-:Y:S04]  /*10d40*/  STL [R1+0x124], R194 ;  /* 0x000124c201007387 */ /* 0x000fe80000100800 */
[----:B------:R-:W-:Y:S04]  /*10d50*/  STL [R1+0x12c], R185 ;  /* 0x00012cb901007387 */ /* 0x000fe80000100800 */
[----:B------:R-:W3:Y:S04]  /*10d60*/  LDL.LU R181, [R1+0x164] ;  /* 0x0001640001b57983 */ /* 0x000ee80000300800 */
[----:B------:R-:W-:Y:S04]  /*10d70*/  STL [R1+0x100], R196 ;  /* 0x000100c401007387 */ /* 0x000fe80000100800 */
[----:B------:R-:W3:Y:S01]  /*10d80*/  LDL.LU R180, [R1+0x138] ;  /* 0x0001380001b47983 */ /* 0x000ee20000300800 */
[----:B------:R-:W-:-:S03]  /*10d90*/  IADD3.X R2, R2, UR19, RZ, P6, !PT ;  /* 0x0000001302027c10 */ /* 0x000fc6000b7fe4ff */
[----:B------:R-:W-:Y:S04]  /*10da0*/  STL [R1+0x134], R213 ;  /* 0x000134d501007387 */ /* 0x000fe80000100800 */
[----:B------:R-:W3:Y:S01]  /*10db0*/  LDL.LU R191, [R1+0x16c] ;  /* 0x00016c0001bf7983 */ /* 0x000ee20000300800 */
[----:B----4-:R-:W-:-:S03]  /*10dc0*/  IADD3 R207, P5, R207, UR13, RZ ;  /* 0x0000000dcfcf7c10 */ /* 0x010fc6000ffbe0ff */
[----:B------:R0:W-:Y:S04]  /*10dd0*/  STL [R1+0x108], R208 ;  /* 0x000108d001007387 */ /* 0x0001e80000100800 */
[----:B------:R-:W4:Y:S04]  /*10de0*/  LDL.LU R190, [R1+0x140] ;  /* 0x0001400001be7983 */ /* 0x000f280000300800 */
[----:B------:R-:W4:Y:S04]  /*10df0*/  LDL.LU R210, [R1+0x174] ;  /* 0x0001740001d27983 */ /* 0x000f280000300800 */
[----:B------:R-:W4:Y:S01]  /*10e00*/  LDL.LU R186, [R1+0x148] ;  /* 0x0001480001ba7983 */ /* 0x000f220000300800 */
[----:B------:R-:W-:-:S03]  /*10e10*/  IADD3 R197, P6, R197, UR13, RZ ;  /* 0x0000000dc5c57c10 */ /* 0x000fc6000ffde0ff */
[----:B0-----:R-:W4:Y:S04]  /*10e20*/  LDL.LU R208, [R1+0x17c] ;  /* 0x00017c0001d07983 */ /* 0x001f280000300800 */
[----:B------:R0:W-:Y:S01]  /*10e30*/  STL [R1+0x110], R2 ;  /* 0x0001100201007387 */ /* 0x0001e20000100800 */
[----:B------:R-:W-:Y:S02]  /*10e40*/  IADD3.X R174, R174, UR19, RZ, P1, !PT ;  /* 0x00000013aeae7c10 */ /* 0x000fe40008ffe4ff */
[----:B------:R-:W-:Y:S01]  /*10e50*/  IADD3 R175, P1, R175, UR13, RZ ;  /* 0x0000000dafaf7c10 */ /* 0x000fe2000ff3e0ff */
[----:B0-----:R-:W4:Y:S04]  /*10e60*/  LDL.LU R2, [R1+0x554] ;  /* 0x0005540001027983 */ /* 0x001f280000300800 */
[----:B------:R0:W-:Y:S04]  /*10e70*/  STL [R1+0x13c], R207 ;  /* 0x00013ccf01007387 */ /* 0x0001e80000100800 */
[----:B------:R-:W4:Y:S04]  /*10e80*/  LDL.LU R192, [R1+0x184] ;  /* 0x0001840001c07983 */ /* 0x000f280000300800 */
[----:B0-----:R-:W4:Y:S04]  /*10e90*/  LDL.LU R207, [R1+0x158] ;  /* 0x0001580001cf7983 */ /* 0x001f280000300800 */
[----:B------:R-:W4:Y:S04]  /*10ea0*/  LDL.LU R193, [R1+0x18c] ;  /* 0x00018c0001c17983 */ /* 0x000f280000300800 */
[----:B------:R0:W-:Y:S04]  /*10eb0*/  STL [R1+0x144], R197 ;  /* 0x000144c501007387 */ /* 0x0001e80000100800 */
[----:B0-----:R-:W4:Y:S04]  /*10ec0*/  LDL.LU R197, [R1+0x160] ;  /* 0x0001600001c57983 */ /* 0x001f280000300800 */
[----:B------:R-:W4:Y:S04]  /*10ed0*/  LDL.LU R194, [R1+0x194] ;  /* 0x0001940001c27983 */ /* 0x000f280000300800 */
[----:B------:R0:W-:Y:S04]  /*10ee0*/  STL [R1+0x118], R174 ;  /* 0x000118ae01007387 */ /* 0x0001e80000100800 */
[----:B0-----:R-:W4:Y:S04]  /*10ef0*/  LDL.LU R174, [R1+0x168] ;  /* 0x0001680001ae7983 */ /* 0x001f280000300800 */
[----:B------:R0:W-:Y:S04]  /*10f00*/  STL [R1+0x14c], R175 ;  /* 0x00014caf01007387 */ /* 0x0001e80000100800 */
[----:B0-----:R-:W4:Y:S01]  /*10f10*/  LDL.LU R175, [R1+0x19c] ;  /* 0x00019c0001af7983 */ /* 0x001f220000300800 */
[----:B--2---:R-:W-:-:S02]  /*10f20*/  IADD3.X R211, R211, UR19, RZ, P2, !PT ;  /* 0x00000013d3d37c10 */ /* 0x004fc400097fe4ff */
[----:B------:R-:W-:-:S05]  /*10f30*/  IADD3 R212, P2, R212, UR13, RZ ;  /* 0x0000000dd4d47c10 */ /* 0x000fca000ff5e0ff */
[----:B------:R0:W-:Y:S04]  /*10f40*/  STL [R1+0x154], R212 ;  /* 0x000154d401007387 */ /* 0x0001e80000100800 */
[----:B0-----:R-:W2:Y:S01]  /*10f50*/  LDL.LU R212, [R1+0x1a4] ;  /* 0x0001a40001d47983 */ /* 0x001ea20000300800 */
[----:B------:R-:W-:-:S03]  /*10f60*/  IADD3.X R195, R195, UR19, RZ, P3, !PT ;  /* 0x00000013c3c37c10 */ /* 0x000fc60009ffe4ff */
[----:B------:R-:W-:Y:S04]  /*10f70*/  STL [R1+0x120], R211 ;  /* 0x000120d301007387 */ /* 0x000fe80000100800 */
[----:B------:R-:W2:Y:S01]  /*10f80*/  LDL.LU R185, [R1+0x178] ;  /* 0x0001780001b97983 */ /* 0x000ea20000300800 */
[----:B---3--:R-:W-:-:S03]  /*10f90*/  IADD3 R209, P3, R209, UR13, RZ ;  /* 0x0000000dd1d17c10 */ /* 0x008fc6000ff7e0ff */
[----:B------:R-:W3:Y:S04]  /*10fa0*/  LDL.LU R196, [R1+0x1ac] ;  /* 0x0001ac0001c47983 */ /* 0x000ee80000300800 */
[----:B------:R0:W-:Y:S01]  /*10fb0*/  STL [R1+0x128], R195 ;  /* 0x000128c301007387 */ /* 0x0001e20000100800 */
[----:B------:R-:W-:Y:S02]  /*10fc0*/  IADD3.X R0, R0, UR19, RZ, P4, !PT ;  /* 0x0000001300007c10 */ /* 0x000fe4000a7fe4ff */
[----:B------:R-:W-:Y:S01]  /*10fd0*/  IADD3 R181, P4, R181, UR13, RZ ;  /* 0x0000000db5b57c10 */ /* 0x000fe2000ff9e0ff */
[----:B0-----:R-:W3:Y:S01]  /*10fe0*/  LDL.LU R195, [R1+0x180] ;  /* 0x0001800001c37983 */ /* 0x001ee20000300800 */
[----:B------:R-:W-:-:S03]  /*10ff0*/  IADD3.X R180, R180, UR19, RZ, P5, !PT ;  /* 0x00000013b4b47c10 */ /* 0x000fc6000affe4ff */
[----:B------:R-:W3:Y:S01]  /*11000*/  LDL.LU R213, [R1+0x1b4] ;  /* 0x0001b40001d57983 */ /* 0x000ee20000300800 */
[----:B------:R-:W-:-:S03]  /*11010*/  IADD3 R191, P5, R191, UR13, RZ ;  /* 0x0000000dbfbf7c10 */ /* 0x000fc6000ffbe0ff */
[----:B------:R-:W3:Y:S04]  /*11020*/  LDL.LU R211, [R1+0x188] ;  /* 0x0001880001d37983 */ /* 0x000ee80000300800 */
[----:B------:R0:W-:Y:S01]  /*11030*/  STL [R1+0x15c], R209 ;  /* 0x00015cd101007387 */ /* 0x0001e20000100800 */
[----:B----4-:R-:W-:Y:S02]  /*11040*/  IADD3.X R190, R190, UR19, RZ, P6, !PT ;  /* 0x00000013bebe7c10 */ /* 0x010fe4000b7fe4ff */
[----:B------:R-:W-:Y:S02]  /*11050*/  IADD3 R210, P6, R210, UR13, RZ ;  /* 0x0000000dd2d27c10 */ /* 0x000fe4000ffde0ff */
[----:B------:R-:W-:Y:S01]  /*11060*/  IADD3.X R186, R186, UR19, RZ, P1, !PT ;  /* 0x00000013baba7c10 */ /* 0x000fe20008ffe4ff */
[----:B0-----:R-:W4:Y:S01]  /*11070*/  LDL.LU R209, [R1+0x1bc] ;  /* 0x0001bc0001d17983 */ /* 0x001f220000300800 */
[----:B------:R-:W-:-:S03]  /*11080*/  IADD3 R208, P1, R208, UR13, RZ ;  /* 0x0000000dd0d07c10 */ /* 0x000fc6000ff3e0ff */
[----:B------:R0:W-:Y:S01]  /*11090*/  STL [R1+0x130], R0 ;  /* 0x0001300001007387 */ /* 0x0001e20000100800 */
[----:B------:R-:W-:-:S03]  /*110a0*/  IADD3.X R238, R238, UR19, RZ, P2, !PT ;  /* 0x00000013eeee7c10 */ /* 0x000fc600097fe4ff */
[----:B0-----:R-:W4:Y:S04]  /*110b0*/  LDL.LU R0, [R1+0x550] ;  /* 0x0005500001007983 */ /* 0x001f280000300800 */
[----:B------:R-:W-:Y:S04]  /*110c0*/  STL [R1+0x164], R181 ;  /* 0x000164b501007387 */ /* 0x000fe80000100800 */
[----:B------:R-:W-:Y:S04]  /*110d0*/  STL [R1+0x138], R180 ;  /* 0x000138b401007387 */ /* 0x000fe80000100800 */
[----:B------:R-:W-:Y:S04]  /*110e0*/  STL [R1+0x16c], R191 ;  /* 0x00016cbf01007387 */ /* 0x000fe80000100800 */
[----:B------:R-:W-:Y:S01]  /*110f0*/  STL [R1+0x140], R190 ;  /* 0x000140be01007387 */ /* 0x000fe20000100800 */
[----:B------:R-:W-:-:S03]  /*11100*/  IADD3.X R207, R207, UR19, RZ, P3, !PT ;  /* 0x00000013cfcf7c10 */ /* 0x000fc60009ffe4ff */
[----:B------:R0:W-:Y:S01]  /*11110*/  STL [R1+0x17c], R208 ;  /* 0x00017cd001007387 */ /* 0x0001e20000100800 */
[----:B------:R-:W-:-:S03]  /*11120*/  IADD3 R192, P2, R192, UR13, RZ ;  /* 0x0000000dc0c07c10 */ /* 0x000fc6000ff5e0ff */
[----:B------:R-:W-:Y:S01]  /*11130*/  STL [R1+0x174], R210 ;  /* 0x000174d201007387 */ /* 0x000fe20000100800 */
[----:B------:R-:W-:-:S03]  /*11140*/  IADD3 R193, P3, R193, UR13, RZ ;  /* 0x0000000dc1c17c10 */ /* 0x000fc6000ff7e0ff */
[----:B0-----:R-:W4:Y:S01]  /*11150*/  LDL.LU R208, [R1+0x1c4] ;  /* 0x0001c40001d07983 */ /* 0x001f220000300800 */
[----:B------:R-:W-:-:S03]  /*11160*/  IADD3.X R197, R197, UR19, RZ, P4, !PT ;  /* 0x00000013c5c57c10 */ /* 0x000fc6000a7fe4ff */
[----:B------:R-:W-:Y:S04]  /*11170*/  STL [R1+0x148], R186 ;  /* 0x000148ba01007387 */ /* 0x000fe80000100800 */
[----:B------:R0:W-:Y:S01]  /*11180*/  STL [R1+0x150], R238 ;  /* 0x000150ee01007387 */ /* 0x0001e20000100800 */
[----:B------:R-:W-:Y:S02]  /*11190*/  IADD3 R194, P4, R194, UR13, RZ ;  /* 0x0000000dc2c27c10 */ /* 0x000fe4000ff9e0ff */
[----:B------:R-:W-:Y:S01]  /*111a0*/  IADD3.X R2, R2, UR19, RZ, P6, !PT ;  /* 0x0000001302027c10 */ /* 0x000fe2000b7fe4ff */
[----:B0-----:R-:W4:Y:S01]  /*111b0*/  LDL.LU R238, [R1+0x54c] ;  /* 0x00054c0001ee7983 */ /* 0x001f220000300800 */
[----:B------:R-:W-:-:S03]  /*111c0*/  IADD3.X R174, R174, UR19, RZ, P5, !PT ;  /* 0x00000013aeae7c10 */ /* 0x000fc6000affe4ff */
[----:B------:R0:W-:Y:S04]  /*111d0*/  STL [R1+0x158], R207 ;  /* 0x000158cf01007387 */ /* 0x0001e80000100800 */
[----:B0-----:R-:W4:Y:S04]  /*111e0*/  LDL.LU R207, [R1+0x198] ;  /* 0x0001980001cf7983 */ /* 0x001f280000300800 */
[----:B------:R-:W-:Y:S01]  /*111f0*/  STL [R1+0x184], R192 ;  /* 0x000184c001007387 */ /* 0x000fe20000100800 */
[----:B------:R-:W-:-:S03]  /*11200*/  IADD3 R175, P5, R175, UR13, RZ ;  /* 0x0000000dafaf7c10 */ /* 0x000fc6000ffbe0ff */
[----:B------:R0:W-:Y:S04]  /*11210*/  STL [R1+0x160], R197 ;  /* 0x000160c501007387 */ /* 0x0001e80000100800 */
[----:B0-----:R-:W4:Y:S04]  /*11220*/  LDL.LU R197, [R1+0x1cc] ;  /* 0x0001cc0001c57983 */ /* 0x001f280000300800 */
[----:B------:R-:W-:Y:S04]  /*11230*/  STL [R1+0x18c], R193 ;  /* 0x00018cc101007387 */ /* 0x000fe80000100800 */
[----:B------:R0:W-:Y:S04]  /*11240*/  STL [R1+0x168], R174 ;  /* 0x000168ae01007387 */ /* 0x0001e80000100800 */
[----:B0-----:R-:W4:Y:S04]  /*11250*/  LDL.LU R174, [R1+0x1a0] ;  /* 0x0001a00001ae7983 */ /* 0x001f280000300800 */
[----:B------:R-:W-:Y:S04]  /*11260*/  STL [R1+0x194], R194 ;  /* 0x000194c201007387 */ /* 0x000fe80000100800 */
[----:B------:R0:W-:Y:S04]  /*11270*/  STL [R1+0x19c], R175 ;  /* 0x00019caf01007387 */ /* 0x0001e80000100800 */
[----:B0-----:R-:W4:Y:S04]  /*11280*/  LDL.LU R175, [R1+0x1d4] ;  /* 0x0001d40001af7983 */ /* 0x001f280000300800 */
[----:B------:R0:W-:Y:S04]  /*11290*/  STL [R1+0x170], R2 ;  /* 0x0001700201007387 */ /* 0x0001e80000100800 */
[----:B0-----:R-:W4:Y:S01]  /*112a0*/  LDL.LU R2, [R1+0x548] ;  /* 0x0005480001027983 */ /* 0x001f220000300800 */
[----:B--2---:R-:W-:-:S05]  /*112b0*/  IADD3 R212, P6, R212, UR13, RZ ;  /* 0x0000000dd4d47c10 */ /* 0x004fca000ffde0ff */
[----:B------:R0:W-:Y:S04]  /*112c0*/  STL [R1+0x1a4], R212 ;  /* 0x0001a4d401007387 */ /* 0x0001e80000100800 */
[----:B0-----:R-:W2:Y:S01]  /*112d0*/  LDL.LU R212, [R1+0x1a8] ;  /* 0x0001a80001d47983 */ /* 0x001ea20000300800 */
[----:B------:R-:W-:Y:S02]  /*112e0*/  IADD3.X R185, R185, UR19, RZ, P1, !PT ;  /* 0x00000013b9b97c10 */ /* 0x000fe40008ffe4ff */
[----:B---3--:R-:W-:Y:S02]  /*112f0*/  IADD3 R196, P1, R196, UR13, RZ ;  /* 0x0000000dc4c47c10 */ /* 0x008fe4000ff3e0ff */
[----:B------:R-:W-:Y:S01]  /*11300*/  IADD3.X R195, R195, UR19, RZ, P2, !PT ;  /* 0x00000013c3c37c10 */ /* 0x000fe200097fe4ff */
[----:B------:R-:W-:Y:S01]  /*11310*/  STS.U8 [R173+UR12+0x1780], R178 ;  /* 0x001780b2ad007988 */ /* 0x000fe2000800000c */
[----:B------:R-:W-:-:S03]  /*11320*/  IADD3 R213, P2, R213, UR13, RZ ;  /* 0x0000000dd5d57c10 */ /* 0x000fc6000ff5e0ff */
[----:B------:R0:W-:Y:S01]  /*11330*/  STL [R1+0x180], R195 ;  /* 0x000180c301007387 */ /* 0x0001e20000100800 */
[----:B------:R-:W-:-:S03]  /*11340*/  IADD3.X R211, R211, UR19, RZ, P3, !PT ;  /* 0x00000013d3d37c10 */ /* 0x000fc60009ffe4ff */
[----:B------:R-:W-:Y:S04]  /*11350*/  STL [R1+0x178], R185 ;  /* 0x000178b901007387 */ /* 0x000fe80000100800 */
[----:B0-----:R-:W3:Y:S04]  /*11360*/  LDL.LU R195, [R1+0x1dc] ;  /* 0x0001dc0001c37983 */ /* 0x001ee80000300800 */
[----:B------:R-:W-:Y:S01]  /*11370*/  STL [R1+0x1ac], R196 ;  /* 0x0001acc401007387 */ /* 0x000fe20000100800 */
[----:B----4-:R-:W-:-:S03]  /*11380*/  IADD3 R209, P3, R209, UR13, RZ ;  /* 0x0000000dd1d17c10 */ /* 0x010fc6000ff7e0ff */
[----:B------:R-:W4:Y:S04]  /*11390*/  LDL.LU R178, [R1+0x1e4] ;  /* 0x0001e40001b27983 */ /* 0x000f280000300800 */
[----:B------:R-:W-:Y:S04]  /*113a0*/  STL [R1+0x1b4], R213 ;  /* 0x0001b4d501007387 */ /* 0x000fe80000100800 */
[----:B------:R-:W4:Y:S04]  /*113b0*/  LDL.LU R181, [R1+0x1b8] ;  /* 0x0001b80001b57983 */ /* 0x000f280000300800 */
[----:B------:R-:W-:Y:S01]  /*113c0*/  STL [R1+0x188], R211 ;  /* 0x000188d301007387 */ /* 0x000fe20000100800 */
[----:B------:R-:W-:-:S03]  /*113d0*/  IADD3.X R0, R0, UR19, RZ, P4, !PT ;  /* 0x0000001300007c10 */ /* 0x000fc6000a7fe4ff */
[----:B------:R-:W4:Y:S04]  /*113e0*/  LDL.LU R180, [R1+0x1ec] ;  /* 0x0001ec0001b47983 */ /* 0x000f280000300800 */
[----:B------:R0:W-:Y:S04]  /*113f0*/  STL [R1+0x1bc], R209 ;  /* 0x0001bcd101007387 */ /* 0x0001e80000100800 */
[----:B------:R-:W4:Y:S04]  /*11400*/  LDL.LU R191, [R1+0x1c0] ;  /* 0x0001c00001bf7983 */ /* 0x000f280000300800 */
[----:B------:R-:W4:Y:S04]  /*11410*/  LDL.LU R190, [R1+0x1f4] ;  /* 0x0001f40001be7983 */ /* 0x000f280000300800 */
[----:B------:R-:W4:Y:S04]  /*11420*/  LDL.LU R210, [R1+0x1c8] ;  /* 0x0001c80001d27983 */ /* 0x000f280000300800 */
[----:B0-----:R-:W4:Y:S04]  /*11430*/  LDL.LU R209, [R1+0x1fc] ;  /* 0x0001fc0001d17983 */ /* 0x001f280000300800 */
[----:B------:R0:W-:Y:S01]  /*11440*/  STL [R1+0x190], R0 ;  /* 0x0001900001007387 */ /* 0x0001e20000100800 */
[----:B------:R-:W-:-:S03]  /*11450*/  IADD3 R208, P4, R208, UR13, RZ ;  /* 0x0000000dd0d07c10 */ /* 0x000fc6000ff9e0ff */
[----:B0-----:R-:W4:Y:S04]  /*11460*/  LDL.LU R0, [R1+0x544] ;  /* 0x0005440001007983 */ /* 0x001f280000300800 */
[----:B------:R-:W4:Y:S04]  /*11470*/  LDL.LU R186, [R1+0x204] ;  /* 0x0002040001ba7983 */ /* 0x000f280000300800 */
[----:B------:R-:W4:Y:S04]  /*11480*/  LDL.LU R192, [R1+0x1d8] ;  /* 0x0001d80001c07983 */ /* 0x000f280000300800 */
[----:B------:R0:W-:Y:S04]  /*11490*/  STL [R1+0x1c4], R208 ;  /* 0x0001c4d001007387 */ /* 0x0001e80000100800 */
[----:B0-----:R-:W4:Y:S01]  /*114a0*/  LDL.LU R208, [R1+0x20c] ;  /* 0x00020c0001d07983 */ /* 0x001f220000300800 */
[----:B------:R-:W-:-:S03]  /*114b0*/  IADD3.X R207, R207, UR19, RZ, P5, !PT ;  /* 0x00000013cfcf7c10 */ /* 0x000fc6000affe4ff */
[----:B------:R-:W4:Y:S04]  /*114c0*/  LDL.LU R193, [R1+0x1e0] ;  /* 0x0001e00001c17983 */ /* 0x000f280000300800 */
[----:B------:R0:W-:Y:S04]  /*114d0*/  STL [R1+0x198], R207 ;  /* 0x000198cf01007387 */ /* 0x0001e80000100800 */
[----:B0-----:R-:W4:Y:S01]  /*114e0*/  LDL.LU R207, [R1+0x214] ;  /* 0x0002140001cf7983 */ /* 0x001f220000300800 */
[----:B------:R-:W-:-:S03]  /*114f0*/  IADD3 R197, P5, R197, UR13, RZ ;  /* 0x0000000dc5c57c10 */ /* 0x000fc6000ffbe0ff */
[----:B------:R-:W4:Y:S04]  /*11500*/  LDL.LU R194, [R1+0x1e8] ;  /* 0x0001e80001c27983 */ /* 0x000f280000300800 */
[----:B------:R-:W4:Y:S04]  /*11510*/  LDL.LU R185, [R1+0x21c] ;  /* 0x00021c0001b97983 */ /* 0x000f280000300800 */
[----:B------:R-:W-:Y:S01]  /*11520*/  STL [R1+0x1cc], R197 ;  /* 0x0001ccc501007387 */ /* 0x000fe20000100800 */
[----:B------:R-:W-:-:S05]  /*11530*/  IADD3.X R174, R174, UR19, RZ, P6, !PT ;  /* 0x00000013aeae7c10 */ /* 0x000fca000b7fe4ff */
[----:B------:R0:W-:Y:S04]  /*11540*/  STL [R1+0x1a0], R174 ;  /* 0x0001a0ae01007387 */ /* 0x0001e80000100800 */
[----:B0-----:R-:W4:Y:S01]  /*11550*/  LDL.LU R174, [R1+0x224] ;  /* 0x0002240001ae7983 */ /* 0x001f220000300800 */
[----:B------:R-:W-:-:S03]  /*11560*/  IADD3 R175, P6, R175, UR13, RZ ;  /* 0x0000000dafaf7c10 */ /* 0x000fc6000ffde0ff */
[----:B------:R-:W4:Y:S04]  /*11570*/  LDL.LU R196, [R1+0x1f8] ;  /* 0x0001f80001c47983 */ /* 0x000f280000300800 */
[----:B------:R0:W-:Y:S04]  /*11580*/  STL [R1+0x1d4], R175 ;  /* 0x0001d4af01007387 */ /* 0x0001e80000100800 */
[----:B0-----:R-:W4:Y:S04]  /*11590*/  LDL.LU R175, [R1+0x22c] ;  /* 0x00022c0001af7983 */ /* 0x001f280000300800 */
[----:B------:R-:W4:Y:S04]  /*115a0*/  LDL.LU R213, [R1+0x200] ;  /* 0x0002000001d57983 */ /* 0x000f280000300800 */
[----:B------:R-:W4:Y:S01]  /*115b0*/  LDL.LU R211, [R1+0x234] ;  /* 0x0002340001d37983 */ /* 0x000f220000300800 */
[----:B--2---:R-:W-:-:S05]  /*115c0*/  IADD3.X R212, R212, UR19, RZ, P1, !PT ;  /* 0x00000013d4d47c10 */ /* 0x004fca0008ffe4ff */
[----:B------:R0:W-:Y:S04]  /*115d0*/  STL [R1+0x1a8], R212 ;  /* 0x0001a8d401007387 */ /* 0x0001e80000100800 */
[----:B0-----:R-:W2:Y:S01]  /*115e0*/  LDL.LU R212, [R1+0x208] ;  /* 0x0002080001d47983 */ /* 0x001ea20000300800 */
[----:B------:R-:W-:-:S03]  /*115f0*/  IADD3.X R238, R238, UR19, RZ, P2, !PT ;  /* 0x00000013eeee7c10 */ /* 0x000fc600097fe4ff */
[----:B------:R-:W2:Y:S01]  /*11600*/  LDL.LU R197, [R1+0x23c] ;  /* 0x00023c0001c57983 */ /* 0x000ea20000300800 */
[----:B---3--:R-:W-:-:S03]  /*11610*/  IADD3 R195, P1, R195, UR13, RZ ;  /* 0x0000000dc3c37c10 */ /* 0x008fc6000ff3e0ff */
[----:B------:R0:W-:Y:S04]  /*11620*/  STL [R1+0x1b0], R238 ;  /* 0x0001b0ee01007387 */ /* 0x0001e80000100800 */
[----:B------:R1:W-:Y:S01]  /*11630*/  STL [R1+0x1dc], R195 ;  /* 0x0001dcc301007387 */ /* 0x0003e20000100800 */
[----:B----4-:R-:W-:-:S03]  /*11640*/  IADD3 R178, P2, R178, UR13, RZ ;  /* 0x0000000db2b27c10 */ /* 0x010fc6000ff5e0ff */
[----:B0-----:R-:W3:Y:S04]  /*11650*/  LDL.LU R238, [R1+0x540] ;  /* 0x0005400001ee7983 */ /* 0x001ee80000300800 */
[----:B-1----:R-:W4:Y:S01]  /*11660*/  LDL.LU R195, [R1+0x244] ;  /* 0x0002440001c37983 */ /* 0x002f220000300800 */
[----:B------:R-:W-:-:S03]  /*11670*/  IADD3.X R181, R181, UR19, RZ, P3, !PT ;  /* 0x00000013b5b57c10 */ /* 0x000fc60009ffe4ff */
[----:B------:R-:W-:Y:S01]  /*11680*/  STL [R1+0x1e4], R178 ;  /* 0x0001e4b201007387 */ /* 0x000fe20000100800 */
[----:B------:R-:W-:-:S03]  /*11690*/  IADD3 R180, P3, R180, UR13, RZ ;  /* 0x0000000db4b47c10 */ /* 0x000fc6000ff7e0ff */
[----:B------:R-:W-:Y:S01]  /*116a0*/  STL [R1+0x1b8], R181 ;  /* 0x0001b8b501007387 */ /* 0x000fe20000100800 */
[----:B------:R-:W-:Y:S02]  /*116b0*/  IADD3.X R2, R2, UR19, RZ, P6, !PT ;  /* 0x0000001302027c10 */ /* 0x000fe4000b7fe4ff */
[----:B------:R-:W-:Y:S01]  /*116c0*/  IADD3.X R191, R191, UR19, RZ, P4, !PT ;  /* 0x00000013bfbf7c10 */ /* 0x000fe2000a7fe4ff */
[----:B------:R-:W-:Y:S01]  /*116d0*/  STL [R1+0x1ec], R180 ;  /* 0x0001ecb401007387 */ /* 0x000fe20000100800 */
[----:B------:R-:W-:Y:S02]  /*116e0*/  IADD3 R190, P4, R190, UR13, RZ ;  /* 0x0000000dbebe7c10 */ /* 0x000fe4000ff9e0ff */
[----:B------:R-:W-:Y:S02]  /*116f0*/  IADD3.X R210, R210, UR19, RZ, P5, !PT ;  /* 0x00000013d2d27c10 */ /* 0x000fe4000affe4ff */
[----:B------:R-:W-:Y:S01]  /*11700*/  IADD3 R209, P5, R209, UR13, RZ ;  /* 0x0000000dd1d17c10 */ /* 0x000fe2000ffbe0ff */
[----:B------:R-:W-:Y:S04]  /*11710*/  STL [R1+0x1c0], R191 ;  /* 0x0001c0bf01007387 */ /* 0x000fe80000100800 */
[----:B------:R0:W-:Y:S04]  /*11720*/  STL [R1+0x1fc], R209 ;  /* 0x0001fcd101007387 */ /* 0x0001e80000100800 */
[----:B------:R-:W-:Y:S04]  /*11730*/  STL [R1+0x1f4], R190 ;  /* 0x0001f4be01007387 */ /* 0x000fe80000100800 */
[----:B0-----:R-:W4:Y:S01]  /*11740*/  LDL.LU R209, [R1+0x218] ;  /* 0x0002180001d17983 */ /* 0x001f220000300800 */
[----:B------:R-:W-:-:S03]  /*11750*/  IADD3 R186, P6, R186, UR13, RZ ;  /* 0x0000000dbaba7c10 */ /* 0x000fc6000ffde0ff */
[----:B------:R-:W-:Y:S01]  /*11760*/  STL [R1+0x1c8], R210 ;  /* 0x0001c8d201007387 */ /* 0x000fe20000100800 */
[----:B------:R-:W-:-:S03]  /*11770*/  IADD3.X R192, R192, UR19, RZ, P1, !PT ;  /* 0x00000013c0c07c10 */ /* 0x000fc60008ffe4ff */
[----:B------:R0:W-:Y:S01]  /*11780*/  STL [R1+0x1d0], R2 ;  /* 0x0001d00201007387 */ /* 0x0001e20000100800 */
[----:B------:R-:W-:-:S03]  /*11790*/  IADD3.X R0, R0, UR19, RZ, P4, !PT ;  /* 0x0000001300007c10 */ /* 0x000fc6000a7fe4ff */
[----:B0-----:R-:W4:Y:S01]  /*117a0*/  LDL.LU R2, [R1+0x53c] ;  /* 0x00053c0001027983 */ /* 0x001f220000300800 */
[----:B------:R-:W-:Y:S02]  /*117b0*/  IADD3 R208, P1, R208, UR13, RZ ;  /* 0x0000000dd0d07c10 */ /* 0x000fe4000ff3e0ff */
[----:B------:R-:W-:-:S03]  /*117c0*/  IADD3.X R193, R193, UR19, RZ, P2, !PT ;  /* 0x00000013c1c17c10 */ /* 0x000fc600097fe4ff */
[----:B------:R0:W-:Y:S04]  /*117d0*/  STL [R1+0x20c], R208 ;  /* 0x00020cd001007387 */ /* 0x0001e80000100800 */
[----:B------:R-:W-:Y:S04]  /*117e0*/  STL [R1+0x204], R186 ;  /* 0x000204ba01007387 */ /* 0x000fe80000100800 */
[----:B0-----:R-:W4:Y:S01]  /*117f0*/  LDL.LU R208, [R1+0x24c] ;  /* 0x00024c0001d07983 */ /* 0x001f220000300800 */
[----:B------:R-:W-:-:S03]  /*11800*/  IADD3 R207, P2, R207, UR13, RZ ;  /* 0x0000000dcfcf7c10 */ /* 0x000fc6000ff5e0ff */
[----:B------:R-:W-:Y:S01]  /*11810*/  STL [R1+0x1d8], R192 ;  /* 0x0001d8c001007387 */ /* 0x000fe20000100800 */
[----:B------:R-:W-:-:S03]  /*11820*/  IADD3.X R194, R194, UR19, RZ, P3, !PT ;  /* 0x00000013c2c27c10 */ /* 0x000fc60009ffe4ff */
[----:B------:R0:W-:Y:S01]  /*11830*/  STL [R1+0x214], R207 ;  /* 0x000214cf01007387 */ /* 0x0001e20000100800 */
[----:B------:R-:W-:-:S03]  /*11840*/  IADD3 R185, P3, R185, UR13, RZ ;  /* 0x0000000db9b97c10 */ /* 0x000fc6000ff7e0ff */
[----:B0-----:R-:W4:Y:S04]  /*11850*/  LDL.LU R207, [R1+0x220] ;  /* 0x0002200001cf7983 */ /* 0x001f280000300800 */
[----:B------:R-:W-:Y:S04]  /*11860*/  STL [R1+0x1e0], R193 ;  /* 0x0001e0c101007387 */ /* 0x000fe80000100800 */
[----:B------:R0:W-:Y:S04]  /*11870*/  STL [R1+0x1f0], R0 ;  /* 0x0001f00001007387 */ /* 0x0001e80000100800 */
[----:B------:R-:W-:Y:S04]  /*11880*/  STL [R1+0x1e8], R194 ;  /* 0x0001e8c201007387 */ /* 0x000fe80000100800 */
[----:B0-----:R-:W4:Y:S01]  /*11890*/  LDL.LU R0, [R1+0x538] ;  /* 0x0005380001007983 */ /* 0x001f220000300800 */
[----:B------:R-:W-:-:S03]  /*118a0*/  IADD3 R174, P4, R174, UR13, RZ ;  /* 0x0000000daeae7c10 */ /* 0x000fc6000ff9e0ff */
[----:B------:R-:W-:Y:S01]  /*118b0*/  STL [R1+0x21c], R185 ;  /* 0x00021cb901007387 */ /* 0x000fe20000100800 */
[----:B------:R-:W-:-:S03]  /*118c0*/  IADD3.X R196, R196, UR19, RZ, P5, !PT ;  /* 0x00000013c4c47c10 */ /* 0x000fc6000affe4ff */
[----:B------:R0:W-:Y:S04]  /*118d0*/  STL [R1+0x224], R174 ;  /* 0x000224ae01007387 */ /* 0x0001e80000100800 */
[----:B0-----:R-:W4:Y:S01]  /*118e0*/  LDL.LU R174, [R1+0x254] ;  /* 0x0002540001ae7983 */ /* 0x001f220000300800 */
[----:B------:R-:W-:Y:S02]  /*118f0*/  IADD3 R175, P5, R175, UR13, RZ ;  /* 0x0000000dafaf7c10 */ /* 0x000fe4000ffbe0ff */
[----:B------:R-:W-:-:S03]  /*11900*/  IADD3.X R213, R213, UR19, RZ, P6, !PT ;  /* 0x00000013d5d57c10 */ /* 0x000fc6000b7fe4ff */
[----:B------:R0:W-:Y:S04]  /*11910*/  STL [R1+0x22c], R175 ;  /* 0x00022caf01007387 */ /* 0x0001e80000100800 */
[----:B0-----:R-:W4:Y:S04]  /*11920*/  LDL.LU R175, [R1+0x228] ;  /* 0x0002280001af7983 */ /* 0x001f280000300800 */
[----:B------:R-:W-:Y:S01]  /*11930*/  STL [R1+0x1f8], R196 ;  /* 0x0001f8c401007387 */ /* 0x000fe20000100800 */
[----:B--2---:R-:W-:-:S05]  /*11940*/  IADD3.X R212, R212, UR19, RZ, P1, !PT ;  /* 0x00000013d4d47c10 */ /* 0x004fca0008ffe4ff */
[----:B------:R0:W-:Y:S04]  /*11950*/  STL [R1+0x208], R212 ;  /* 0x000208d401007387 */ /* 0x0001e80000100800 */
[----:B------:R-:W-:Y:S04]  /*11960*/  STL [R1+0x200], R213 ;  /* 0x000200d501007387 */ /* 0x000fe80000100800 */
[----:B0-----:R-:W2:Y:S01]  /*11970*/  LDL.LU R212, [R1+0x25c] ;  /* 0x00025c0001d47983 */ /* 0x001ea20000300800 */
[----:B------:R-:W-:Y:S02]  /*11980*/  IADD3 R211, P6, R211, UR13, RZ ;  /* 0x0000000dd3d37c10 */ /* 0x000fe4000ffde0ff */
[----:B------:R-:W-:-:S02]  /*11990*/  IADD3 R197, P1, R197, UR13, RZ ;  /* 0x0000000dc5c57c10 */ /* 0x000fc4000ff3e0ff */
[----:B---3--:R-:W-:Y:S01]  /*119a0*/  IADD3.X R238, R238, UR19, RZ, P2, !PT ;  /* 0x00000013eeee7c10 */ /* 0x008fe200097fe4ff */
[----:B------:R-:W-:Y:S01]  /*119b0*/  STL [R1+0x234], R211 ;  /* 0x000234d301007387 */ /* 0x000fe20000100800 */
[----:B----4-:R-:W-:-:S03]  /*119c0*/  IADD3 R195, P2, R195, UR13, RZ ;  /* 0x0000000dc3c37c10 */ /* 0x010fc6000ff5e0ff */
[----:B------:R0:W-:Y:S04]  /*119d0*/  STL [R1+0x210], R238 ;  /* 0x000210ee01007387 */ /* 0x0001e80000100800 */
[----:B------:R1:W-:Y:S04]  /*119e0*/  STS.U8 [R173+UR12+0x1b80], R176 ;  /* 0x001b80b0ad007988 */ /* 0x0003e8000800000c */
[----:B------:R3:W-:Y:S04]  /*119f0*/  STS.U8 [R173+UR12+0x1980], R179 ;  /* 0x001980b3ad007988 */ /* 0x0007e8000800000c */
[----:B0-----:R-:W4:Y:S04]  /*11a00*/  LDL.LU R238, [R1+0x534] ;  /* 0x0005340001ee7983 */ /* 0x001f280000300800 */
[----:B------:R0:W-:Y:S04]  /*11a10*/  STL [R1+0x23c], R197 ;  /* 0x00023cc501007387 */ /* 0x0001e80000100800 */
[----:B-1----:R-:W4:Y:S04]  /*11a20*/  LDL.LU R176, [R1+0x264] ;  /* 0x0002640001b07983 */ /* 0x002f280000300800 */
[----:B---3--:R-:W3:Y:S04]  /*11a30*/  LDL.LU R179, [R1+0x238] ;  /* 0x0002380001b37983 */ /* 0x008ee80000300800 */
[----:B------:R-:W3:Y:S04]  /*11a40*/  LDL.LU R178, [R1+0x26c] ;  /* 0x00026c0001b27983 */ /* 0x000ee80000300800 */
[----:B------:R1:W-:Y:S04]  /*11a50*/  STL [R1+0x244], R195 ;  /* 0x000244c301007387 */ /* 0x0003e80000100800 */
[----:B------:R-:W3:Y:S04]  /*11a60*/  LDL.LU R181, [R1+0x240] ;  /* 0x0002400001b57983 */ /* 0x000ee80000300800 */
[----:B------:R-:W3:Y:S01]  /*11a70*/  LDL.LU R180, [R1+0x274] ;  /* 0x0002740001b47983 */ /* 0x000ee20000300800 */
[----:B------:R-:W-:-:S03]  /*11a80*/  IADD3.X R209, R209, UR19, RZ, P3, !PT ;  /* 0x00000013d1d17c10 */ /* 0x000fc60009ffe4ff */
[----:B------:R-:W3:Y:S04]  /*11a90*/  LDL.LU R191, [R1+0x248] ;  /* 0x0002480001bf7983 */ /* 0x000ee80000300800 */
[----:B------:R-:W3:Y:S04]  /*11aa0*/  LDL.LU R190, [R1+0x27c] ;  /* 0x00027c0001be7983 */ /* 0x000ee80000300800 */
[----:B------:R-:W3:Y:S04]  /*11ab0*/  LDL.LU R210, [R1+0x284] ;  /* 0x0002840001d27983 */ /* 0x000ee80000300800 */
[----:B------:R-:W3:Y:S04]  /*11ac0*/  LDL.LU R186, [R1+0x258] ;  /* 0x0002580001ba7983 */ /* 0x000ee80000300800 */
[----:B------:R-:W3:Y:S04]  /*11ad0*/  LDL.LU R192, [R1+0x28c] ;  /* 0x00028c0001c07983 */ /* 0x000ee80000300800 */
[----:B------:R1:W-:Y:S04]  /*11ae0*/  STL [R1+0x218], R209 ;  /* 0x000218d101007387 */ /* 0x0003e80000100800 */
[----:B------:R-:W3:Y:S04]  /*11af0*/  LDL.LU R193, [R1+0x260] ;  /* 0x0002600001c17983 */ /* 0x000ee80000300800 */
[----:B------:R-:W3:Y:S04]  /*11b00*/  LDL.LU R194, [R1+0x268] ;  /* 0x0002680001c27983 */ /* 0x000ee80000300800 */
[----:B------:R-:W3:Y:S01]  /*11b10*/  LDL.LU R185, [R1+0x29c] ;  /* 0x00029c0001b97983 */ /* 0x000ee20000300800 */
[----:B------:R-:W-:-:S05]  /*11b20*/  IADD3 R208, P3, R208, UR13, RZ ;  /* 0x0000000dd0d07c10 */ /* 0x000fca000ff7e0ff */
[----:B------:R1:W-:Y:S04]  /*11b30*/  STL [R1+0x24c], R208 ;  /* 0x00024cd001007387 */ /* 0x0003e80000100800 */
[----:B------:R-:W3:Y:S04]  /*11b40*/  LDL.LU R196, [R1+0x2a4] ;  /* 0x0002a40001c47983 */ /* 0x000ee80000300800 */
[----:B------:R-:W3:Y:S04]  /*11b50*/  LDL.LU R213, [R1+0x278] ;  /* 0x0002780001d57983 */ /* 0x000ee80000300800 */
[----:B------:R-:W3:Y:S01]  /*11b60*/  LDL.LU R211, [R1+0x2ac] ;  /* 0x0002ac0001d37983 */ /* 0x000ee20000300800 */
[----:B------:R-:W-:-:S05]  /*11b70*/  IADD3.X R207, R207, UR19, RZ, P4, !PT ;  /* 0x00000013cfcf7c10 */ /* 0x000fca000a7fe4ff */
[----:B------:R1:W-:Y:S04]  /*11b80*/  STL [R1+0x220], R207 ;  /* 0x000220cf01007387 */ /* 0x0003e80000100800 */
[----:B0-----:R-:W3:Y:S04]  /*11b90*/  LDL.LU R197, [R1+0x280] ;  /* 0x0002800001c57983 */ /* 0x001ee80000300800 */
[----:B-1----:R-:W3:Y:S04]  /*11ba0*/  LDL.LU R195, [R1+0x288] ;  /* 0x0002880001c37983 */ /* 0x002ee80000300800 */
[----:B------:R-:W3:Y:S01]  /*11bb0*/  LDL.LU R209, [R1+0x2bc] ;  /* 0x0002bc0001d17983 */ /* 0x000ee20000300800 */
[----:B------:R-:W-:-:S02]  /*11bc0*/  IADD3.X R2, R2, UR19, RZ, P6, !PT ;  /* 0x0000001302027c10 */ /* 0x000fc4000b7fe4ff */
[----:B------:R-:W-:-:S05]  /*11bd0*/  IADD3 R174, P4, R174, UR13, RZ ;  /* 0x0000000daeae7c10 */ /* 0x000fca000ff9e0ff */
[----:B------:R0:W-:Y:S04]  /*11be0*/  STL [R1+0x254], R174 ;  /* 0x000254ae01007387 */ /* 0x0001e80000100800 */
[----:B------:R-:W3:Y:S04]  /*11bf0*/  LDL.LU R208, [R1+0x2c4] ;  /* 0x0002c40001d07983 */ /* 0x000ee80000300800 */
[----:B------:R-:W3:Y:S04]  /*11c00*/  LDL.LU R207, [R1+0x298] ;  /* 0x0002980001cf7983 */ /* 0x000ee80000300800 */
[----:B0-----:R-:W3:Y:S01]  /*11c10*/  LDL.LU R174, [R1+0x2cc] ;  /* 0x0002cc0001ae7983 */ /* 0x001ee20000300800 */
[----:B------:R-:W-:-:S05]  /*11c20*/  IADD3.X R175, R175, UR19, RZ, P5, !PT ;  /* 0x00000013afaf7c10 */ /* 0x000fca000affe4ff */
[----:B------:R0:W-:Y:S04]  /*11c30*/  STL [R1+0x228], R175 ;  /* 0x000228af01007387 */ /* 0x0001e80000100800 */
[----:B0-----:R-:W3:Y:S01]  /*11c40*/  LDL.LU R175, [R1+0x2a8] ;  /* 0x0002a80001af7983 */ /* 0x001ee20000300800 */
[----:B--2---:R-:W-:-:S05]  /*11c50*/  IADD3 R212, P5, R212, UR13, RZ ;  /* 0x0000000dd4d47c10 */ /* 0x004fca000ffbe0ff */
[----:B------:R0:W-:Y:S04]  /*11c60*/  STL [R1+0x25c], R212 ;  /* 0x00025cd401007387 */ /* 0x0001e80000100800 */
[----:B0-----:R-:W2:Y:S04]  /*11c70*/  LDL.LU R212, [R1+0x2b0] ;  /* 0x0002b00001d47983 */ /* 0x001ea80000300800 */
[----:B------:R0:W-:Y:S04]  /*11c80*/  STL [R1+0x230], R2 ;  /* 0x0002300201007387 */ /* 0x0001e80000100800 */
[----:B0-----:R-:W2:Y:S01]  /*11c90*/  LDL.LU R2, [R1+0x530] ;  /* 0x0005300001027983 */ /* 0x001ea20000300800 */
[----:B----4-:R-:W-:-:S02]  /*11ca0*/  IADD3 R176, P6, R176, UR13, RZ ;  /* 0x0000000db0b07c10 */ /* 0x010fc4000ffde0ff */
[----:B---3--:R-:W-:-:S03]  /*11cb0*/  IADD3.X R179, R179, UR19, RZ, P1, !PT ;  /* 0x00000013b3b37c10 */ /* 0x008fc60008ffe4ff */
[----:B------:R-:W-:Y:S01]  /*11cc0*/  STL [R1+0x264], R176 ;  /* 0x000264b001007387 */ /* 0x000fe20000100800 */
[----:B------:R-:W-:-:S03]  /*11cd0*/  IADD3 R178, P1, R178, UR13, RZ ;  /* 0x0000000db2b27c10 */ /* 0x000fc6000ff3e0ff */
[----:B------:R-:W-:Y:S01]  /*11ce0*/  STL [R1+0x238], R179 ;  /* 0x000238b301007387 */ /* 0x000fe20000100800 */
[----:B------:R-:W-:Y:S02]  /*11cf0*/  IADD3.X R0, R0, UR19, RZ, P4, !PT ;  /* 0x0000001300007c10 */ /* 0x000fe4000a7fe4ff */
[----:B------:R-:W-:Y:S01]  /*11d00*/  IADD3.X R181, R181, UR19, RZ, P2, !PT ;  /* 0x00000013b5b57c10 */ /* 0x000fe200097fe4ff */
[----:B------:R-:W-:Y:S01]  /*11d10*/  STL [R1+0x26c], R178 ;  /* 0x00026cb201007387 */ /* 0x000fe20000100800 */
[----:B------:R-:W-:-:S03]  /*11d20*/  IADD3 R180, P2, R180, UR13, RZ ;  /* 0x0000000db4b47c10 */ /* 0x000fc6000ff5e0ff */
[----:B------:R-:W-:Y:S01]  /*11d30*/  STL [R1+0x240], R181 ;  /* 0x000240b501007387 */ /* 0x000fe20000100800 */
[----:B------:R-:W-:-:S03]  /*11d40*/  IADD3.X R191, R191, UR19, RZ, P3, !PT ;  /* 0x00000013bfbf7c10 */ /* 0x000fc60009ffe4ff */
[----:B------:R-:W-:Y:S01]  /*11d50*/  STL [R1+0x274], R180 ;  /* 0x000274b401007387 */ /* 0x000fe20000100800 */
[----:B------:R-:W-:-:S03]  /*11d60*/  IADD3 R190, P3, R190, UR13, RZ ;  /* 0x0000000dbebe7c10 */ /* 0x000fc6000ff7e0ff */
[----:B------:R0:W-:Y:S01]  /*11d70*/  STL [R1+0x250], R0 ;  /* 0x0002500001007387 */ /* 0x0001e20000100800 */
[----:B------:R-:W-:-:S03]  /*11d80*/  IADD3 R210, P4, R210, UR13, RZ ;  /* 0x0000000dd2d27c10 */ /* 0x000fc6000ff9e0ff */
[----:B------:R-:W-:Y:S01]  /*11d90*/  STL [R1+0x248], R191 ;  /* 0x000248bf01007387 */ /* 0x000fe20000100800 */
[----:B------:R-:W-:-:S03]  /*11da0*/  IADD3.X R186, R186, UR19, RZ, P5, !PT ;  /* 0x00000013baba7c10 */ /* 0x000fc6000affe4ff */
[----:B0-----:R-:W3:Y:S01]  /*11db0*/  LDL.LU R0, [R1+0x52c] ;  /* 0x00052c0001007983 */ /* 0x001ee20000300800 */
[----:B------:R-:W-:-:S03]  /*11dc0*/  IADD3 R192, P5, R192, UR13, RZ ;  /* 0x0000000dc0c07c10 */ /* 0x000fc6000ffbe0ff */
[----:B------:R-:W-:Y:S01]  /*11dd0*/  STL [R1+0x27c], R190 ;  /* 0x00027cbe01007387 */ /* 0x000fe20000100800 */
[----:B------:R-:W-:-:S03]  /*11de0*/  IADD3.X R193, R193, UR19, RZ, P6, !PT ;  /* 0x00000013c1c17c10 */ /* 0x000fc6000b7fe4ff */
[----:B------:R-:W-:Y:S04]  /*11df0*/  STL [R1+0x284], R210 ;  /* 0x000284d201007387 */ /* 0x000fe80000100800 */
[----:B------:R-:W-:Y:S01]  /*11e00*/  STL [R1+0x258], R186 ;  /* 0x000258ba01007387 */ /* 0x000fe20000100800 */
[----:B--2---:R-:W-:-:S05]  /*11e10*/  IADD3 R2, P6, R2, UR13, RZ ;  /* 0x0000000d02027c10 */ /* 0x004fca000ffde0ff */
[----:B------:R0:W-:Y:S04]  /*11e20*/  STL [R1+0x294], R2 ;  /* 0x0002940201007387 */ /* 0x0001e80000100800 */
[----:B------:R-:W-:Y:S04]  /*11e30*/  STL [R1+0x28c], R192 ;  /* 0x00028cc001007387 */ /* 0x000fe80000100800 */
[----:B0-----:R-:W2:Y:S01]  /*11e40*/  LDL.LU R2, [R1+0x528] ;  /* 0x0005280001027983 */ /* 0x001ea20000300800 */
[----:B------:R-:W-:Y:S02]  /*11e50*/  IADD3.X R238, R238, UR19, RZ, P2, !PT ;  /* 0x00000013eeee7c10 */ /* 0x000fe400097fe4ff */
[----:B------:R-:W-:Y:S01]  /*11e60*/  IADD3.X R194, R194, UR19, RZ, P1, !PT ;  /* 0x00000013c2c27c10 */ /* 0x000fe20008ffe4ff */
[----:B------:R-:W-:Y:S01]  /*11e70*/  STL [R1+0x260], R193 ;  /* 0x000260c101007387 */ /* 0x000fe20000100800 */
[----:B------:R-:W-:-:S02]  /*11e80*/  IADD3 R185, P1, R185, UR13, RZ ;  /* 0x0000000db9b97c10 */ /* 0x000fc4000ff3e0ff */
[----:B------:R-:W-:Y:S01]  /*11e90*/  IADD3 R196, P2, R196, UR13, RZ ;  /* 0x0000000dc4c47c10 */ /* 0x000fe2000ff5e0ff */
[----:B------:R0:W-:Y:S01]  /*11ea0*/  STL [R1+0x270], R238 ;  /* 0x000270ee01007387 */ /* 0x0001e20000100800 */
[----:B------:R-:W-:Y:S02]  /*11eb0*/  IADD3.X R213, R213, UR19, RZ, P3, !PT ;  /* 0x00000013d5d57c10 */ /* 0x000fe40009ffe4ff */
[----:B------:R-:W-:Y:S01]  /*11ec0*/  IADD3.X R197, R197, UR19, RZ, P4, !PT ;  /* 0x00000013c5c57c10 */ /* 0x000fe2000a7fe4ff */
[----:B------:R-:W-:Y:S01]  /*11ed0*/  STL [R1+0x268], R194 ;  /* 0x000268c201007387 */ /* 0x000fe20000100800 */
[----:B------:R-:W-:-:S03]  /*11ee0*/  IADD3 R211, P3, R211, UR13, RZ ;  /* 0x0000000dd3d37c10 */ /* 0x000fc6000ff7e0ff */
[----:B0-----:R-:W4:Y:S04]  /*11ef0*/  LDL.LU R238, [R1+0x524] ;  /* 0x0005240001ee7983 */ /* 0x001f280000300800 */
[----:B------:R-:W-:Y:S04]  /*11f00*/  STL [R1+0x29c], R185 ;  /* 0x00029cb901007387 */ /* 0x000fe80000100800 */
[----:B------:R-:W-:Y:S04]  /*11f10*/  STL [R1+0x2a4], R196 ;  /* 0x0002a4c401007387 */ /* 0x000fe80000100800 */
[----:B------:R-:W-:Y:S01]  /*11f20*/  STL [R1+0x278], R213 ;  /* 0x000278d501007387 */ /* 0x000fe20000100800 */
[----:B--2---:R-:W-:-:S05]  /*11f30*/  IADD3 R2, P4, R2, UR13, RZ ;  /* 0x0000000d02027c10 */ /* 0x004fca000ff9e0ff */
[----:B------:R0:W-:Y:S04]  /*11f40*/  STL [R1+0x2b4], R2 ;  /* 0x0002b40201007387 */ /* 0x0001e80000100800 */
[----:B------:R-:W-:Y:S04]  /*11f50*/  STL [R1+0x2ac], R211 ;  /* 0x0002acd301007387 */ /* 0x000fe80000100800 */
[----:B0-----:R-:W2:Y:S01]  /*11f60*/  LDL.LU R2, [R1+0x520] ;  /* 0x0005200001027983 */ /* 0x001ea20000300800 */
[----:B---3--:R-:W-:Y:S02]  /*11f70*/  IADD3.X R0, R0, UR19, RZ, P6, !PT ;  /* 0x0000001300007c10 */ /* 0x008fe4000b7fe4ff */
[----:B------:R-:W-:Y:S01]  /*11f80*/  IADD3.X R195, R195, UR19, RZ, P5, !PT ;  /* 0x00000013c3c37c10 */ /* 0x000fe2000affe4ff */
[----:B------:R-:W-:Y:S01]  /*11f90*/  STL [R1+0x280], R197 ;  /* 0x000280c501007387 */ /* 0x000fe20000100800 */
[----:B------:R-:W-:-:S02]  /*11fa0*/  IADD3 R209, P5, R209, UR13, RZ ;  /* 0x0000000dd1d17c10 */ /* 0x000fc4000ffbe0ff */
[----:B------:R-:W-:Y:S01]  /*11fb0*/  IADD3 R208, P6, R208, UR13, RZ ;  /* 0x0000000dd0d07c10 */ /* 0x000fe2000ffde0ff */
[----:B------:R0:W-:Y:S01]  /*11fc0*/  STL [R1+0x290], R0 ;  /* 0x0002900001007387 */ /* 0x0001e20000100800 */
[----:B------:R-:W-:-:S03]  /*11fd0*/  IADD3.X R207, R207, UR19, RZ, P1, !PT ;  /* 0x00000013cfcf7c10 */ /* 0x000fc60008ffe4ff */
[----:B------:R-:W-:Y:S04]  /*11fe0*/  STL [R1+0x288], R195 ;  /* 0x000288c301007387 */ /* 0x000fe80000100800 */
[----:B0-----:R-:W3:Y:S04]  /*11ff0*/  LDL.LU R0, [R1+0x51c] ;  /* 0x00051c0001007983 */ /* 0x001ee80000300800 */
[----:B------:R-:W-:Y:S04]  /*12000*/  STL [R1+0x2bc], R209 ;  /* 0x0002bcd101007387 */ /* 0x000fe80000100800 */
[----:B------:R-:W-:Y:S04]  /*12010*/  STL [R1+0x2c4], R208 ;  /* 0x0002c4d001007387 */ /* 0x000fe80000100800 */
[----:B------:R-:W-:Y:S04]  /*12020*/  STS.U8 [R173+UR12+0x1d80], R177 ;  /* 0x001d80b1ad007988 */ /* 0x000fe8000800000c */
        /* <DEDUP_REMOVED lines=14> */
[----:B------:R-:W-:Y:S01]  /*12110*/  STS.U8 [R173+UR12+0x3b80], R206 ;  /* 0x003b80cead007988 */ /* 0x000fe2000800000c */
[----:B--2---:R-:W-:-:S05]  /*12120*/  IADD3.X R2, R2, UR19, RZ, P2, !PT ;  /* 0x0000001302027c10 */ /* 0x004fca00097fe4ff */
[----:B------:R0:W-:Y:S04]  /*12130*/  STL [R1+0x2a0], R2 ;  /* 0x0002a00201007387 */ /* 0x0001e80000100800 */
[----:B------:R-:W-:Y:S04]  /*12140*/  STL [R1+0x298], R207 ;  /* 0x000298cf01007387 */ /* 0x000fe80000100800 */
[----:B0-----:R-:W2:Y:S04]  /*12150*/  LDL.LU R2, [R1+0x518] ;  /* 0x0005180001027983 */ /* 0x001ea80000300800 */
[----:B------:R0:W-:Y:S01]  /*12160*/  STS.U8 [R173+UR12+0x3d80], R172 ;  /* 0x003d80acad007988 */ /* 0x0001e2000800000c */
[----:B------:R1:W-:Y:S06]  /*12170*/  MEMBAR.ALL.CTA ;  /* 0x0000000000007992 */ /* 0x0003ec0000008000 */
[----:B-1----:R-:W1:Y:S01]  /*12180*/  FENCE.VIEW.ASYNC.S ;  /* 0x00000000000073c6 */ /* 0x002e620000000000 */
[----:B------:R-:W-:Y:S01]  /*12190*/  UMOV UR20, UR6 ;  /* 0x0000000600147c82 */ /* 0x000fe20008000000 */
[----:B------:R-:W-:Y:S01]  /*121a0*/  UMOV UR21, 0x80000020 ;  /* 0x8000002000157882 */ /* 0x000fe20000000000 */
[----:B------:R-:W-:Y:S01]  /*121b0*/  UMOV UR22, UR4 ;  /* 0x0000000400167c82 */ /* 0x000fe20008000000 */
[----:B------:R-:W-:Y:S01]  /*121c0*/  UMOV UR23, 0x80000020 ;  /* 0x8000002000177882 */ /* 0x000fe20000000000 */
[----:B------:R-:W-:Y:S01]  /*121d0*/  IADD3 R174, P1, R174, UR13, RZ ;  /* 0x0000000daeae7c10 */ /* 0x000fe2000ff3e0ff */
[----:B0-----:R-:W0:Y:S08]  /*121e0*/  LDC R172, c[0x0][0x238] ;  /* 0x00008e00ffac7b82 */ /* 0x001e300000000800 */
[----:B-1----:R-:W-:Y:S06]  /*121f0*/  BAR.SYNC.DEFER_BLOCKING 0x0 ;  /* 0x0000000000007b1d */ /* 0x002fec0000010000 */
[----:B------:R-:W-:-:S06]  /*12200*/  WARPGROUP.ARRIVE ;  /* 0x00000000000079c5 */ /* 0x000fcc0000000000 */
[----:B------:R-:W-:Y:S01]  /*12210*/  QGMMA.64x256x32.F32.E5M2.E5M2 R24, gdesc[UR20], R24 ;  /* 0x03e00000141879f3 */ /* 0x000fe20008703818 */
[----:B------:R-:W-:Y:S02]  /*12220*/  IADD3.X R175, R175, UR19, RZ, P3, !PT ;  /* 0x00000013afaf7c10 */ /* 0x000fe40009ffe4ff */
[----:B---3--:R-:W-:Y:S02]  /*12230*/  IADD3.X R0, R0, UR19, RZ, P6, !PT ;  /* 0x0000001300007c10 */ /* 0x008fe4000b7fe4ff */
[----:B------:R-:W-:Y:S01]  /*12240*/  IADD3.X R212, R212, UR19, RZ, P4, !PT ;  /* 0x00000013d4d47c10 */ /* 0x000fe2000a7fe4ff */
[----:B------:R-:W-:Y:S01]  /*12250*/  STL [R1+0x2cc], R174 ;  /* 0x0002ccae01007387 */ /* 0x000fe20000100800 */
[----:B----4-:R-:W-:-:S03]  /*12260*/  IADD3.X R238, R238, UR19, RZ, P5, !PT ;  /* 0x00000013eeee7c10 */ /* 0x010fc6000affe4ff */
[----:B------:R-:W-:Y:S04]  /*12270*/  STL [R1+0x2a8], R175 ;  /* 0x0002a8af01007387 */ /* 0x000fe80000100800 */
[----:B------:R-:W-:Y:S04]  /*12280*/  STL [R1+0x2c0], R0 ;  /* 0x0002c00001007387 */ /* 0x000fe80000100800 */
[----:B------:R-:W-:Y:S04]  /*12290*/  STL [R1+0x2b0], R212 ;  /* 0x0002b0d401007387 */ /* 0x000fe80000100800 */
[----:B------:R-:W-:Y:S01]  /*122a0*/  STL [R1+0x2b8], R238 ;  /* 0x0002b8ee01007387 */ /* 0x000fe20000100800 */
[----:B--2---:R-:W-:-:S05]  /*122b0*/  IADD3.X R2, R2, UR19, RZ, P1, !PT ;  /* 0x0000001302027c10 */ /* 0x004fca0008ffe4ff */
[----:B------:R-:W-:Y:S01]  /*122c0*/  QGMMA.64x256x32.F32.E5M2.E5M2 R24, gdesc[UR8], R24, gsb0 ;  /* 0x03e00000081879f3 */ /* 0x000fe20008003818 */
[----:B------:R1:W-:Y:S04]  /*122d0*/  STL [R1+0x2c8], R2 ;  /* 0x0002c80201007387 */ /* 0x0003e80000100800 */
[----:B-1----:R1:W5:Y:S01]  /*122e0*/  LDL.LU R2, [R1+0x514] ;  /* 0x0005140001027983 */ /* 0x0023620000300800 */
[----:B------:R-:W2:Y:S01]  /*122f0*/  S2R R0, SR_TID.X ;  /* 0x0000000000007919 */ /* 0x000ea20000002100 */
[----:B0-----:R-:W-:Y:S02]  /*12300*/  IMAD.SHL.U32 R172, R172, 0x40, RZ ;  /* 0x00000040acac7824 */ /* 0x001fe400078e00ff */
[----:B------:R-:W-:-:S03]  /*12310*/  VIADD R5, R5, 0xffffffff ;  /* 0xffffffff05057836 */ /* 0x000fc60000000000 */
[----:B------:R-:W-:-:S04]  /*12320*/  IADD3 R171, P0, R172, R171, RZ ;  /* 0x000000abacab7210 */ /* 0x000fc80007f1e0ff */
[----:B------:R-:W-:Y:S02]  /*12330*/  LEA.HI.X.SX32 R3, R172, R3, 0x1, P0 ;  /* 0x00000003ac037211 */ /* 0x000fe400000f0eff */
[----:B------:R-:W-:Y:S01]  /*12340*/  ISETP.NE.U32.AND P0, PT, R5, RZ, PT ;  /* 0x000000ff0500720c */ /* 0x000fe20003f05070 */
[----:B------:R-:W-:Y:S01]  /*12350*/  UIADD3 UR16, UR16, -0x40, URZ ;  /* 0xffffffc010107890 */ /* 0x000fe2000fffe03f */
[----:B--2---:R-:W-:-:S04]  /*12360*/  SHF.R.U32.HI R0, RZ, 0x6, R0 ;  /* 0x00000006ff007819 */ /* 0x004fc80000011600 */
[----:B------:R-:W-:Y:S01]  /*12370*/  SGXT.U32 R0, R0, 0x1 ;  /* 0x000000010000781a */ /* 0x000fe20000000000 */
[----:B------:R-:W-:-:S06]  /*12380*/  WARPGROUP.DEPBAR.LE gsb0, 0x0 ;  /* 0x00008000000079c5 */ /* 0x000fcc0000010000 */
[----:B-1----:R-:W-:Y:S05]  /*12390*/  @P0 BRA `(.L_x_2) ;  /* 0xffffff8c00c00947 */ /* 0x002fea000383ffff */
.L_x_1:
[----:B------:R-:W2:Y:S01]  /*123a0*/  LDL.LU R174, [R1+0x4ac] ;  /* 0x0004ac0001ae7983 */ /* 0x000ea20000300800 */
[----:B------:R-:W0:Y:S01]  /*123b0*/  S2R R175, SR_TID.X ;  /* 0x0000000000af7919 */ /* 0x000e220000002100 */
[----:B------:R-:W-:Y:S01]  /*123c0*/  F2FP.SATFINITE.E5M2.F32.PACK_AB_MERGE_C R40, R41, R40, RZ ;  /* 0x000000282928723e */ /* 0x000fe200048060ff */
[----:B------:R-:W-:Y:S01]  /*123d0*/  ULDC.64 UR4, c[0x0][0x228] ;  /* 0x00008a0000047ab9 */ /* 0x000fe20000000a00 */
[----:B------:R-:W-:Y:S01]  /*123e0*/  F2FP.SATFINITE.E5M2.F32.PACK_AB_MERGE_C R44, R45, R44, RZ ;  /* 0x0000002c2d2c723e */ /* 0x000fe200048060ff */
[----:B------:R-:W3:Y:S01]  /*123f0*/  LDL.LU R173, [R1+0x3b8] ;  /* 0x0003b80001ad7983 */ /* 0x000ee20000300800 */
[----:B------:R-:W-:Y:S01]  /*12400*/  F2FP.SATFINITE.E5M2.F32.PACK_AB_MERGE_C R48, R49, R48, RZ ;  /* 0x000000303130723e */ /* 0x000fe200048060ff */
[----:B------:R-:W-:Y:S01]  /*12410*/  ULDC.64 UR6, c[0x0][0x220] ;  /* 0x0000880000067ab9 */ /* 0x000fe20000000a00 */
[----:B------:R-:W-:Y:S01]  /*12420*/  LOP3.LUT R40, R40, 0xffff, RZ, 0xc0, !PT ;  /* 0x0000ffff28287812 */ /* 0x000fe200078ec0ff */
[----:B------:R-:W4:Y:S01]  /*12430*/  LDL.LU R172, [R1+0x380] ;  /* 0x0003800001ac7983 */ /* 0x000f220000300800 */
[----:B------:R-:W-:-:S02]  /*12440*/  LOP3.LUT R17, R44, 0xffff, RZ, 0xc0, !PT ;  /* 0x0000ffff2c117812 */ /* 0x000fc400078ec0ff */
[----:B------:R-:W-:Y:S01]  /*12450*/  LOP3.LUT R48, R48, 0xffff, RZ, 0xc0, !PT ;  /* 0x0000ffff30307812 */ /* 0x000fe200078ec0ff */
[----:B------:R-:W3:Y:S01]  /*12460*/  LDL.LU R154, [R1+0x37c] ;  /* 0x00037c00019a7983 */ /* 0x000ee20000300800 */
[----:B------:R-:W-:Y:S02]  /*12470*/  F2FP.SATFINITE.E5M2.F32.PACK_AB_MERGE_C R72, R73, R72, RZ ;  /* 0x000000484948723e */ /* 0x000fe400048060ff */
[----:B------:R-:W-:Y:S01]  /*12480*/  F2FP.SATFINITE.E5M2.F32.PACK_AB_MERGE_C R76, R77, R76, RZ ;  /* 0x0000004c4d4c723e */ /* 0x000fe200048060ff */
[----:B-1----:R-:W3:Y:S01]  /*12490*/  LDL.LU R153, [R1+0x378] ;  /* 0x0003780001997983 */ /* 0x002ee20000300800 */
[----:B------:R-:W-:Y:S02]  /*124a0*/  F2FP.SATFINITE.E5M2.F32.PACK_AB_MERGE_C R80, R81, R80, RZ ;  /* 0x000000505150723e */ /* 0x000fe400048060ff */
[----:B------:R-:W-:Y:S01]  /*124b0*/  F2FP.SATFINITE.E5M2.F32.PACK_AB_MERGE_C R26, R27, R26, RZ ;  /* 0x0000001a1b1a723e */ /* 0x000fe200048060ff */
[----:B------:R-:W3:Y:S01]  /*124c0*/  LDL.LU R152, [R1+0x374] ;  /* 0x0003740001987983 */ /* 0x000ee20000300800 */
[----:B------:R-:W-:-:S02]  /*124d0*/  PRMT R9, R48, 0x3340, R1 ;  /* 0x0000334030097816 */ /* 0x000fc40000000001 */
[----:B------:R-:W-:Y:S01]  /*124e0*/  PRMT R12, R40, 0x3340, R17 ;  /* 0x00003340280c7816 */ /* 0x000fe20000000011 */
[----:B------:R-:W3:Y:S01]  /*124f0*/  LDL.LU R155, [R1+0x370] ;  /* 0x00037000019b7983 */ /* 0x000ee20000300800 */
[----:B------:R-:W-:Y:S02]  /*12500*/  LOP3.LUT R72, R72, 0xffff, RZ, 0xc0, !PT ;  /* 0x0000ffff48487812 */ /* 0x000fe400078ec0ff */
[----:B------:R-:W-:Y:S02]  /*12510*/  LOP3.LUT R27, R76, 0xffff, RZ, 0xc0, !PT ;  /* 0x0000ffff4c1b7812 */ /* 0x000fe400078ec0ff */
[----:B------:R-:W-:Y:S02]  /*12520*/  LOP3.LUT R80, R80, 0xffff, RZ, 0xc0, !PT ;  /* 0x0000ffff50507812 */ /* 0x000fe400078ec0ff */
[----:B------:R-:W-:Y:S01]  /*12530*/  F2FP.SATFINITE.E5M2.F32.PACK_AB_MERGE_C R88, R89, R88, RZ ;  /* 0x000000585958723e */ /* 0x000fe200048060ff */
[----:B0-----:R-:W-:Y:S01]  /*12540*/  IMAD.SHL.U32 R0, R175, 0x10, RZ ;  /* 0x00000010af007824 */ /* 0x001fe200078e00ff */
[----:B------:R-:W-:Y:S01]  /*12550*/  F2FP.SATFINITE.E5M2.F32.PACK_AB_MERGE_C R92, R93, R92, RZ ;  /* 0x0000005c5d5c723e */ /* 0x000fe200048060ff */
[----:B------:R-:W-:Y:S01]  /*12560*/  IMAD.SHL.U32 R3, R175, 0x80, RZ ;  /* 0x00000080af037824 */ /* 0x000fe200078e00ff */
[----:B------:R-:W-:-:S02]  /*12570*/  F2FP.SATFINITE.E5M2.F32.PACK_AB_MERGE_C R96, R97, R96, RZ ;  /* 0x000000606160723e */ /* 0x000fc400048060ff */
[----:B------:R-:W-:Y:S02]  /*12580*/  F2FP.SATFINITE.E5M2.F32.PACK_AB_MERGE_C R106, R107, R106, RZ ;  /* 0x0000006a6b6a723e */ /* 0x000fe400048060ff */
[----:B------:R-:W-:Y:S02]  /*12590*/  F2FP.SATFINITE.E5M2.F32.PACK_AB_MERGE_C R110, R111, R110, RZ ;  /* 0x0000006e6f6e723e */ /* 0x000fe400048060ff */
[----:B------:R-:W-:Y:S02]  /*125a0*/  F2FP.SATFINITE.E5M2.F32.PACK_AB_MERGE_C R114, R115, R114, RZ ;  /* 0x000000727372723e */ /* 0x000fe400048060ff */
[----:B------:R-:W-:Y:S02]  /*125b0*/  LOP3.LUT R0, R0, 0x70, RZ, 0xc0, !PT ;  /* 0x0000007000007812 */ /* 0x000fe400078ec0ff */
[----:B------:R-:W-:Y:S02]  /*125c0*/  LOP3.LUT R3, R3, 0x400, RZ, 0xc0, !PT ;  /* 0x0000040003037812 */ /* 0x000fe400078ec0ff */
[----:B------:R-:W-:-:S02]  /*125d0*/  F2FP.SATFINITE.E5M2.F32.PACK_AB_MERGE_C R24, R25, R24, RZ ;  /* 0x000000181918723e */ /* 0x000fc400048060ff */
[----:B------:R-:W-:Y:S02]  /*125e0*/  F2FP.SATFINITE.E5M2.F32.PACK_AB_MERGE_C R28, R29, R28, RZ ;  /* 0x0000001c1d1c723e */ /* 0x000fe400048060ff */
[----:B------:R-:W-:Y:S02]  /*125f0*/  PRMT R12, R12, 0x5410, R9 ;  /* 0x000054100c0c7816 */ /* 0x000fe40000000009 */
[----:B------:R-:W-:Y:S02]  /*12600*/  F2FP.SATFINITE.E5M2.F32.PACK_AB_MERGE_C R32, R33, R32, RZ ;  /* 0x000000202120723e */ /* 0x000fe400048060ff */
[----:B------:R-:W-:Y:S02]  /*12610*/  F2FP.SATFINITE.E5M2.F32.PACK_AB_MERGE_C R38, R39, R38, RZ ;  /* 0x000000262726723e */ /* 0x000fe400048060ff */
[----:B------:R-:W-:Y:S02]  /*12620*/  PRMT R18, R80, 0x3340, R1 ;  /* 0x0000334050127816 */ /* 0x000fe40000000001 */
[----:B------:R-:W-:-:S02]  /*12630*/  PRMT R9, R72, 0x3340, R27 ;  /* 0x0000334048097816 */ /* 0x000fc4000000001b */
[----:B------:R-:W-:Y:S02]  /*12640*/  F2FP.SATFINITE.E5M2.F32.PACK_AB_MERGE_C R30, R31, R30, RZ ;  /* 0x0000001e1f1e723e */ /* 0x000fe400048060ff */
[----:B------:R-:W-:Y:S02]  /*12650*/  LOP3.LUT R88, R88, 0xffff, RZ, 0xc0, !PT ;  /* 0x0000ffff58587812 */ /* 0x000fe400078ec0ff */
[----:B------:R-:W-:Y:S02]  /*12660*/  LOP3.LUT R33, R92, 0xffff, RZ, 0xc0, !PT ;  /* 0x0000ffff5c217812 */ /* 0x000fe400078ec0ff */
[----:B------:R-:W-:Y:S02]  /*12670*/  LOP3.LUT R96, R96, 0xffff, RZ, 0xc0, !PT ;  /* 0x0000ffff60607812 */ /* 0x000fe400078ec0ff */
[----:B------:R-:W-:Y:S02]  /*12680*/  LOP3.LUT R106, R106, 0xffff, RZ, 0xc0, !PT ;  /* 0x0000ffff6a6a7812 */ /* 0x000fe400078ec0ff */
[----:B------:R-:W-:-:S02]  /*12690*/  LOP3.LUT R39, R110, 0xffff, RZ, 0xc0, !PT ;  /* 0x0000ffff6e277812 */ /* 0x000fc400078ec0ff */
[----:B------:R-:W-:Y:S02]  /*126a0*/  LOP3.LUT R114, R114, 0xffff, RZ, 0xc0, !PT ;  /* 0x0000ffff72727812 */ /* 0x000fe400078ec0ff */
[----:B------:R-:W-:Y:S02]  /*126b0*/  F2FP.SATFINITE.E5M2.F32.PACK_AB_MERGE_C R34, R35, R34, RZ ;  /* 0x000000222322723e */ /* 0x000fe400048060ff */
[----:B------:R-:W-:Y:S02]  /*126c0*/  F2FP.SATFINITE.E5M2.F32.PACK_AB_MERGE_C R120, R121, R120, RZ ;  /* 0x000000787978723e */ /* 0x000fe400048060ff */
[----:B------:R-:W-:Y:S02]  /*126d0*/  F2FP.SATFINITE.E5M2.F32.PACK_AB_MERGE_C R124, R125, R124, RZ ;  /* 0x0000007c7d7c723e */ /* 0x000fe400048060ff */
[----:B------:R-:W-:Y:S02]  /*126e0*/  F2FP.SATFINITE.E5M2.F32.PACK_AB_MERGE_C R128, R129, R128, RZ ;  /* 0x000000808180723e */ /* 0x000fe400048060ff */
[----:B------:R-:W-:-:S02]  /*126f0*/  IADD3 R3, R3, UR12, R0 ;  /* 0x0000000c03037c10 */ /* 0x000fc4000fffe000 */
[----:B------:R-:W-:Y:S02]  /*12700*/  F2FP.SATFINITE.E5M2.F32.PACK_AB_MERGE_C R104, R105, R104, RZ ;  /* 0x000000686968723e */ /* 0x000fe400048060ff */
[----:B------:R-:W-:Y:S02]  /*12710*/  F2FP.SATFINITE.E5M2.F32.PACK_AB_MERGE_C R108, R109, R108, RZ ;  /* 0x0000006c6d6c723e */ /* 0x000fe400048060ff */
[----:B------:R-:W-:Y:S02]  /*12720*/  LOP3.LUT R4, R24, 0xffff, RZ, 0xc0, !PT ;  /* 0x0000ffff18047812 */ /* 0x000fe400078ec0ff */
[----:B------:R-:W-:Y:S02]  /*12730*/  LOP3.LUT R7, R28, 0xffff, RZ, 0xc0, !PT ;  /* 0x0000ffff1c077812 */ /* 0x000fe400078ec0ff */
[----:B------:R-:W-:Y:S02]  /*12740*/  LOP3.LUT R5, R26, 0xffff, RZ, 0xc0, !PT ;  /* 0x0000ffff1a057812 */ /* 0x000fe400078ec0ff */
[----:B------:R-:W-:-:S02]  /*12750*/  LOP3.LUT R16, R32, 0xffff, RZ, 0xc0, !PT ;  /* 0x0000ffff20107812 */ /* 0x000fc400078ec0ff */
[----:B------:R-:W-:Y:S02]  /*12760*/  PRMT R9, R9, 0x5410, R18 ;  /* 0x0000541009097816 */ /* 0x000fe40000000012 */
[----:B------:R-:W-:Y:S02]  /*12770*/  LOP3.LUT R30, R30, 0xffff, RZ, 0xc0, !PT ;  /* 0x0000ffff1e1e7812 */ /* 0x000fe400078ec0ff */
[--C-:B------:R-:W-:Y:S02]  /*12780*/  PRMT R18, R96, 0x3340, R1.reuse ;  /* 0x0000334060127816 */ /* 0x100fe40000000001 */
[----:B------:R-:W-:Y:S02]  /*12790*/  PRMT R29, R114, 0x3340, R1 ;  /* 0x00003340721d7816 */ /* 0x000fe40000000001 */
[----:B------:R-:W-:Y:S02]  /*127a0*/  PRMT R25, R88, 0x3340, R33 ;  /* 0x0000334058197816 */ /* 0x000fe40000000021 */
[----:B------:R-:W-:-:S02]  /*127b0*/  PRMT R26, R106, 0x3340, R39 ;  /* 0x000033406a1a7816 */ /* 0x000fc40000000027 */
[----:B------:R-:W-:Y:S02]  /*127c0*/  F2FP.SATFINITE.E5M2.F32.PACK_AB_MERGE_C R36, R37, R36, RZ ;  /* 0x000000242524723e */ /* 0x000fe400048060ff */
[----:B------:R-:W-:Y:S02]  /*127d0*/  LOP3.LUT R34, R34, 0xffff, RZ, 0xc0, !PT ;  /* 0x0000ffff22227812 */ /* 0x000fe400078ec0ff */
[----:B------:R-:W-:Y:S02]  /*127e0*/  LOP3.LUT R120, R120, 0xffff, RZ, 0xc0, !PT ;  /* 0x0000ffff78787812 */ /* 0x000fe400078ec0ff */
[----:B------:R-:W-:Y:S02]  /*127f0*/  LOP3.LUT R41, R124, 0xffff, RZ, 0xc0, !PT ;  /* 0x0000ffff7c297812 */ /* 0x000fe400078ec0ff */
[----:B------:R-:W-:Y:S02]  /*12800*/  LOP3.LUT R128, R128, 0xffff, RZ, 0xc0, !PT ;  /* 0x0000ffff80807812 */ /* 0x000fe400078ec0ff */
[----:B------:R-:W-:-:S02]  /*12810*/  PRMT R15, R4, 0x3340, R7 ;  /* 0x00003340040f7816 */ /* 0x000fc40000000007 */
[----:B------:R-:W-:Y:S02]  /*12820*/  LOP3.LUT R104, R104, 0xffff, RZ, 0xc0, !PT ;  /* 0x0000ffff68687812 */ /* 0x000fe400078ec0ff */
[----:B------:R-:W-:Y:S02]  /*12830*/  LOP3.LUT R37, R108, 0xffff, RZ, 0xc0, !PT ;  /* 0x0000ffff6c257812 */ /* 0x000fe400078ec0ff */
[----:B------:R-:W-:Y:S02]  /*12840*/  PRMT R6, R16, 0x3340, R1 ;  /* 0x0000334010067816 */ /* 0x000fe40000000001 */
[----:B------:R-:W-:Y:S02]  /*12850*/  SHF.R.U32.HI R4, RZ, 0x8, R4 ;  /* 0x00000008ff047819 */ /* 0x000fe40000011604 */
[----:B------:R-:W-:Y:S02]  /*12860*/  SHF.R.U32.HI R7, RZ, 0x8, R7 ;  /* 0x00000008ff077819 */ /* 0x000fe40000011607 */
[----:B------:R-:W-:-:S02]  /*12870*/  PRMT R25, R25, 0x5410, R18 ;  /* 0x0000541019197816 */ /* 0x000fc40000000012 */
[----:B------:R-:W-:Y:S02]  /*12880*/  PRMT R26, R26, 0x5410, R29 ;  /* 0x000054101a1a7816 */ /* 0x000fe4000000001d */
[----:B------:R-:W-:Y:S02]  /*12890*/  SHF.R.U32.HI R16, RZ, 0x8, R16 ;  /* 0x00000008ff107819 */ /* 0x000fe40000011610 */
[--C-:B------:R-:W-:Y:S02]  /*128a0*/  PRMT R8, R34, 0x3340, R1.reuse ;  /* 0x0000334022087816 */ /* 0x100fe40000000001 */
[----:B------:R-:W-:Y:S02]  /*128b0*/  PRMT R18, R128, 0x3340, R1 ;  /* 0x0000334080127816 */ /* 0x000fe40000000001 */
[----:B------:R-:W-:Y:S02]  /*128c0*/  PRMT R29, R120, 0x3340, R41 ;  /* 0x00003340781d7816 */ /* 0x000fe40000000029 */
[----:B------:R-:W-:-:S02]  /*128d0*/  SHF.R.U32.HI R48, RZ, 0x8, R48 ;  /* 0x00000008ff307819 */ /* 0x000fc40000011630 */
[--C-:B------:R-:W-:Y:S02]  /*128e0*/  PRMT R24, R104, 0x3340, R37.reuse ;  /* 0x0000334068187816 */ /* 0x100fe40000000025 */
[----:B------:R-:W-:Y:S02]  /*128f0*/  SHF.R.U32.HI R34, RZ, 0x8, R34 ;  /* 0x00000008ff227819 */ /* 0x000fe40000011622 */
[----:B------:R-:W-:Y:S02]  /*12900*/  LOP3.LUT R7, R7, 0xffff, RZ, 0xc0, !PT ;  /* 0x0000ffff07077812 */ /* 0x000fe400078ec0ff */
[----:B------:R-:W-:Y:S02]  /*12910*/  LOP3.LUT R4, R4, 0xffff, RZ, 0xc0, !PT ;  /* 0x0000ffff04047812 */ /* 0x000fe400078ec0ff */
[----:B------:R-:W-:Y:S02]  /*12920*/  SHF.R.U32.HI R104, RZ, 0x8, R104 ;  /* 0x00000008ff687819 */ /* 0x000fe40000011668 */
[----:B------:R-:W-:-:S02]  /*12930*/  SHF.R.U32.HI R37, RZ, 0x8, R37 ;  /* 0x00000008ff257819 */ /* 0x000fc40000011625 */
[----:B------:R-:W-:Y:S02]  /*12940*/  LOP3.LUT R16, R16, 0xffff, RZ, 0xc0, !PT ;  /* 0x0000ffff10107812 */ /* 0x000fe400078ec0ff */
[----:B------:R-:W-:Y:S02]  /*12950*/  PRMT R29, R29, 0x5410, R18 ;  /* 0x000054101d1d7816 */ /* 0x000fe40000000012 */
[----:B------:R-:W-:Y:S02]  /*12960*/  F2FP.SATFINITE.E5M2.F32.PACK_AB_MERGE_C R42, R43, R42, RZ ;  /* 0x0000002a2b2a723e */ /* 0x000fe400048060ff */
[----:B------:R-:W-:Y:S02]  /*12970*/  F2FP.SATFINITE.E5M2.F32.PACK_AB_MERGE_C R46, R47, R46, RZ ;  /* 0x0000002e2f2e723e */ /* 0x000fe400048060ff */
[----:B------:R-:W-:Y:S02]  /*12980*/  F2FP.SATFINITE.E5M2.F32.PACK_AB_MERGE_C R50, R51, R50, RZ ;  /* 0x000000323332723e */ /* 0x000fe400048060ff */
[----:B------:R-:W-:-:S02]  /*12990*/  LOP3.LUT R34, R34, 0xffff, RZ, 0xc0, !PT ;  /* 0x0000ffff22227812 */ /* 0x000fc400078ec0ff */
[----:B------:R-:W-:Y:S02]  /*129a0*/  LOP3.LUT R18, R48, 0xffff, RZ, 0xc0, !PT ;  /* 0x0000ffff30127812 */ /* 0x000fe400078ec0ff */
[----:B------:R-:W-:Y:S01]  /*129b0*/  PRMT R7, R4, 0x3340, R7 ;  /* 0x0000334004077816 */ /* 0x000fe20000000007 */
[----:B------:R-:W0:Y:S01]  /*129c0*/  S2R R48, SR_TID.X ;  /* 0x0000000000307919 */ /* 0x000e220000002100 */
[----:B------:R-:W-:Y:S02]  /*129d0*/  LOP3.LUT R37, R37, 0xffff, RZ, 0xc0, !PT ;  /* 0x0000ffff25257812 */ /* 0x000fe400078ec0ff */
[----:B------:R-:W-:Y:S02]  /*129e0*/  LOP3.LUT R104, R104, 0xffff, RZ, 0xc0, !PT ;  /* 0x0000ffff68687812 */ /* 0x000fe400078ec0ff */
[----:B------:R-:W-:Y:S02]  /*129f0*/  PRMT R4, R16, 0x3340, R1 ;  /* 0x0000334010047816 */ /* 0x000fe40000000001 */
[----:B------:R-:W-:-:S02]  /*12a00*/  F2FP.SATFINITE.E5M2.F32.PACK_AB_MERGE_C R56, R57, R56, RZ ;  /* 0x000000383938723e */ /* 0x000fc400048060ff */
[----:B------:R-:W-:Y:S02]  /*12a10*/  F2FP.SATFINITE.E5M2.F32.PACK_AB_MERGE_C R58, R59, R58, RZ ;  /* 0x0000003a3b3a723e */ /* 0x000fe400048060ff */
[----:B------:R-:W-:Y:S02]  /*12a20*/  F2FP.SATFINITE.E5M2.F32.PACK_AB_MERGE_C R60, R61, R60, RZ ;  /* 0x0000003c3d3c723e */ /* 0x000fe400048060ff */
[----:B------:R-:W-:Y:S02]  /*12a30*/  F2FP.SATFINITE.E5M2.F32.PACK_AB_MERGE_C R62, R63, R62, RZ ;  /* 0x0000003e3f3e723e */ /* 0x000fe400048060ff */
[----:B------:R-:W-:Y:S02]  /*12a40*/  F2FP.SATFINITE.E5M2.F32.PACK_AB_MERGE_C R64, R65, R64, RZ ;  /* 0x000000404140723e */ /* 0x000fe400048060ff */
[----:B------:R-:W-:Y:S02]  /*12a50*/  F2FP.SATFINITE.E5M2.F32.PACK_AB_MERGE_C R66, R67, R66, RZ ;  /* 0x000000424342723e */ /* 0x000fe400048060ff */
[----:B------:R-:W-:-:S02]  /*12a60*/  LOP3.LUT R42, R42, 0xffff, RZ, 0xc0, !PT ;  /* 0x0000ffff2a2a7812 */ /* 0x000fc400078ec0ff */
[----:B------:R-:W-:Y:S02]  /*12a70*/  LOP3.LUT R19, R46, 0xffff, RZ, 0xc0, !PT ;  /* 0x0000ffff2e137812 */ /* 0x000fe400078ec0ff */
[----:B------:R-:W-:Y:S02]  /*12a80*/  LOP3.LUT R50, R50, 0xffff, RZ, 0xc0, !PT ;  /* 0x0000ffff32327812 */ /* 0x000fe400078ec0ff */
[----:B------:R-:W-:Y:S02]  /*12a90*/  F2FP.SATFINITE.E5M2.F32.PACK_AB_MERGE_C R74, R75, R74, RZ ;  /* 0x0000004a4b4a723e */ /* 0x000fe400048060ff */
[----:B------:R-:W-:Y:S02]  /*12aa0*/  F2FP.SATFINITE.E5M2.F32.PACK_AB_MERGE_C R78, R79, R78, RZ ;  /* 0x0000004e4f4e723e */ /* 0x000fe400048060ff */
[----:B------:R-:W-:Y:S02]  /*12ab0*/  F2FP.SATFINITE.E5M2.F32.PACK_AB_MERGE_C R82, R83, R82, RZ ;  /* 0x000000525352723e */ /* 0x000fe400048060ff */
[----:B------:R-:W-:-:S02]  /*12ac0*/  PRMT R104, R104, 0x3340, R37 ;  /* 0x0000334068687816 */ /* 0x000fc40000000025 */
[----:B------:R-:W-:Y:S02]  /*12ad0*/  PRMT R15, R15, 0x5410, R6 ;  /* 0x000054100f0f7816 */ /* 0x000fe40000000006 */
[----:B------:R-:W-:Y:S02]  /*12ae0*/  PRMT R37, R7, 0x5410, R4 ;  /* 0x0000541007257816 */ /* 0x000fe40000000004 */
[----:B------:R-:W-:Y:S02]  /*12af0*/  LOP3.LUT R7, R38, 0xffff, RZ, 0xc0, !PT ;  /* 0x0000ffff26077812 */ /* 0x000fe400078ec0ff */
[----:B------:R-:W-:Y:S02]  /*12b00*/  PRMT R11, R50, 0x3340, R1 ;  /* 0x00003340320b7816 */ /* 0x000fe40000000001 */
[----:B------:R-:W-:Y:S02]  /*12b10*/  PRMT R10, R42, 0x3340, R19 ;  /* 0x000033402a0a7816 */ /* 0x000fe40000000013 */
[----:B------:R-:W-:-:S02]  /*12b20*/  LOP3.LUT R56, R56, 0xffff, RZ, 0xc0, !PT ;  /* 0x0000ffff38387812 */ /* 0x000fc400078ec0ff */
[----:B------:R-:W-:Y:S02]  /*12b30*/  LOP3.LUT R58, R58, 0xffff, RZ, 0xc0, !PT ;  /* 0x0000ffff3a3a7812 */ /* 0x000fe400078ec0ff */
[----:B------:R-:W-:Y:S02]  /*12b40*/  LOP3.LUT R21, R60, 0xffff, RZ, 0xc0, !PT ;  /* 0x0000ffff3c157812 */ /* 0x000fe400078ec0ff */
[----:B------:R-:W-:Y:S02]  /*12b50*/  LOP3.LUT R23, R62, 0xffff, RZ, 0xc0, !PT ;  /* 0x0000ffff3e177812 */ /* 0x000fe400078ec0ff */
[----:B------:R-:W-:Y:S02]  /*12b60*/  LOP3.LUT R64, R64, 0xffff, RZ, 0xc0, !PT ;  /* 0x0000ffff40407812 */ /* 0x000fe400078ec0ff */
[----:B------:R-:W-:Y:S02]  /*12b70*/  LOP3.LUT R66, R66, 0xffff, RZ, 0xc0, !PT ;  /* 0x0000ffff42427812 */ /* 0x000fe400078ec0ff */
[----:B------:R-:W-:-:S02]  /*12b80*/  LOP3.LUT R36, R36, 0xffff, RZ, 0xc0, !PT ;  /* 0x0000ffff24247812 */ /* 0x000fc400078ec0ff */
[----:B------:R-:W-:Y:S02]  /*12b90*/  F2FP.SATFINITE.E5M2.F32.PACK_AB_MERGE_C R112, R113, R112, RZ ;  /* 0x000000707170723e */ /* 0x000fe400048060ff */
[----:B------:R-:W-:Y:S02]  /*12ba0*/  LOP3.LUT R74, R74, 0xffff, RZ, 0xc0, !PT ;  /* 0x0000ffff4a4a7812 */ /* 0x000fe400078ec0ff */
[----:B------:R-:W-:Y:S02]  /*12bb0*/  LOP3.LUT R31, R78, 0xffff, RZ, 0xc0, !PT ;  /* 0x0000ffff4e1f7812 */ /* 0x000fe400078ec0ff */
[----:B------:R-:W-:Y:S02]  /*12bc0*/  LOP3.LUT R82, R82, 0xffff, RZ, 0xc0, !PT ;  /* 0x0000ffff52527812 */ /* 0x000fe400078ec0ff */
[----:B------:R-:W-:Y:S02]  /*12bd0*/  F2FP.SATFINITE.E5M2.F32.PACK_AB_MERGE_C R90, R91, R90, RZ ;  /* 0x0000005a5b5a723e */ /* 0x000fe400048060ff */
[----:B------:R-:W-:-:S02]  /*12be0*/  F2FP.SATFINITE.E5M2.F32.PACK_AB_MERGE_C R94, R95, R94, RZ ;  /* 0x0000005e5f5e723e */ /* 0x000fc400048060ff */
[----:B------:R-:W-:Y:S02]  /*12bf0*/  F2FP.SATFINITE.E5M2.F32.PACK_AB_MERGE_C R98, R99, R98, RZ ;  /* 0x000000626362723e */ /* 0x000fe400048060ff */
[----:B------:R-:W-:Y:S02]  /*12c00*/  PRMT R10, R10, 0x5410, R11 ;  /* 0x000054100a0a7816 */ /* 0x000fe4000000000b */
[----:B------:R-:W-:Y:S02]  /*12c10*/  PRMT R14, R56, 0x3340, R21 ;  /* 0x00003340380e7816 */ /* 0x000fe40000000015 */
[----:B------:R-:W-:Y:S02]  /*12c20*/  PRMT R13, R58, 0x3340, R23 ;  /* 0x000033403a0d7816 */ /* 0x000fe40000000017 */
[----:B------:R-:W-:Y:S02]  /*12c30*/  PRMT R4, R15, 0x4210, R36 ;  /* 0x000042100f047816 */ /* 0x000fe40000000024 */
[----:B------:R-:W-:-:S02]  /*12c40*/  PRMT R20, R82, 0x3340, R1 ;  /* 0x0000334052147816 */ /* 0x000fc40000000001 */
[----:B------:R-:W-:Y:S02]  /*12c50*/  PRMT R11, R74, 0x3340, R31 ;  /* 0x000033404a0b7816 */ /* 0x000fe4000000001f */
[----:B------:R-:W-:Y:S02]  /*12c60*/  LOP3.LUT R112, R112, 0xffff, RZ, 0xc0, !PT ;  /* 0x0000ffff70707812 */ /* 0x000fe400078ec0ff */
        /* <DEDUP_REMOVED lines=9> */
[----:B------:R-:W-:-:S02]  /*12d00*/  F2FP.SATFINITE.E5M2.F32.PACK_AB_MERGE_C R142, R143, R142, RZ ;  /* 0x0000008e8f8e723e */ /* 0x000fc400048060ff */
[----:B------:R-:W-:Y:S02]  /*12d10*/  F2FP.SATFINITE.E5M2.F32.PACK_AB_MERGE_C R144, R145, R144, RZ ;  /* 0x000000909190723e */ /* 0x000fe400048060ff */
[----:B------:R-:W-:Y:S02]  /*12d20*/  F2FP.SATFINITE.E5M2.F32.PACK_AB_MERGE_C R146, R147, R146, RZ ;  /* 0x000000929392723e */ /* 0x000fe400048060ff */
        /* <DEDUP_REMOVED lines=8> */
[----:B--2---:R-:W-:Y:S02]  /*12db0*/  LOP3.LUT R0, R174, 0x380, RZ, 0xc0, !PT ;  /* 0x00000380ae007812 */ /* 0x004fe400078ec0ff */
[----:B------:R-:W-:-:S02]  /*12dc0*/  F2FP.SATFINITE.E5M2.F32.PACK_AB_MERGE_C R116, R117, R116, RZ ;  /* 0x000000747574723e */ /* 0x000fc400048060ff */
[----:B------:R-:W-:Y:S01]  /*12dd0*/  F2FP.SATFINITE.E5M2.F32.PACK_AB_MERGE_C R118, R119, R118, RZ ;  /* 0x000000767776723e */ /* 0x000fe200048060ff */
[----:B------:R-:W-:Y:S01]  /*12de0*/  IMAD.IADD R0, R0, 0x1, R3 ;  /* 0x0000000100007824 */ /* 0x000fe200078e0203 */
[--C-:B------:R-:W-:Y:S02]  /*12df0*/  PRMT R3, R5, 0x3340, R30.reuse ;  /* 0x0000334005037816 */ /* 0x100fe4000000001e */
[----:B------:R-:W-:Y:S02]  /*12e00*/  SHF.R.U32.HI R5, RZ, 0x8, R5 ;  /* 0x00000008ff057819 */ /* 0x000fe40000011605 */
[----:B------:R-:W-:Y:S02]  /*12e10*/  SHF.R.U32.HI R30, RZ, 0x8, R30 ;  /* 0x00000008ff1e7819 */ /* 0x000fe4000001161e */
[----:B------:R-:W-:Y:S02]  /*12e20*/  LOP3.LUT R5, R5, 0xffff, RZ, 0xc0, !PT ;  /* 0x0000ffff05057812 */ /* 0x000fe400078ec0ff */
[----:B------:R-:W-:-:S02]  /*12e30*/  LOP3.LUT R30, R30, 0xffff, RZ, 0xc0, !PT ;  /* 0x0000ffff1e1e7812 */ /* 0x000fc400078ec0ff */
[----:B------:R-:W-:Y:S02]  /*12e40*/  F2FP.SATFINITE.E5M2.F32.PACK_AB_MERGE_C R134, R135, R134, RZ ;  /* 0x000000868786723e */ /* 0x000fe400048060ff */
[----:B------:R-:W-:Y:S02]  /*12e50*/  PRMT R16, R5, 0x3340, R30 ;  /* 0x0000334005107816 */ /* 0x000fe4000000001e */
[----:B------:R-:W-:Y:S02]  /*12e60*/  PRMT R5, R34, 0x3340, R1 ;  /* 0x0000334022057816 */ /* 0x000fe40000000001 */
[----:B------:R-:W-:Y:S02]  /*12e70*/  PRMT R6, R3, 0x5410, R8 ;  /* 0x0000541003067816 */ /* 0x000fe40000000008 */
[----:B------:R-:W-:Y:S02]  /*12e80*/  PRMT R16, R16, 0x5410, R5 ;  /* 0x0000541010107816 */ /* 0x000fe40000000005 */
[----:B------:R-:W-:-:S02]  /*12e90*/  PRMT R6, R6, 0x4210, R7 ;  /* 0x0000421006067816 */ /* 0x000fc40000000007 */
[--C-:B------:R-:W-:Y:S02]  /*12ea0*/  PRMT R3, R64, 0x3340, R1.reuse ;  /* 0x0000334040037816 */ /* 0x100fe40000000001 */
[----:B------:R-:W-:Y:S02]  /*12eb0*/  PRMT R8, R66, 0x3340, R1 ;  /* 0x0000334042087816 */ /* 0x000fe40000000001 */
[----:B------:R-:W-:Y:S02]  /*12ec0*/  PRMT R5, R37, 0x5210, R36 ;  /* 0x0000521025057816 */ /* 0x000fe40000000024 */
[----:B------:R-:W-:Y:S01]  /*12ed0*/  PRMT R7, R16, 0x5210, R7 ;  /* 0x0000521010077816 */ /* 0x000fe20000000007 */
[----:B------:R-:W-:Y:S01]  /*12ee0*/  BAR.SYNC.DEFER_BLOCKING 0x0 ;  /* 0x0000000000007b1d */ /* 0x000fe20000010000 */
[----:B------:R-:W-:Y:S02]  /*12ef0*/  PRMT R14, R14, 0x5410, R3 ;  /* 0x000054100e0e7816 */ /* 0x000fe40000000003 */
[----:B------:R-:W-:-:S02]  /*12f00*/  PRMT R13, R13, 0x5410, R8 ;  /* 0x000054100d0d7816 */ /* 0x000fc40000000008 */
[----:B------:R-:W-:-:S03]  /*12f10*/  PRMT R8, R11, 0x5410, R20 ;  /* 0x000054100b087816 */ /* 0x000fc60000000014 */
[----:B------:R-:W1:Y:S01]  /*12f20*/  LDC R37, c[0x0][0x248] ;  /* 0x00009200ff257b82 */ /* 0x000e620000000800 */
[--C-:B------:R-:W-:Y:S02]  /*12f30*/  PRMT R3, R112, 0x3340, R1.reuse ;  /* 0x0000334070037816 */ /* 0x100fe40000000001 */
[----:B------:R-:W-:Y:S02]  /*12f40*/  PRMT R20, R98, 0x3340, R1 ;  /* 0x0000334062147816 */ /* 0x000fe40000000001 */
[----:B------:R-:W-:Y:S02]  /*12f50*/  PRMT R11, R90, 0x3340, R35 ;  /* 0x000033405a0b7816 */ /* 0x000fe40000000023 */
[----:B------:R-:W-:Y:S02]  /*12f60*/  LOP3.LUT R122, R122, 0xffff, RZ, 0xc0, !PT ;  /* 0x0000ffff7a7a7812 */ /* 0x000fe400078ec0ff */
[----:B------:R-:W-:Y:S02]  /*12f70*/  LOP3.LUT R43, R126, 0xffff, RZ, 0xc0, !PT ;  /* 0x0000ffff7e2b7812 */ /* 0x000fe400078ec0ff */
[----:B------:R-:W-:-:S02]  /*12f80*/  LOP3.LUT R130, R130, 0xffff, RZ, 0xc0, !PT ;  /* 0x0000ffff82827812 */ /* 0x000fc400078ec0ff */
[----:B------:R-:W-:Y:S02]  /*12f90*/  LOP3.LUT R136, R136, 0xffff, RZ, 0xc0, !PT ;  /* 0x0000ffff88887812 */ /* 0x000fe400078ec0ff */
[----:B------:R-:W-:Y:S02]  /*12fa0*/  LOP3.LUT R138, R138, 0xffff, RZ, 0xc0, !PT ;  /* 0x0000ffff8a8a7812 */ /* 0x000fe400078ec0ff */
[----:B------:R-:W-:Y:S01]  /*12fb0*/  F2FP.SATFINITE.E5M2.F32.PACK_AB_MERGE_C R132, R133, R132, RZ ;  /* 0x000000848584723e */ /* 0x000fe200048060ff */
[----:B------:R2:W-:Y:S01]  /*12fc0*/  STSM.16.M88.4 [R0], R4 ;  /* 0x0000000400007844 */ /* 0x0005e20000000200 */
[----:B------:R-:W-:Y:S02]  /*12fd0*/  LOP3.LUT R45, R140, 0xffff, RZ, 0xc0, !PT ;  /* 0x0000ffff8c2d7812 */ /* 0x000fe400078ec0ff */
[----:B------:R-:W-:Y:S02]  /*12fe0*/  LOP3.LUT R47, R142, 0xffff, RZ, 0xc0, !PT ;  /* 0x0000ffff8e2f7812 */ /* 0x000fe400078ec0ff */
[----:B------:R-:W-:-:S02]  /*12ff0*/  LOP3.LUT R144, R144, 0xffff, RZ, 0xc0, !PT ;  /* 0x0000ffff90907812 */ /* 0x000fc400078ec0ff */
[----:B------:R-:W-:Y:S02]  /*13000*/  LOP3.LUT R146, R146, 0xffff, RZ, 0xc0, !PT ;  /* 0x0000ffff92927812 */ /* 0x000fe400078ec0ff */
[----:B------:R-:W-:Y:S02]  /*13010*/  PRMT R24, R24, 0x5410, R3 ;  /* 0x0000541018187816 */ /* 0x000fe40000000003 */
[----:B------:R-:W-:Y:S02]  /*13020*/  PRMT R11, R11, 0x5410, R20 ;  /* 0x000054100b0b7816 */ /* 0x000fe40000000014 */
[----:B------:R-:W-:Y:S02]  /*13030*/  PRMT R3, R130, 0x3340, R1 ;  /* 0x0000334082037816 */ /* 0x000fe40000000001 */
[----:B------:R-:W-:Y:S02]  /*13040*/  PRMT R28, R122, 0x3340, R43 ;  /* 0x000033407a1c7816 */ /* 0x000fe4000000002b */
[----:B------:R-:W-:-:S02]  /*13050*/  PRMT R49, R144, 0x3340, R1 ;  /* 0x0000334090317816 */ /* 0x000fc40000000001 */
[----:B------:R-:W-:Y:S02]  /*13060*/  PRMT R51, R146, 0x3340, R1 ;  /* 0x0000334092337816 */ /* 0x000fe40000000001 */
[----:B------:R-:W-:Y:S02]  /*13070*/  PRMT R32, R136, 0x3340, R45 ;  /* 0x0000334088207816 */ /* 0x000fe4000000002d */
[----:B------:R-:W-:Y:S02]  /*13080*/  PRMT R20, R138, 0x3340, R47 ;  /* 0x000033408a147816 */ /* 0x000fe4000000002f */
[----:B------:R-:W-:Y:S02]  /*13090*/  SHF.R.U32.HI R40, RZ, 0x8, R40 ;  /* 0x00000008ff287819 */ /* 0x000fe40000011628 */
[----:B------:R-:W-:Y:S02]  /*130a0*/  SHF.R.U32.HI R17, RZ, 0x8, R17 ;  /* 0x00000008ff117819 */ /* 0x000fe40000011611 */
[----:B------:R-:W-:-:S02]  /*130b0*/  SHF.R.U32.HI R42, RZ, 0x8, R42 ;  /* 0x00000008ff2a7819 */ /* 0x000fc4000001162a */
[----:B------:R-:W-:Y:S02]  /*130c0*/  SHF.R.U32.HI R19, RZ, 0x8, R19 ;  /* 0x00000008ff137819 */ /* 0x000fe40000011613 */
[----:B------:R-:W-:Y:S02]  /*130d0*/  SHF.R.U32.HI R50, RZ, 0x8, R50 ;  /* 0x00000008ff327819 */ /* 0x000fe40000011632 */
[----:B------:R-:W-:Y:S02]  /*130e0*/  PRMT R28, R28, 0x5410, R3 ;  /* 0x000054101c1c7816 */ /* 0x000fe40000000003 */
[----:B------:R-:W-:Y:S02]  /*130f0*/  PRMT R32, R32, 0x5410, R49 ;  /* 0x0000541020207816 */ /* 0x000fe40000000031 */
[----:B------:R-:W-:Y:S02]  /*13100*/  PRMT R3, R20, 0x5410, R51 ;  /* 0x0000541014037816 */ /* 0x000fe40000000033 */
[----:B------:R-:W-:-:S02]  /*13110*/  LOP3.LUT R17, R17, 0xffff, RZ, 0xc0, !PT ;  /* 0x0000ffff11117812 */ /* 0x000fc400078ec0ff */
[----:B------:R-:W-:Y:S02]  /*13120*/  LOP3.LUT R40, R40, 0xffff, RZ, 0xc0, !PT ;  /* 0x0000ffff28287812 */ /* 0x000fe400078ec0ff */
[----:B------:R-:W-:Y:S02]  /*13130*/  LOP3.LUT R20, R19, 0xffff, RZ, 0xc0, !PT ;  /* 0x0000ffff13147812 */ /* 0x000fe400078ec0ff */
[----:B------:R-:W-:Y:S02]  /*13140*/  LOP3.LUT R49, R42, 0xffff, RZ, 0xc0, !PT ;  /* 0x0000ffff2a317812 */ /* 0x000fe400078ec0ff */
[----:B------:R-:W-:Y:S02]  /*13150*/  LOP3.LUT R50, R50, 0xffff, RZ, 0xc0, !PT ;  /* 0x0000ffff32327812 */ /* 0x000fe400078ec0ff */
[----:B------:R-:W-:Y:S02]  /*13160*/  SHF.R.U32.HI R56, RZ, 0x8, R56 ;  /* 0x00000008ff387819 */ /* 0x000fe40000011638 */
[----:B------:R-:W-:-:S02]  /*13170*/  SHF.R.U32.HI R21, RZ, 0x8, R21 ;  /* 0x00000008ff157819 */ /* 0x000fc40000011615 */
[----:B------:R-:W-:Y:S02]  /*13180*/  SHF.R.U32.HI R64, RZ, 0x8, R64 ;  /* 0x00000008ff407819 */ /* 0x000fe40000011640 */
[----:B------:R-:W-:Y:S02]  /*13190*/  SHF.R.U32.HI R58, RZ, 0x8, R58 ;  /* 0x00000008ff3a7819 */ /* 0x000fe4000001163a */
[----:B------:R-:W-:Y:S02]  /*131a0*/  SHF.R.U32.HI R23, RZ, 0x8, R23 ;  /* 0x00000008ff177819 */ /* 0x000fe40000011617 */
[----:B------:R-:W-:Y:S02]  /*131b0*/  SHF.R.U32.HI R66, RZ, 0x8, R66 ;  /* 0x00000008ff427819 */ /* 0x000fe40000011642 */
[----:B------:R-:W-:Y:S02]  /*131c0*/  PRMT R19, R40, 0x3340, R17 ;  /* 0x0000334028137816 */ /* 0x000fe40000000011 */
[----:B------:R-:W-:-:S02]  /*131d0*/  PRMT R20, R49, 0x3340, R20 ;  /* 0x0000334031147816 */ /* 0x000fc40000000014 */
[----:B------:R-:W-:Y:S02]  /*131e0*/  PRMT R17, R50, 0x3340, R1 ;  /* 0x0000334032117816 */ /* 0x000fe40000000001 */
[----:B------:R-:W-:Y:S02]  /*131f0*/  LOP3.LUT R21, R21, 0xffff, RZ, 0xc0, !PT ;  /* 0x0000ffff15157812 */ /* 0x000fe400078ec0ff */
[----:B------:R-:W-:Y:S02]  /*13200*/  LOP3.LUT R56, R56, 0xffff, RZ, 0xc0, !PT ;  /* 0x0000ffff38387812 */ /* 0x000fe400078ec0ff */
[----:B------:R-:W-:Y:S02]  /*13210*/  LOP3.LUT R22, R64, 0xffff, RZ, 0xc0, !PT ;  /* 0x0000ffff40167812 */ /* 0x000fe400078ec0ff */
[----:B------:R-:W-:Y:S02]  /*13220*/  LOP3.LUT R23, R23, 0xffff, RZ, 0xc0, !PT ;  /* 0x0000ffff17177812 */ /* 0x000fe400078ec0ff */
[----:B------:R-:W-:-:S02]  /*13230*/  LOP3.LUT R58, R58, 0xffff, RZ, 0xc0, !PT ;  /* 0x0000ffff3a3a7812 */ /* 0x000fc400078ec0ff */
[----:B------:R-:W-:Y:S02]  /*13240*/  SHF.R.U32.HI R106, RZ, 0x8, R106 ;  /* 0x00000008ff6a7819 */ /* 0x000fe4000001166a */
[----:B------:R-:W-:Y:S02]  /*13250*/  SHF.R.U32.HI R39, RZ, 0x8, R39 ;  /* 0x00000008ff277819 */ /* 0x000fe40000011627 */
[----:B------:R-:W-:Y:S02]  /*13260*/  LOP3.LUT R30, R66, 0xffff, RZ, 0xc0, !PT ;  /* 0x0000ffff421e7812 */ /* 0x000fe400078ec0ff */
[----:B0-----:R-:W-:Y:S02]  /*13270*/  LOP3.LUT R36, R48, 0x7f, RZ, 0xc0, !PT ;  /* 0x0000007f30247812 */ /* 0x001fe400078ec0ff */
[----:B------:R-:W-:Y:S02]  /*13280*/  PRMT R18, R18, 0x3340, R1 ;  /* 0x0000334012127816 */ /* 0x000fe40000000001 */
[----:B------:R-:W-:-:S02]  /*13290*/  PRMT R21, R56, 0x3340, R21 ;  /* 0x0000334038157816 */ /* 0x000fc40000000015 */
[----:B------:R-:W-:Y:S02]  /*132a0*/  PRMT R22, R22, 0x3340, R1 ;  /* 0x0000334016167816 */ /* 0x000fe40000000001 */
[----:B------:R-:W-:Y:S02]  /*132b0*/  PRMT R23, R58, 0x3340, R23 ;  /* 0x000033403a177816 */ /* 0x000fe40000000017 */
[----:B------:R-:W-:Y:S02]  /*132c0*/  LOP3.LUT R46, R39, 0xffff, RZ, 0xc0, !PT ;  /* 0x0000ffff272e7812 */ /* 0x000fe400078ec0ff */
[----:B------:R-:W-:Y:S02]  /*132d0*/  LOP3.LUT R49, R106, 0xffff, RZ, 0xc0, !PT ;  /* 0x0000ffff6a317812 */ /* 0x000fe400078ec0ff */
[----:B------:R-:W-:Y:S02]  /*132e0*/  PRMT R20, R20, 0x5410, R17 ;  /* 0x0000541014147816 */ /* 0x000fe40000000011 */
[----:B------:R-:W-:-:S02]  /*132f0*/  PRMT R30, R30, 0x3340, R1 ;  /* 0x000033401e1e7816 */ /* 0x000fc40000000001 */
[----:B------:R-:W-:Y:S02]  /*13300*/  LOP3.LUT R17, R54, 0xffff, RZ, 0xc0, !PT ;  /* 0x0000ffff36117812 */ /* 0x000fe400078ec0ff */
[----:B------:R-:W-:Y:S02]  /*13310*/  LEA R36, R36, UR12, 0x4 ;  /* 0x0000000c24247c11 */ /* 0x000fe4000f8e20ff */
[----:B------:R-:W-:Y:S02]  /*13320*/  PRMT R49, R49, 0x3340, R46 ;  /* 0x0000334031317816 */ /* 0x000fe4000000002e */
[----:B------:R-:W-:Y:S02]  /*13330*/  PRMT R18, R19, 0x5410, R18 ;  /* 0x0000541013127816 */ /* 0x000fe40000000012 */
[----:B------:R-:W-:Y:S02]  /*13340*/  PRMT R46, R21, 0x5410, R22 ;  /* 0x00005410152e7816 */ /* 0x000fe40000000016 */
[----:B------:R-:W-:-:S02]  /*13350*/  PRMT R19, R23, 0x5410, R30 ;  /* 0x0000541017137816 */ /* 0x000fc4000000001e */
[--C-:B--2---:R-:W-:Y:S01]  /*13360*/  PRMT R7, R20, 0x5210, R17.reuse ;  /* 0x0000521014077816 */ /* 0x104fe20000000011 */
[----:B------:R-:W-:Y:S01]  /*13370*/  BAR.SYNC.DEFER_BLOCKING 0x0 ;  /* 0x0000000000007b1d */ /* 0x000fe20000010000 */
[----:B------:R-:W-:Y:S02]  /*13380*/  LOP3.LUT R15, R52, 0xffff, RZ, 0xc0, !PT ;  /* 0x0000ffff340f7812 */ /* 0x000fe400078ec0ff */
[----:B------:R-:W-:Y:S02]  /*13390*/  PRMT R6, R10, 0x4210, R17 ;  /* 0x000042100a067816 */ /* 0x000fe40000000011 */
[----:B------:R-:W-:Y:S02]  /*133a0*/  F2FP.SATFINITE.E5M2.F32.PACK_AB_MERGE_C R148, R149, R148, RZ ;  /* 0x000000949594723e */ /* 0x000fe400048060ff */
[----:B------:R-:W-:Y:S02]  /*133b0*/  F2FP.SATFINITE.E5M2.F32.PACK_AB_MERGE_C R150, R151, R150, RZ ;  /* 0x000000969796723e */ /* 0x000fe400048060ff */
[----:B----4-:R-:W-:Y:S01]  /*133c0*/  ISETP.GE.AND P0, PT, R172, UR4, PT ;  /* 0x00000004ac007c0c */ /* 0x010fe2000bf06270 */
[----:B------:R-:W-:Y:S01]  /*133d0*/  ULDC UR4, c[0x0][0x22c] ;  /* 0x00008b0000047ab9 */ /* 0x000fe20000000800 */
[----:B------:R-:W0:Y:S01]  /*133e0*/  LDS.128 R20, [R36] ;  /* 0x0000000024147984 */ /* 0x000e220000000c00 */
[----:B------:R-:W-:-:S02]  /*133f0*/  PRMT R4, R12, 0x4210, R15 ;  /* 0x000042100c047816 */ /* 0x000fc4000000000f */
[----:B------:R-:W-:Y:S01]  /*13400*/  PRMT R5, R18, 0x5210, R15 ;  /* 0x0000521012057816 */ /* 0x000fe2000000000f */
[----:B------:R-:W-:Y:S01]  /*13410*/  BAR.SYNC.DEFER_BLOCKING 0x0 ;  /* 0x0000000000007b1d */ /* 0x000fe20000010000 */
[----:B------:R-:W-:Y:S02]  /*13420*/  LOP3.LUT R70, R70, 0xffff, RZ, 0xc0, !PT ;  /* 0x0000ffff46467812 */ /* 0x000fe400078ec0ff */
[----:B------:R-:W-:Y:S02]  /*13430*/  SHF.R.U32.HI R74, RZ, 0x8, R74 ;  /* 0x00000008ff4a7819 */ /* 0x000fe4000001164a */
[----:B------:R-:W-:Y:S02]  /*13440*/  SHF.R.U32.HI R31, RZ, 0x8, R31 ;  /* 0x00000008ff1f7819 */ /* 0x000fe4000001161f */
[----:B------:R-:W-:Y:S02]  /*13450*/  SHF.R.U32.HI R82, RZ, 0x8, R82 ;  /* 0x00000008ff527819 */ /* 0x000fe40000011652 */
[----:B------:R-:W-:-:S02]  /*13460*/  SHF.R.U32.HI R72, RZ, 0x8, R72 ;  /* 0x00000008ff487819 */ /* 0x000fc40000011648 */
[----:B------:R-:W-:Y:S02]  /*13470*/  SHF.R.U32.HI R27, RZ, 0x8, R27 ;  /* 0x00000008ff1b7819 */ /* 0x000fe4000001161b */
[----:B------:R-:W-:Y:S02]  /*13480*/  SHF.R.U32.HI R80, RZ, 0x8, R80 ;  /* 0x00000008ff507819 */ /* 0x000fe40000011650 */
[----:B------:R-:W-:Y:S02]  /*13490*/  LOP3.LUT R84, R84, 0xffff, RZ, 0xc0, !PT ;  /* 0x0000ffff54547812 */ /* 0x000fe400078ec0ff */
[----:B------:R-:W-:Y:S02]  /*134a0*/  LOP3.LUT R102, R102, 0xffff, RZ, 0xc0, !PT ;  /* 0x0000ffff66667812 */ /* 0x000fe400078ec0ff */
[----:B------:R-:W-:Y:S02]  /*134b0*/  SHF.R.U32.HI R88, RZ, 0x8, R88 ;  /* 0x00000008ff587819 */ /* 0x000fe40000011658 */
[----:B------:R-:W-:-:S02]  /*134c0*/  SHF.R.U32.HI R33, RZ, 0x8, R33 ;  /* 0x00000008ff217819 */ /* 0x000fc40000011621 */
[----:B------:R-:W-:Y:S01]  /*134d0*/  SHF.R.U32.HI R96, RZ, 0x8, R96 ;  /* 0x00000008ff607819 */ /* 0x000fe20000011660 */
[----:B------:R2:W-:Y:S01]  /*134e0*/  STSM.16.M88.4 [R0], R4 ;  /* 0x0000000400007844 */ /* 0x0005e20000000200 */
[----:B------:R-:W-:Y:S02]  /*134f0*/  SHF.R.U32.HI R90, RZ, 0x8, R90 ;  /* 0x00000008ff5a7819 */ /* 0x000fe4000001165a */
[----:B------:R-:W-:Y:S02]  /*13500*/  SHF.R.U32.HI R35, RZ, 0x8, R35 ;  /* 0x00000008ff237819 */ /* 0x000fe40000011623 */
[----:B------:R-:W-:Y:S02]  /*13510*/  SHF.R.U32.HI R98, RZ, 0x8, R98 ;  /* 0x00000008ff627819 */ /* 0x000fe40000011662 */
[----:B------:R-:W-:Y:S02]  /*13520*/  LOP3.LUT R100, R100, 0xffff, RZ, 0xc0, !PT ;  /* 0x0000ffff64647812 */ /* 0x000fe400078ec0ff */
[----:B------:R-:W-:-:S02]  /*13530*/  SHF.R.U32.HI R112, RZ, 0x8, R112 ;  /* 0x00000008ff707819 */ /* 0x000fc40000011670 */
[----:B------:R-:W-:Y:S02]  /*13540*/  SHF.R.U32.HI R114, RZ, 0x8, R114 ;  /* 0x00000008ff727819 */ /* 0x000fe40000011672 */
[----:B------:R-:W-:Y:S02]  /*13550*/  SHF.R.U32.HI R122, RZ, 0x8, R122 ;  /* 0x00000008ff7a7819 */ /* 0x000fe4000001167a */
[----:B------:R-:W-:Y:S02]  /*13560*/  SHF.R.U32.HI R43, RZ, 0x8, R43 ;  /* 0x00000008ff2b7819 */ /* 0x000fe4000001162b */
[--C-:B--2---:R-:W-:Y:S01]  /*13570*/  PRMT R7, R19, 0x5210, R70.reuse ;  /* 0x0000521013077816 */ /* 0x104fe20000000046 */
[----:B------:R-:W-:Y:S01]  /*13580*/  BAR.SYNC.DEFER_BLOCKING 0x0 ;  /* 0x0000000000007b1d */ /* 0x000fe20000010000 */
[----:B------:R-:W-:Y:S02]  /*13590*/  LOP3.LUT R15, R68, 0xffff, RZ, 0xc0, !PT ;  /* 0x0000ffff440f7812 */ /* 0x000fe400078ec0ff */
[----:B------:R-:W-:-:S02]  /*135a0*/  PRMT R6, R13, 0x4210, R70 ;  /* 0x000042100d067816 */ /* 0x000fc40000000046 */
[----:B------:R-:W-:Y:S02]  /*135b0*/  SHF.R.U32.HI R130, RZ, 0x8, R130 ;  /* 0x00000008ff827819 */ /* 0x000fe40000011682 */
[----:B------:R-:W-:Y:S02]  /*135c0*/  LOP3.LUT R132, R132, 0xffff, RZ, 0xc0, !PT ;  /* 0x0000ffff84847812 */ /* 0x000fe400078ec0ff */
[----:B------:R-:W-:Y:S02]  /*135d0*/  SHF.R.U32.HI R120, RZ, 0x8, R120 ;  /* 0x00000008ff787819 */ /* 0x000fe40000011678 */
[----:B------:R-:W-:Y:S02]  /*135e0*/  SHF.R.U32.HI R41, RZ, 0x8, R41 ;  /* 0x00000008ff297819 */ /* 0x000fe40000011629 */
[----:B------:R-:W-:Y:S02]  /*135f0*/  SHF.R.U32.HI R128, RZ, 0x8, R128 ;  /* 0x00000008ff807819 */ /* 0x000fe40000011680 */
[----:B------:R-:W-:-:S02]  /*13600*/  SHF.R.U32.HI R136, RZ, 0x8, R136 ;  /* 0x00000008ff887819 */ /* 0x000fc40000011688 */
[----:B------:R-:W-:Y:S02]  /*13610*/  SHF.R.U32.HI R45, RZ, 0x8, R45 ;  /* 0x00000008ff2d7819 */ /* 0x000fe4000001162d */
[----:B------:R-:W-:Y:S02]  /*13620*/  SHF.R.U32.HI R144, RZ, 0x8, R144 ;  /* 0x00000008ff907819 */ /* 0x000fe40000011690 */
[----:B------:R-:W-:Y:S02]  /*13630*/  SHF.R.U32.HI R138, RZ, 0x8, R138 ;  /* 0x00000008ff8a7819 */ /* 0x000fe4000001168a */
[----:B------:R-:W-:Y:S01]  /*13640*/  SHF.R.U32.HI R47, RZ, 0x8, R47 ;  /* 0x00000008ff2f7819 */ /* 0x000fe2000001162f */
[----:B------:R-:W2:Y:S01]  /*13650*/  LDS.128 R16, [R36] ;  /* 0x0000000024107984 */ /* 0x000ea20000000c00 */
[--C-:B------:R-:W-:Y:S02]  /*13660*/  PRMT R4, R14, 0x4210, R15.reuse ;  /* 0x000042100e047816 */ /* 0x100fe4000000000f */
[----:B------:R-:W-:Y:S01]  /*13670*/  PRMT R5, R46, 0x5210, R15 ;  /* 0x000052102e057816 */ /* 0x000fe2000000000f */
[----:B------:R-:W-:Y:S01]  /*13680*/  BAR.SYNC.DEFER_BLOCKING 0x0 ;  /* 0x0000000000007b1d */ /* 0x000fe20000010000 */
[----:B------:R-:W-:-:S02]  /*13690*/  LOP3.LUT R31, R31, 0xffff, RZ, 0xc0, !PT ;  /* 0x0000ffff1f1f7812 */ /* 0x000fc400078ec0ff */
[----:B------:R-:W-:Y:S02]  /*136a0*/  LOP3.LUT R74, R74, 0xffff, RZ, 0xc0, !PT ;  /* 0x0000ffff4a4a7812 */ /* 0x000fe400078ec0ff */
[----:B------:R-:W-:Y:S02]  /*136b0*/  LOP3.LUT R40, R82, 0xffff, RZ, 0xc0, !PT ;  /* 0x0000ffff52287812 */ /* 0x000fe400078ec0ff */
[----:B------:R-:W-:Y:S02]  /*136c0*/  PRMT R31, R74, 0x3340, R31 ;  /* 0x000033404a1f7816 */ /* 0x000fe4000000001f */
[----:B------:R-:W-:Y:S02]  /*136d0*/  SHF.R.U32.HI R146, RZ, 0x8, R146 ;  /* 0x00000008ff927819 */ /* 0x000fe40000011692 */
[----:B------:R-:W-:Y:S02]  /*136e0*/  LOP3.LUT R150, R150, 0xffff, RZ, 0xc0, !PT ;  /* 0x0000ffff96967812 */ /* 0x000fe400078ec0ff */
[----:B---3--:R-:W-:Y:S01]  /*136f0*/  ISETP.LT.AND P2, PT, R173, UR4, !P0 ;  /* 0x00000004ad007c0c */ /* 0x008fe2000c741270 */
[----:B------:R-:W-:Y:S01]  /*13700*/  ULDC UR4, c[0x0][0x244] ;  /* 0x0000910000047ab9 */ /* 0x000fe20000000800 */
[----:B------:R3:W-:Y:S01]  /*13710*/  STSM.16.M88.4 [R0], R4 ;  /* 0x0000000400007844 */ /* 0x0007e20000000200 */
[----:B------:R-:W-:-:S02]  /*13720*/  PRMT R40, R40, 0x3340, R1 ;  /* 0x0000334028287816 */ /* 0x000fc40000000001 */
[----:B------:R-:W-:Y:S02]  /*13730*/  LOP3.LUT R13, R86, 0xffff, RZ, 0xc0, !PT ;  /* 0x0000ffff560d7812 */ /* 0x000fe400078ec0ff */
[----:B------:R-:W-:Y:S02]  /*13740*/  PRMT R40, R31, 0x5410, R40 ;  /* 0x000054101f287816 */ /* 0x000fe40000000028 */
[----:B------:R-:W-:Y:S02]  /*13750*/  LOP3.LUT R27, R27, 0xffff, RZ, 0xc0, !PT ;  /* 0x0000ffff1b1b7812 */ /* 0x000fe400078ec0ff */
[--C-:B---3--:R-:W-:Y:S02]  /*13760*/  PRMT R6, R8, 0x4210, R13.reuse ;  /* 0x0000421008067816 */ /* 0x108fe4000000000d */
[----:B------:R-:W-:Y:S01]  /*13770*/  PRMT R7, R40, 0x5210, R13 ;  /* 0x0000521028077816 */ /* 0x000fe2000000000d */
[----:B------:R-:W-:Y:S01]  /*13780*/  BAR.SYNC.DEFER_BLOCKING 0x0 ;  /* 0x0000000000007b1d */ /* 0x000fe20000010000 */
[----:B------:R-:W-:-:S02]  /*13790*/  LOP3.LUT R72, R72, 0xffff, RZ, 0xc0, !PT ;  /* 0x0000ffff48487812 */ /* 0x000fc400078ec0ff */
[----:B------:R-:W-:Y:S02]  /*137a0*/  LOP3.LUT R34, R80, 0xffff, RZ, 0xc0, !PT ;  /* 0x0000ffff50227812 */ /* 0x000fe400078ec0ff */
[----:B------:R-:W-:Y:S02]  /*137b0*/  PRMT R27, R72, 0x3340, R27 ;  /* 0x00003340481b7816 */ /* 0x000fe4000000001b */
[----:B------:R-:W-:Y:S01]  /*137c0*/  PRMT R34, R34, 0x3340, R1 ;  /* 0x0000334022227816 */ /* 0x000fe20000000001 */
[----:B------:R-:W3:Y:S03]  /*137d0*/  LDS.128 R12, [R36] ;  /* 0x00000000240c7984 */ /* 0x000ee60000000c00 */
[----:B------:R-:W-:Y:S02]  /*137e0*/  PRMT R27, R27, 0x5410, R34 ;  /* 0x000054101b1b7816 */ /* 0x000fe40000000022 */
[----:B------:R-:W-:-:S02]  /*137f0*/  PRMT R4, R9, 0x4210, R84 ;  /* 0x0000421009047816 */ /* 0x000fc40000000054 */
[----:B------:R-:W-:Y:S01]  /*13800*/  PRMT R5, R27, 0x5210, R84 ;  /* 0x000052101b057816 */ /* 0x000fe20000000054 */
[----:B------:R-:W-:Y:S06]  /*13810*/  BAR.SYNC.DEFER_BLOCKING 0x0 ;  /* 0x0000000000007b1d */ /* 0x000fec0000010000 */
[----:B------:R4:W-:Y:S01]  /*13820*/  STSM.16.M88.4 [R0], R4 ;  /* 0x0000000400007844 */ /* 0x0009e20000000200 */
[----:B------:R-:W-:Y:S02]  /*13830*/  LOP3.LUT R33, R33, 0xffff, RZ, 0xc0, !PT ;  /* 0x0000ffff21217812 */ /* 0x000fe400078ec0ff */
[----:B------:R-:W-:-:S02]  /*13840*/  LOP3.LUT R88, R88, 0xffff, RZ, 0xc0, !PT ;  /* 0x0000ffff58587812 */ /* 0x000fc400078ec0ff */
[----:B------:R-:W-:Y:S02]  /*13850*/  LOP3.LUT R42, R96, 0xffff, RZ, 0xc0, !PT ;  /* 0x0000ffff602a7812 */ /* 0x000fe400078ec0ff */
[----:B------:R-:W-:Y:S02]  /*13860*/  LOP3.LUT R35, R35, 0xffff, RZ, 0xc0, !PT ;  /* 0x0000ffff23237812 */ /* 0x000fe400078ec0ff */
[----:B----4-:R-:W-:Y:S01]  /*13870*/  PRMT R6, R11, 0x4210, R102 ;  /* 0x000042100b067816 */ /* 0x010fe20000000066 */
[----:B------:R-:W-:Y:S01]  /*13880*/  BAR.SYNC.DEFER_BLOCKING 0x0 ;  /* 0x0000000000007b1d */ /* 0x000fe20000010000 */
[----:B------:R-:W-:Y:S02]  /*13890*/  LOP3.LUT R90, R90, 0xffff, RZ, 0xc0, !PT ;  /* 0x0000ffff5a5a7812 */ /* 0x000fe400078ec0ff */
[----:B------:R-:W-:Y:S02]  /*138a0*/  LOP3.LUT R44, R98, 0xffff, RZ, 0xc0, !PT ;  /* 0x0000ffff622c7812 */ /* 0x000fe400078ec0ff */
[----:B------:R-:W-:-:S02]  /*138b0*/  PRMT R33, R88, 0x3340, R33 ;  /* 0x0000334058217816 */ /* 0x000fc40000000021 */
[----:B------:R-:W-:Y:S02]  /*138c0*/  PRMT R42, R42, 0x3340, R1 ;  /* 0x000033402a2a7816 */ /* 0x000fe40000000001 */
[----:B------:R-:W-:Y:S02]  /*138d0*/  PRMT R35, R90, 0x3340, R35 ;  /* 0x000033405a237816 */ /* 0x000fe40000000023 */
[----:B------:R-:W-:Y:S01]  /*138e0*/  PRMT R44, R44, 0x3340, R1 ;  /* 0x000033402c2c7816 */ /* 0x000fe20000000001 */
[----:B------:R-:W4:Y:S01]  /*138f0*/  LDS.128 R8, [R36] ;  /* 0x0000000024087984 */ /* 0x000f220000000c00 */
[----:B------:R-:W-:Y:S02]  /*13900*/  PRMT R33, R33, 0x5410, R42 ;  /* 0x0000541021217816 */ /* 0x000fe4000000002a */
[----:B------:R-:W-:Y:S02]  /*13910*/  PRMT R35, R35, 0x5410, R44 ;  /* 0x0000541023237816 */ /* 0x000fe4000000002c */
[----:B------:R-:W-:-:S02]  /*13920*/  PRMT R4, R25, 0x4210, R100 ;  /* 0x0000421019047816 */ /* 0x000fc40000000064 */
[----:B------:R-:W-:Y:S02]  /*13930*/  PRMT R5, R33, 0x5210, R100 ;  /* 0x0000521021057816 */ /* 0x000fe40000000064 */
[----:B------:R-:W-:Y:S01]  /*13940*/  PRMT R7, R35, 0x5210, R102 ;  /* 0x0000521023077816 */ /* 0x000fe20000000066 */
[----:B------:R-:W-:Y:S06]  /*13950*/  BAR.SYNC.DEFER_BLOCKING 0x0 ;  /* 0x0000000000007b1d */ /* 0x000fec0000010000 */
[----:B------:R-:W-:Y:S02]  /*13960*/  STSM.16.M88.4 [R0], R4 ;  /* 0x0000000400007844 */ /* 0x000fe40000000200 */
[----:B------:R-:W-:Y:S01]  /*13970*/  BAR.SYNC.DEFER_BLOCKING 0x0 ;  /* 0x0000000000007b1d */ /* 0x000fe20000010000 */
[----:B------:R-:W-:-:S02]  /*13980*/  LOP3.LUT R112, R112, 0xffff, RZ, 0xc0, !PT ;  /* 0x0000ffff70707812 */ /* 0x000fc400078ec0ff */
[----:B------:R-:W-:Y:S02]  /*13990*/  LOP3.LUT R114, R114, 0xffff, RZ, 0xc0, !PT ;  /* 0x0000ffff72727812 */ /* 0x000fe400078ec0ff */
[--C-:B------:R-:W-:Y:S02]  /*139a0*/  PRMT R39, R112, 0x3340, R1.reuse ;  /* 0x0000334070277816 */ /* 0x100fe40000000001 */
[----:B------:R-:W-:Y:S02]  /*139b0*/  PRMT R114, R114, 0x3340, R1 ;  /* 0x0000334072727816 */ /* 0x000fe40000000001 */
[----:B------:R-:W-:Y:S01]  /*139c0*/  LOP3.LUT R25, R116, 0xffff, RZ, 0xc0, !PT ;  /* 0x0000ffff74197812 */ /* 0x000fe200078ec0ff */
[----:B------:R-:W4:Y:S01]  /*139d0*/  LDS.128 R4, [R36] ;  /* 0x0000000024047984 */ /* 0x000f220000000c00 */
[----:B------:R-:W-:Y:S02]  /*139e0*/  LOP3.LUT R27, R118, 0xffff, RZ, 0xc0, !PT ;  /* 0x0000ffff761b7812 */ /* 0x000fe400078ec0ff */
[----:B------:R-:W-:-:S02]  /*139f0*/  PRMT R104, R104, 0x5410, R39 ;  /* 0x0000541068687816 */ /* 0x000fc40000000027 */
[----:B------:R-:W-:Y:S02]  /*13a00*/  PRMT R114, R49, 0x5410, R114 ;  /* 0x0000541031727816 */ /* 0x000fe40000000072 */
[----:B------:R-:W-:Y:S02]  /*13a10*/  PRMT R24, R24, 0x4210, R25 ;  /* 0x0000421018187816 */ /* 0x000fe40000000019 */
[----:B------:R-:W-:Y:S02]  /*13a20*/  PRMT R26, R26, 0x4210, R27 ;  /* 0x000042101a1a7816 */ /* 0x000fe4000000001b */
[----:B------:R-:W-:Y:S02]  /*13a30*/  PRMT R25, R104, 0x5210, R25 ;  /* 0x0000521068197816 */ /* 0x000fe40000000019 */
[----:B------:R-:W-:Y:S01]  /*13a40*/  PRMT R27, R114, 0x5210, R27 ;  /* 0x00005210721b7816 */ /* 0x000fe2000000001b */
[----:B------:R-:W-:Y:S01]  /*13a50*/  BAR.SYNC.DEFER_BLOCKING 0x0 ;  /* 0x0000000000007b1d */ /* 0x000fe20000010000 */
[----:B------:R-:W-:-:S02]  /*13a60*/  LOP3.LUT R43, R43, 0xffff, RZ, 0xc0, !PT ;  /* 0x0000ffff2b2b7812 */ /* 0x000fc400078ec0ff */
[----:B------:R-:W-:Y:S02]  /*13a70*/  LOP3.LUT R122, R122, 0xffff, RZ, 0xc0, !PT ;  /* 0x0000ffff7a7a7812 */ /* 0x000fe400078ec0ff */
[----:B------:R-:W-:Y:S02]  /*13a80*/  LOP3.LUT R130, R130, 0xffff, RZ, 0xc0, !PT ;  /* 0x0000ffff82827812 */ /* 0x000fe400078ec0ff */
[----:B------:R-:W-:Y:S01]  /*13a90*/  PRMT R43, R122, 0x3340, R43 ;  /* 0x000033407a2b7816 */ /* 0x000fe2000000002b */
[----:B------:R1:W-:Y:S01]  /*13aa0*/  STSM.16.M88.4 [R0], R24 ;  /* 0x0000001800007844 */ /* 0x0003e20000000200 */
[----:B------:R-:W-:Y:S02]  /*13ab0*/  PRMT R130, R130, 0x3340, R1 ;  /* 0x0000334082827816 */ /* 0x000fe40000000001 */
[----:B------:R-:W-:Y:S02]  /*13ac0*/  LOP3.LUT R31, R134, 0xffff, RZ, 0xc0, !PT ;  /* 0x0000ffff861f7812 */ /* 0x000fe400078ec0ff */
[----:B------:R-:W-:-:S02]  /*13ad0*/  PRMT R130, R43, 0x5410, R130 ;  /* 0x000054102b827816 */ /* 0x000fc40000000082 */
[----:B------:R-:W-:Y:S02]  /*13ae0*/  LOP3.LUT R41, R41, 0xffff, RZ, 0xc0, !PT ;  /* 0x0000ffff29297812 */ /* 0x000fe400078ec0ff */
[----:B-1----:R-:W-:Y:S02]  /*13af0*/  PRMT R24, R29, 0x4210, R132 ;  /* 0x000042101d187816 */ /* 0x002fe40000000084 */
[--C-:B------:R-:W-:Y:S02]  /*13b00*/  PRMT R26, R28, 0x4210, R31.reuse ;  /* 0x000042101c1a7816 */ /* 0x100fe4000000001f */
[----:B------:R-:W-:Y:S01]  /*13b10*/  PRMT R27, R130, 0x5210, R31 ;  /* 0x00005210821b7816 */ /* 0x000fe2000000001f */
[----:B------:R-:W-:Y:S01]  /*13b20*/  BAR.SYNC.DEFER_BLOCKING 0x0 ;  /* 0x0000000000007b1d */ /* 0x000fe20000010000 */
[----:B------:R-:W-:Y:S02]  /*13b30*/  LOP3.LUT R120, R120, 0xffff, RZ, 0xc0, !PT ;  /* 0x0000ffff78787812 */ /* 0x000fe400078ec0ff */
[----:B------:R-:W-:-:S02]  /*13b40*/  LOP3.LUT R128, R128, 0xffff, RZ, 0xc0, !PT ;  /* 0x0000ffff80807812 */ /* 0x000fc400078ec0ff */
[----:B------:R-:W-:Y:S02]  /*13b50*/  PRMT R41, R120, 0x3340, R41 ;  /* 0x0000334078297816 */ /* 0x000fe40000000029 */
[----:B------:R-:W-:Y:S01]  /*13b60*/  PRMT R128, R128, 0x3340, R1 ;  /* 0x0000334080807816 */ /* 0x000fe20000000001 */
[----:B------:R-:W1:Y:S03]  /*13b70*/  LDS.128 R28, [R36] ;  /* 0x00000000241c7984 */ /* 0x000e660000000c00 */
[----:B------:R-:W-:-:S04]  /*13b80*/  PRMT R41, R41, 0x5410, R128 ;  /* 0x0000541029297816 */ /* 0x000fc80000000080 */
[----:B------:R-:W-:Y:S01]  /*13b90*/  PRMT R25, R41, 0x5210, R132 ;  /* 0x0000521029197816 */ /* 0x000fe20000000084 */
[----:B------:R-:W-:Y:S01]  /*13ba0*/  BAR.SYNC.DEFER_BLOCKING 0x0 ;  /* 0x0000000000007b1d */ /* 0x000fe20000010000 */
[----:B------:R-:W-:Y:S02]  /*13bb0*/  LOP3.LUT R45, R45, 0xffff, RZ, 0xc0, !PT ;  /* 0x0000ffff2d2d7812 */ /* 0x000fe400078ec0ff */
[----:B------:R-:W-:Y:S02]  /*13bc0*/  LOP3.LUT R136, R136, 0xffff, RZ, 0xc0, !PT ;  /* 0x0000ffff88887812 */ /* 0x000fe400078ec0ff */
[----:B------:R-:W-:Y:S02]  /*13bd0*/  LOP3.LUT R144, R144, 0xffff, RZ, 0xc0, !PT ;  /* 0x0000ffff90907812 */ /* 0x000fe400078ec0ff */
[----:B------:R-:W-:Y:S01]  /*13be0*/  PRMT R45, R136, 0x3340, R45 ;  /* 0x00003340882d7816 */ /* 0x000fe2000000002d */
[----:B------:R0:W-:Y:S01]  /*13bf0*/  STSM.16.M88.4 [R0], R24 ;  /* 0x0000001800007844 */ /* 0x0001e20000000200 */
[----:B------:R-:W-:-:S02]  /*13c00*/  PRMT R144, R144, 0x3340, R1 ;  /* 0x0000334090907816 */ /* 0x000fc40000000001 */
[----:B------:R-:W-:Y:S02]  /*13c10*/  LOP3.LUT R33, R148, 0xffff, RZ, 0xc0, !PT ;  /* 0x0000ffff94217812 */ /* 0x000fe400078ec0ff */
[----:B------:R-:W-:Y:S02]  /*13c20*/  PRMT R144, R45, 0x5410, R144 ;  /* 0x000054102d907816 */ /* 0x000fe40000000090 */
[----:B------:R-:W-:Y:S02]  /*13c30*/  LOP3.LUT R47, R47, 0xffff, RZ, 0xc0, !PT ;  /* 0x0000ffff2f2f7812 */ /* 0x000fe400078ec0ff */
[--C-:B0-----:R-:W-:Y:S02]  /*13c40*/  PRMT R24, R32, 0x4210, R33.reuse ;  /* 0x0000421020187816 */ /* 0x101fe40000000021 */
[----:B------:R-:W-:Y:S01]  /*13c50*/  PRMT R25, R144, 0x5210, R33 ;  /* 0x0000521090197816 */ /* 0x000fe20000000021 */
[----:B------:R-:W-:Y:S01]  /*13c60*/  BAR.SYNC.DEFER_BLOCKING 0x0 ;  /* 0x0000000000007b1d */ /* 0x000fe20000010000 */
[----:B------:R-:W-:-:S02]  /*13c70*/  LOP3.LUT R138, R138, 0xffff, RZ, 0xc0, !PT ;  /* 0x0000ffff8a8a7812 */ /* 0x000fc400078ec0ff */
[----:B------:R-:W-:Y:S02]  /*13c80*/  LOP3.LUT R146, R146, 0xffff, RZ, 0xc0, !PT ;  /* 0x0000ffff92927812 */ /* 0x000fe400078ec0ff */
[----:B------:R-:W-:Y:S02]  /*13c90*/  PRMT R47, R138, 0x3340, R47 ;  /* 0x000033408a2f7816 */ /* 0x000fe4000000002f */
[----:B------:R-:W-:Y:S01]  /*13ca0*/  PRMT R146, R146, 0x3340, R1 ;  /* 0x0000334092927816 */ /* 0x000fe20000000001 */
[----:B------:R-:W0:Y:S03]  /*13cb0*/  LDS.128 R32, [R36] ;  /* 0x0000000024207984 */ /* 0x000e260000000c00 */
[----:B------:R-:W-:Y:S02]  /*13cc0*/  PRMT R47, R47, 0x5410, R146 ;  /* 0x000054102f2f7816 */ /* 0x000fe40000000092 */
[----:B------:R-:W-:-:S02]  /*13cd0*/  PRMT R26, R3, 0x4210, R150 ;  /* 0x00004210031a7816 */ /* 0x000fc40000000096 */
[----:B------:R-:W-:Y:S01]  /*13ce0*/  PRMT R27, R47, 0x5210, R150 ;  /* 0x000052102f1b7816 */ /* 0x000fe20000000096 */
[----:B------:R-:W-:Y:S01]  /*13cf0*/  BAR.SYNC.DEFER_BLOCKING 0x0 ;  /* 0x0000000000007b1d */ /* 0x000fe20000010000 */
[----:B------:R-:W-:Y:S02]  /*13d00*/  IMAD R39, R172, UR4, RZ ;  /* 0x00000004ac277c24 */ /* 0x000fe4000f8e02ff */
[----:B------:R-:W-:-:S03]  /*13d10*/  IMAD R40, R154, R37, RZ ;  /* 0x000000259a287224 */ /* 0x000fc600078e02ff */
[----:B------:R-:W-:Y:S02]  /*13d20*/  ULDC UR4, c[0x0][0x22c] ;  /* 0x00008b0000047ab9 */ /* 0x000fe40000000800 */
[----:B------:R-:W-:Y:S01]  /*13d30*/  ISETP.LT.AND P6, PT, R154, UR4, !P0 ;  /* 0x000000049a007c0c */ /* 0x000fe2000c7c1270 */
[CC--:B-----5:R-:W-:Y:S01]  /*13d40*/  IMAD R3, R2.reuse, R37.reuse, RZ ;  /* 0x0000002502037224 */ /* 0x0e0fe200078e02ff */
[----:B------:R-:W2:Y:S01]  /*13d50*/  LDL.LU R154, [R1+0x36c] ;  /* 0x00036c00019a7983 */ /* 0x000ea20000300800 */
[C---:B------:R-:W-:Y:S02]  /*13d60*/  IADD3 R38, P1, R39.reuse, UR6, RZ ;  /* 0x0000000627267c10 */ /* 0x040fe4000ff3e0ff */
[----:B------:R-:W-:Y:S01]  /*13d70*/  ISETP.LT.AND P3, PT, R2, UR5, !P0 ;  /* 0x0000000502007c0c */ /* 0x000fe2000c761270 */
[----:B------:R-:W-:Y:S01]  /*13d80*/  ULDC UR5, c[0x0][0x22c] ;  /* 0x00008b0000057ab9 */ /* 0x000fe20000000800 */
[----:B------:R3:W-:Y:S01]  /*13d90*/  STSM.16.M88.4 [R0], R24 ;  /* 0x0000001800007844 */ /* 0x0007e20000000200 */
[----:B------:R-:W-:Y:S01]  /*13da0*/  LEA.HI.X.SX32 R39, R39, UR7, 0x1, P1 ;  /* 0x0000000727277c11 */ /* 0x000fe200088f0eff */
[----:B------:R-:W-:Y:S01]  /*13db0*/  IMAD R41, R153, R37, RZ ;  /* 0x0000002599297224 */ /* 0x000fe200078e02ff */
[----:B------:R-:W-:Y:S01]  /*13dc0*/  IADD3 R2, P4, R3, R38, RZ ;  /* 0x0000002603027210 */ /* 0x000fe20007f9e0ff */
[----:B------:R-:W4:Y:S01]  /*13dd0*/  LDL.LU R156, [R1+0x368] ;  /* 0x00036800019c7983 */ /* 0x000f220000300800 */
[----:B------:R-:W-:Y:S01]  /*13de0*/  ISETP.LT.AND P1, PT, R153, UR5, !P0 ;  /* 0x0000000599007c0c */ /* 0x000fe2000c721270 */
[----:B------:R-:W-:Y:S01]  /*13df0*/  ULDC UR4, c[0x0][0x22c] ;  /* 0x00008b0000047ab9 */ /* 0x000fe20000000800 */
[----:B------:R-:W-:Y:S01]  /*13e00*/  LEA.HI.X.SX32 R3, R3, R39, 0x1, P4 ;  /* 0x0000002703037211 */ /* 0x000fe200020f0eff */
[----:B------:R-:W4:Y:S01]  /*13e10*/  LDL.LU R153, [R1+0x364] ;  /* 0x0003640001997983 */ /* 0x000f220000300800 */
[----:B------:R-:W-:Y:S01]  /*13e20*/  PRMT R47, R20, 0x7770, RZ ;  /* 0x00007770142f7816 */ /* 0x000fe200000000ff */
[----:B------:R-:W-:Y:S01]  /*13e30*/  ULDC UR5, c[0x0][0x22c] ;  /* 0x00008b0000057ab9 */ /* 0x000fe20000000800 */
[----:B------:R-:W-:Y:S01]  /*13e40*/  PRMT R45, R21, 0x7770, RZ ;  /* 0x00007770152d7816 */ /* 0x000fe200000000ff */
[----:B------:R-:W-:Y:S01]  /*13e50*/  BAR.SYNC.DEFER_BLOCKING 0x0 ;  /* 0x0000000000007b1d */ /* 0x000fe20000010000 */
[----:B---3--:R-:W-:Y:S01]  /*13e60*/  IMAD R0, R152, R37, RZ ;  /* 0x0000002598007224 */ /* 0x008fe200078e02ff */
[----:B------:R-:W-:-:S04]  /*13e70*/  PRMT R43, R22, 0x7770, RZ ;  /* 0x00007770162b7816 */ /* 0x000fc800000000ff */
[----:B------:R-:W-:Y:S01]  /*13e80*/  ULDC UR6, c[0x0][0x22c] ;  /* 0x00008b0000067ab9 */ /* 0x000fe20000000800 */
[----:B------:R3:W-:Y:S01]  /*13e90*/  @P3 STG.E.U8 desc[UR14][R2.64], R47 ;  /* 0x0000002f02003986 */ /* 0x0007e2000c10110e */
[----:B------:R-:W-:Y:S02]  /*13ea0*/  ISETP.LT.AND P3, PT, R152, UR4, !P0 ;  /* 0x0000000498007c0c */ /* 0x000fe4000c761270 */
[CC--:B------:R-:W-:Y:S01]  /*13eb0*/  IADD3 R24, P5, R40.reuse, R38.reuse, RZ ;  /* 0x0000002628187210 */ /* 0x0c0fe20007fbe0ff */
[----:B------:R-:W4:Y:S01]  /*13ec0*/  LDL.LU R152, [R1+0x360] ;  /* 0x0003600001987983 */ /* 0x000f220000300800 */
[----:B------:R-:W-:Y:S01]  /*13ed0*/  IMAD R26, R155, R37, RZ ;  /* 0x000000259b1a7224 */ /* 0x000fe200078e02ff */
[----:B------:R-:W-:Y:S01]  /*13ee0*/  ULDC UR4, c[0x0][0x22c] ;  /* 0x00008b0000047ab9 */ /* 0x000fe20000000800 */
[----:B------:R-:W-:Y:S02]  /*13ef0*/  LEA.HI.X.SX32 R25, R40, R39, 0x1, P5 ;  /* 0x0000002728197211 */ /* 0x000fe400028f0eff */
[----:B---3--:R-:W-:-:S04]  /*13f00*/  IADD3 R2, P4, R41, R38, RZ ;  /* 0x0000002629027210 */ /* 0x008fc80007f9e0ff */
[----:B------:R-:W-:Y:S01]  /*13f10*/  LEA.HI.X.SX32 R3, R41, R39, 0x1, P4 ;  /* 0x0000002729037211 */ /* 0x000fe200020f0eff */
[----:B------:R3:W-:Y:S01]  /*13f20*/  @P6 STG.E.U8 desc[UR14][R24.64], R45 ;  /* 0x0000002d18006986 */ /* 0x0007e2000c10110e */
[----:B------:R-:W-:Y:S01]  /*13f30*/  ISETP.LT.AND P4, PT, R155, UR5, !P0 ;  /* 0x000000059b007c0c */ /* 0x000fe2000c781270 */
[----:B------:R-:W-:Y:S02]  /*13f40*/  ULDC UR5, c[0x0][0x22c] ;  /* 0x00008b0000057ab9 */ /* 0x000fe40000000800 */
[----:B------:R1:W-:Y:S01]  /*13f50*/  @P1 STG.E.U8 desc[UR14][R2.64], R43 ;  /* 0x0000002b02001986 */ /* 0x0003e2000c10110e */
[----:B------:R-:W-:Y:S02]  /*13f60*/  PRMT R41, R23, 0x7770, RZ ;  /* 0x0000777017297816 */ /* 0x000fe400000000ff */
[----:B------:R-:W-:Y:S01]  /*13f70*/  PRMT R27, R20, 0x7771, RZ ;  /* 0x00007771141b7816 */ /* 0x000fe200000000ff */
[----:B------:R-:W4:Y:S01]  /*13f80*/  LDL.LU R155, [R1+0x35c] ;  /* 0x00035c00019b7983 */ /* 0x000f220000300800 */
[----:B---3--:R-:W-:-:S02]  /*13f90*/  IADD3 R24, P6, R26, R38, RZ ;  /* 0x000000261a187210 */ /* 0x008fc40007fde0ff */
[----:B-1----:R-:W-:Y:S02]  /*13fa0*/  IADD3 R2, P5, R0, R38, RZ ;  /* 0x0000002600027210 */ /* 0x002fe40007fbe0ff */
[-C--:B------:R-:W-:Y:S02]  /*13fb0*/  LEA.HI.X.SX32 R25, R26, R39.reuse, 0x1, P6 ;  /* 0x000000271a197211 */ /* 0x080fe400030f0eff */
[----:B------:R-:W-:-:S05]  /*13fc0*/  LEA.HI.X.SX32 R3, R0, R39, 0x1, P5 ;  /* 0x0000002700037211 */ /* 0x000fca00028f0eff */
[----:B------:R1:W-:Y:S04]  /*13fd0*/  @P3 STG.E.U8 desc[UR14][R2.64], R41 ;  /* 0x0000002902003986 */ /* 0x0003e8000c10110e */
[----:B------:R3:W-:Y:S01]  /*13fe0*/  @P4 STG.E.U8 desc[UR14][R24.64], R27 ;  /* 0x0000001b18004986 */ /* 0x0007e2000c10110e */
[----:B------:R-:W-:Y:S02]  /*13ff0*/  PRMT R43, R21, 0x7771, RZ ;  /* 0x00007771152b7816 */ /* 0x000fe400000000ff */
[C---:B--2---:R-:W-:Y:S01]  /*14000*/  ISETP.LT.AND P1, PT, R154.reuse, UR4, !P0 ;  /* 0x000000049a007c0c */ /* 0x044fe2000c721270 */
[----:B------:R-:W-:Y:S01]  /*14010*/  IMAD R0, R154, R37, RZ ;  /* 0x000000259a007224 */ /* 0x000fe200078e02ff */
[----:B------:R-:W-:Y:S01]  /*14020*/  ULDC UR4, c[0x0][0x22c] ;  /* 0x00008b0000047ab9 */ /* 0x000fe20000000800 */
[----:B------:R-:W2:Y:S03]  /*14030*/  LDL.LU R154, [R1+0x358] ;  /* 0x00035800019a7983 */ /* 0x000ea60000300800 */
[----:B-1----:R-:W-:-:S04]  /*14040*/  IADD3 R2, P4, R0, R38, RZ ;  /* 0x0000002600027210 */ /* 0x002fc80007f9e0ff */
[----:B------:R-:W-:Y:S01]  /*14050*/  LEA.HI.X.SX32 R3, R0, R39, 0x1, P4 ;  /* 0x0000002700037211 */ /* 0x000fe200020f0eff */
[CC--:B----4-:R-:W-:Y:S01]  /*14060*/  IMAD R0, R156.reuse, R37.reuse, RZ ;  /* 0x000000259c007224 */ /* 0x0d0fe200078e02ff */
[C---:B------:R-:W-:Y:S01]  /*14070*/  ISETP.LT.AND P4, PT, R153.reuse, UR5, !P0 ;  /* 0x0000000599007c0c */ /* 0x040fe2000c781270 */
[----:B------:R-:W-:Y:S02]  /*14080*/  IMAD R26, R153, R37, RZ ;  /* 0x00000025991a7224 */ /* 0x000fe400078e02ff */
[----:B------:R1:W-:Y:S01]  /*14090*/  @P1 STG.E.U8 desc[UR14][R2.64], R43 ;  /* 0x0000002b02001986 */ /* 0x0003e2000c10110e */
[----:B------:R-:W-:Y:S01]  /*140a0*/  ISETP.LT.AND P3, PT, R156, UR4, !P0 ;  /* 0x000000049c007c0c */ /* 0x000fe2000c761270 */
[----:B------:R-:W-:Y:S01]  /*140b0*/  ULDC UR4, c[0x0][0x22c] ;  /* 0x00008b0000047ab9 */ /* 0x000fe20000000800 */
[----:B------:R-:W-:Y:S01]  /*140c0*/  PRMT R41, R22, 0x7771, RZ ;  /* 0x0000777116297816 */ /* 0x000fe200000000ff */
[----:B------:R-:W4:Y:S01]  /*140d0*/  LDL.LU R153, [R1+0x354] ;  /* 0x0003540001997983 */ /* 0x000f220000300800 */
[----:B---3--:R-:W-:Y:S01]  /*140e0*/  PRMT R27, R23, 0x7771, RZ ;  /* 0x00007771171b7816 */ /* 0x008fe200000000ff */
[----:B------:R-:W-:-:S02]  /*140f0*/  ULDC UR5, c[0x0][0x22c] ;  /* 0x00008b0000057ab9 */ /* 0x000fc40000000800 */
[----:B------:R-:W3:Y:S01]  /*14100*/  LDL.LU R157, [R1+0x350] ;  /* 0x00035000019d7983 */ /* 0x000ee20000300800 */
[----:B-1----:R-:W-:-:S04]  /*14110*/  IADD3 R2, P5, R0, R38, RZ ;  /* 0x0000002600027210 */ /* 0x002fc80007fbe0ff */
[----:B------:R-:W-:Y:S02]  /*14120*/  LEA.HI.X.SX32 R3, R0, R39, 0x1, P5 ;  /* 0x0000002700037211 */ /* 0x000fe400028f0eff */
[C---:B------:R-:W-:Y:S01]  /*14130*/  ISETP.LT.AND P1, PT, R152.reuse, UR4, !P0 ;  /* 0x0000000498007c0c */ /* 0x040fe2000c721270 */
[----:B------:R-:W-:Y:S01]  /*14140*/  IMAD R0, R152, R37, RZ ;  /* 0x0000002598007224 */ /* 0x000fe200078e02ff */
[C---:B------:R-:W-:Y:S01]  /*14150*/  IADD3 R24, P6, R26.reuse, R38, RZ ;  /* 0x000000261a187210 */ /* 0x040fe20007fde0ff */
[----:B------:R-:W3:Y:S01]  /*14160*/  LDL.LU R152, [R1+0x34c] ;  /* 0x00034c0001987983 */ /* 0x000ee20000300800 */
[----:B------:R-:W-:Y:S02]  /*14170*/  ULDC UR4, c[0x0][0x22c] ;  /* 0x00008b0000047ab9 */ /* 0x000fe40000000800 */
[----:B------:R-:W-:Y:S01]  /*14180*/  LEA.HI.X.SX32 R25, R26, R39, 0x1, P6 ;  /* 0x000000271a197211 */ /* 0x000fe200030f0eff */
[----:B------:R1:W-:Y:S04]  /*14190*/  @P3 STG.E.U8 desc[UR14][R2.64], R41 ;  /* 0x0000002902003986 */ /* 0x0003e8000c10110e */
[----:B------:R-:W-:Y:S01]  /*141a0*/  @P4 STG.E.U8 desc[UR14][R24.64], R27 ;  /* 0x0000001b18004986 */ /* 0x000fe2000c10110e */
[----:B------:R-:W-:-:S02]  /*141b0*/  PRMT R43, R20, 0x7772, RZ ;  /* 0x00007772142b7816 */ /* 0x000fc400000000ff */
[C---:B-1----:R-:W-:Y:S02]  /*141c0*/  IADD3 R2, P4, R0.reuse, R38, RZ ;  /* 0x0000002600027210 */ /* 0x042fe40007f9e0ff */
[C---:B------:R-:W-:Y:S01]  /*141d0*/  ISETP.LT.AND P3, PT, R155.reuse, UR4, !P0 ;  /* 0x000000049b007c0c */ /* 0x040fe2000c761270 */
[----:B------:R-:W-:Y:S01]  /*141e0*/  ULDC UR4, c[0x0][0x22c] ;  /* 0x00008b0000047ab9 */ /* 0x000fe20000000800 */
[----:B------:R-:W-:Y:S01]  /*141f0*/  LEA.HI.X.SX32 R3, R0, R39, 0x1, P4 ;  /* 0x0000002700037211 */ /* 0x000fe200020f0eff */
[----:B------:R-:W-:Y:S02]  /*14200*/  IMAD R0, R155, R37, RZ ;  /* 0x000000259b007224 */ /* 0x000fe400078e02ff */
[----:B------:R-:W3:Y:S04]  /*14210*/  LDL.LU R155, [R1+0x510] ;  /* 0x00051000019b7983 */ /* 0x000ee80000300800 */
[----:B------:R1:W-:Y:S01]  /*14220*/  @P1 STG.E.U8 desc[UR14][R2.64], R43 ;  /* 0x0000002b02001986 */ /* 0x0003e2000c10110e */
[----:B------:R-:W-:-:S02]  /*14230*/  PRMT R41, R21, 0x7772, RZ ;  /* 0x0000777215297816 */ /* 0x000fc400000000ff */
[----:B-1----:R-:W-:-:S04]  /*14240*/  IADD3 R2, P5, R0, R38, RZ ;  /* 0x0000002600027210 */ /* 0x002fc80007fbe0ff */
[----:B------:R-:W-:-:S05]  /*14250*/  LEA.HI.X.SX32 R3, R0, R39, 0x1, P5 ;  /* 0x0000002700037211 */ /* 0x000fca00028f0eff */
[----:B------:R1:W-:Y:S01]  /*14260*/  @P3 STG.E.U8 desc[UR14][R2.64], R41 ;  /* 0x0000002902003986 */ /* 0x0003e2000c10110e */
[C---:B--2---:R-:W-:Y:S01]  /*14270*/  ISETP.LT.AND P4, PT, R154.reuse, UR5, !P0 ;  /* 0x000000059a007c0c */ /* 0x044fe2000c781270 */
[-C--:B------:R-:W-:Y:S01]  /*14280*/  IMAD R26, R154, R37.reuse, RZ ;  /* 0x000000259a1a7224 */ /* 0x080fe200078e02ff */
[----:B------:R-:W-:Y:S01]  /*14290*/  ULDC UR5, c[0x0][0x22c] ;  /* 0x00008b0000057ab9 */ /* 0x000fe20000000800 */
[----:B------:R-:W2:Y:S04]  /*142a0*/  LDL.LU R154, [R1+0x348] ;  /* 0x00034800019a7983 */ /* 0x000ea80000300800 */
[----:B------:R-:W2:Y:S01]  /*142b0*/  LDL.LU R156, [R1+0x344] ;  /* 0x00034400019c7983 */ /* 0x000ea20000300800 */
[C---:B----4-:R-:W-:Y:S01]  /*142c0*/  ISETP.LT.AND P1, PT, R153.reuse, UR4, !P0 ;  /* 0x0000000499007c0c */ /* 0x050fe2000c721270 */
[----:B------:R-:W-:Y:S01]  /*142d0*/  IMAD R0, R153, R37, RZ ;  /* 0x0000002599007224 */ /* 0x000fe200078e02ff */
[-C--:B------:R-:W-:Y:S01]  /*142e0*/  IADD3 R24, P6, R26, R38.reuse, RZ ;  /* 0x000000261a187210 */ /* 0x080fe20007fde0ff */
[----:B------:R-:W4:Y:S01]  /*142f0*/  LDL.LU R153, [R1+0x340] ;  /* 0x0003400001997983 */ /* 0x000f220000300800 */
[----:B------:R-:W-:Y:S01]  /*14300*/  PRMT R27, R22, 0x7772, RZ ;  /* 0x00007772161b7816 */ /* 0x000fe200000000ff */
[----:B------:R-:W-:Y:S01]  /*14310*/  ULDC UR4, c[0x0][0x22c] ;  /* 0x00008b0000047ab9 */ /* 0x000fe20000000800 */
[----:B-1----:R-:W-:-:S04]  /*14320*/  IADD3 R2, P3, R0, R38, RZ ;  /* 0x0000002600027210 */ /* 0x002fc80007f7e0ff */
[----:B------:R-:W-:Y:S02]  /*14330*/  LEA.HI.X.SX32 R3, R0, R39, 0x1, P3 ;  /* 0x0000002700037211 */ /* 0x000fe400018f0eff */
[C---:B---3--:R-:W-:Y:S01]  /*14340*/  ISETP.LT.AND P3, PT, R152.reuse, UR5, !P0 ;  /* 0x0000000598007c0c */ /* 0x048fe2000c761270 */
[----:B------:R-:W-:Y:S01]  /*14350*/  IMAD R0, R152, R37, RZ ;  /* 0x0000002598007224 */ /* 0x000fe200078e02ff */
[----:B------:R-:W-:Y:S01]  /*14360*/  LEA.HI.X.SX32 R25, R26, R39, 0x1, P6 ;  /* 0x000000271a197211 */ /* 0x000fe200030f0eff */
[----:B------:R-:W3:Y:S01]  /*14370*/  LDL.LU R152, [R1+0x33c] ;  /* 0x00033c0001987983 */ /* 0x000ee20000300800 */
[----:B------:R-:W-:Y:S01]  /*14380*/  IMAD R26, R157, R37, RZ ;  /* 0x000000259d1a7224 */ /* 0x000fe200078e02ff */
[----:B------:R-:W-:Y:S01]  /*14390*/  PRMT R43, R23, 0x7772, RZ ;  /* 0x00007772172b7816 */ /* 0x000fe200000000ff */
[----:B------:R-:W-:Y:S01]  /*143a0*/  ULDC UR5, c[0x0][0x22c] ;  /* 0x00008b0000057ab9 */ /* 0x000fe20000000800 */
[----:B------:R1:W-:Y:S01]  /*143b0*/  @P4 STG.E.U8 desc[UR14][R24.64], R27 ;  /* 0x0000001b18004986 */ /* 0x0003e2000c10110e */
[----:B------:R-:W-:Y:S01]  /*143c0*/  ISETP.LT.AND P4, PT, R157, UR4, !P0 ;  /* 0x000000049d007c0c */ /* 0x000fe2000c781270 */
[----:B------:R-:W-:-:S02]  /*143d0*/  ULDC UR4, c[0x0][0x22c] ;  /* 0x00008b0000047ab9 */ /* 0x000fc40000000800 */
[----:B------:R0:W-:Y:S01]  /*143e0*/  @P1 STG.E.U8 desc[UR14][R2.64], R43 ;  /* 0x0000002b02001986 */ /* 0x0001e2000c10110e */
[-C--:B-1----:R-:W-:Y:S02]  /*143f0*/  IADD3 R24, P5, R26, R38.reuse, RZ ;  /* 0x000000261a187210 */ /* 0x082fe40007fbe0ff */
[----:B------:R-:W-:Y:S02]  /*14400*/  PRMT R27, R20, 0x7773, RZ ;  /* 0x00007773141b7816 */ /* 0x000fe400000000ff */
[-C--:B------:R-:W-:Y:S02]  /*14410*/  LEA.HI.X.SX32 R25, R26, R39.reuse, 0x1, P5 ;  /* 0x000000271a197211 */ /* 0x080fe400028f0eff */
[C---:B0-----:R-:W-:Y:S02]  /*14420*/  IADD3 R2, P1, R0.reuse, R38, RZ ;  /* 0x0000002600027210 */ /* 0x041fe40007f3e0ff */
[----:B------:R-:W-:Y:S01]  /*14430*/  ISETP.LT.AND P5, PT, R155, UR4, !P0 ;  /* 0x000000049b007c0c */ /* 0x000fe2000c7a1270 */
[----:B------:R-:W-:Y:S01]  /*14440*/  ULDC UR4, c[0x0][0x22c] ;  /* 0x00008b0000047ab9 */ /* 0x000fe20000000800 */
[----:B------:R-:W-:Y:S01]  /*14450*/  LEA.HI.X.SX32 R3, R0, R39, 0x1, P1 ;  /* 0x0000002700037211 */ /* 0x000fe200008f0eff */
[----:B------:R0:W-:Y:S04]  /*14460*/  @P4 STG.E.U8 desc[UR14][R24.64], R27 ;  /* 0x0000001b18004986 */ /* 0x0001e8000c10110e */
[----:B------:R-:W3:Y:S01]  /*14470*/  LDL.LU R155, [R1+0x338] ;  /* 0x00033800019b7983 */ /* 0x000ee20000300800 */
[----:B------:R-:W-:-:S02]  /*14480*/  PRMT R41, R21, 0x7773, RZ ;  /* 0x0000777315297816 */ /* 0x000fc400000000ff */
[----:B0-----:R-:W-:-:S03]  /*14490*/  PRMT R27, R22, 0x7773, RZ ;  /* 0x00007773161b7816 */ /* 0x001fc600000000ff */
[----:B------:R0:W-:Y:S01]  /*144a0*/  @P3 STG.E.U8 desc[UR14][R2.64], R41 ;  /* 0x0000002902003986 */ /* 0x0001e2000c10110e */
[----:B------:R-:W-:Y:S02]  /*144b0*/  PRMT R25, R23, 0x7773, RZ ;  /* 0x0000777317197816 */ /* 0x000fe400000000ff */
[C---:B--2---:R-:W-:Y:S01]  /*144c0*/  ISETP.LT.AND P4, PT, R154.reuse, UR4, !P0 ;  /* 0x000000049a007c0c */ /* 0x044fe2000c781270 */
[-C--:B------:R-:W-:Y:S01]  /*144d0*/  IMAD R0, R154, R37.reuse, RZ ;  /* 0x000000259a007224 */ /* 0x080fe200078e02ff */
[----:B------:R-:W-:Y:S01]  /*144e0*/  ULDC UR4, c[0x0][0x22c] ;  /* 0x00008b0000047ab9 */ /* 0x000fe20000000800 */
[----:B------:R-:W2:Y:S03]  /*144f0*/  LDL.LU R154, [R1+0x334] ;  /* 0x00033400019a7983 */ /* 0x000ea60000300800 */
[----:B------:R-:W-:Y:S01]  /*14500*/  IADD3 R20, P6, R0, R38, RZ ;  /* 0x0000002600147210 */ /* 0x000fe20007fde0ff */
[----:B------:R-:W-:-:S03]  /*14510*/  IMAD R26, R156, R37, RZ ;  /* 0x000000259c1a7224 */ /* 0x000fc600078e02ff */
[----:B------:R-:W-:Y:S02]  /*14520*/  LEA.HI.X.SX32 R21, R0, R39, 0x1, P6 ;  /* 0x0000002700157211 */ /* 0x000fe400030f0eff */
[----:B0-----:R-:W-:-:S03]  /*14530*/  IADD3 R2, P6, R26, R38, RZ ;  /* 0x000000261a027210 */ /* 0x001fc60007fde0ff */
[----:B------:R0:W-:Y:S01]  /*14540*/  @P4 STG.E.U8 desc[UR14][R20.64], R27 ;  /* 0x0000001b14004986 */ /* 0x0001e2000c10110e */
[----:B------:R-:W-:Y:S01]  /*14550*/  ISETP.LT.AND P3, PT, R156, UR4, !P0 ;  /* 0x000000049c007c0c */ /* 0x000fe2000c761270 */
[----:B------:R-:W-:Y:S01]  /*14560*/  ULDC UR4, c[0x0][0x22c] ;  /* 0x00008b0000047ab9 */ /* 0x000fe20000000800 */
[C---:B----4-:R-:W-:Y:S01]  /*14570*/  ISETP.LT.AND P1, PT, R153.reuse, UR5, !P0 ;  /* 0x0000000599007c0c */ /* 0x050fe2000c721270 */
[----:B------:R-:W-:Y:S01]  /*14580*/  IMAD R0, R153, R37, RZ ;  /* 0x0000002599007224 */ /* 0x000fe200078e02ff */
[-C--:B------:R-:W-:Y:S01]  /*14590*/  LEA.HI.X.SX32 R3, R26, R39.reuse, 0x1, P6 ;  /* 0x000000271a037211 */ /* 0x080fe200030f0eff */
[----:B------:R-:W4:Y:S01]  /*145a0*/  LDL.LU R153, [R1+0x330] ;  /* 0x0003300001997983 */ /* 0x000f220000300800 */
[----:B------:R-:W-:Y:S01]  /*145b0*/  PRMT R41, R16, 0x7770, RZ ;  /* 0x0000777010297816 */ /* 0x000fe200000000ff */
[----:B------:R-:W-:Y:S01]  /*145c0*/  ULDC UR5, c[0x0][0x22c] ;  /* 0x00008b0000057ab9 */ /* 0x000fe20000000800 */
[C---:B------:R-:W-:Y:S01]  /*145d0*/  IADD3 R22, P4, R0.reuse, R38, RZ ;  /* 0x0000002600167210 */ /* 0x040fe20007f9e0ff */
[----:B------:R-:W4:Y:S03]  /*145e0*/  LDL.LU R156, [R1+0x32c] ;  /* 0x00032c00019c7983 */ /* 0x000f260000300800 */
[----:B------:R-:W-:-:S02]  /*145f0*/  LEA.HI.X.SX32 R23, R0, R39, 0x1, P4 ;  /* 0x0000002700177211 */ /* 0x000fc400020f0eff */
[C---:B---3--:R-:W-:Y:S01]  /*14600*/  ISETP.LT.AND P6, PT, R152.reuse, UR4, !P0 ;  /* 0x0000000498007c0c */ /* 0x048fe2000c7c1270 */
[----:B------:R-:W-:Y:S01]  /*14610*/  IMAD R0, R152, R37, RZ ;  /* 0x0000002598007224 */ /* 0x000fe200078e02ff */
[----:B------:R1:W-:Y:S01]  /*14620*/  @P3 STG.E.U8 desc[UR14][R2.64], R25 ;  /* 0x0000001902003986 */ /* 0x0003e2000c10110e */
[----:B------:R-:W-:-:S03]  /*14630*/  ULDC UR4, c[0x0][0x22c] ;  /* 0x00008b0000047ab9 */ /* 0x000fc60000000800 */
[----:B------:R-:W3:Y:S04]  /*14640*/  LDL.LU R152, [R1+0x328] ;  /* 0x0003280001987983 */ /* 0x000ee80000300800 */
[----:B------:R1:W-:Y:S01]  /*14650*/  @P1 STG.E.U8 desc[UR14][R22.64], R41 ;  /* 0x0000002916001986 */ /* 0x0003e2000c10110e */
[C---:B0-----:R-:W-:Y:S02]  /*14660*/  IADD3 R20, P1, R0.reuse, R38, RZ ;  /* 0x0000002600147210 */ /* 0x041fe40007f3e0ff */
[----:B------:R-:W-:Y:S02]  /*14670*/  PRMT R27, R17, 0x7770, RZ ;  /* 0x00007770111b7816 */ /* 0x000fe400000000ff */
[----:B------:R-:W-:-:S05]  /*14680*/  LEA.HI.X.SX32 R21, R0, R39, 0x1, P1 ;  /* 0x0000002700157211 */ /* 0x000fca00008f0eff */
[----:B------:R0:W-:Y:S01]  /*14690*/  @P6 STG.E.U8 desc[UR14][R20.64], R27 ;  /* 0x0000001b14006986 */ /* 0x0001e2000c10110e */
[----:B-1----:R-:W-:Y:S01]  /*146a0*/  PRMT R25, R19, 0x7770, RZ ;  /* 0x0000777013197816 */ /* 0x002fe200000000ff */
[C---:B------:R-:W-:Y:S01]  /*146b0*/  IMAD R24, R155.reuse, R37, RZ ;  /* 0x000000259b187224 */ /* 0x040fe200078e02ff */
[----:B------:R-:W-:Y:S01]  /*146c0*/  ISETP.LT.AND P3, PT, R155, UR4, !P0 ;  /* 0x000000049b007c0c */ /* 0x000fe2000c761270 */
[----:B------:R-:W-:-:S03]  /*146d0*/  ULDC UR4, c[0x0][0x22c] ;  /* 0x00008b0000047ab9 */ /* 0x000fc60000000800 */
[----:B------:R-:W-:Y:S02]  /*146e0*/  IADD3 R2, P4, R24, R38, RZ ;  /* 0x0000002618027210 */ /* 0x000fe40007f9e0ff */
[----:B------:R-:W-:Y:S02]  /*146f0*/  PRMT R41, R18, 0x7770, RZ ;  /* 0x0000777012297816 */ /* 0x000fe400000000ff */
[----:B------:R-:W-:-:S05]  /*14700*/  LEA.HI.X.SX32 R3, R24, R39, 0x1, P4 ;  /* 0x0000002718037211 */ /* 0x000fca00020f0eff */
[----:B------:R-:W-:Y:S01]  /*14710*/  @P3 STG.E.U8 desc[UR14][R2.64], R41 ;  /* 0x0000002902003986 */ /* 0x000fe2000c10110e */
[C---:B--2---:R-:W-:Y:S01]  /*14720*/  ISETP.LT.AND P1, PT, R154.reuse, UR5, !P0 ;  /* 0x000000059a007c0c */ /* 0x044fe2000c721270 */
[----:B------:R-:W-:Y:S01]  /*14730*/  IMAD R0, R154, R37, RZ ;  /* 0x000000259a007224 */ /* 0x000fe200078e02ff */
[----:B------:R-:W-:Y:S01]  /*14740*/  ULDC UR5, c[0x0][0x22c] ;  /* 0x00008b0000057ab9 */ /* 0x000fe20000000800 */
[----:B------:R-:W2:Y:S03]  /*14750*/  LDL.LU R154, [R1+0x324] ;  /* 0x00032400019a7983 */ /* 0x000ea60000300800 */
[C---:B------:R-:W-:Y:S01]  /*14760*/  IADD3 R22, P6, R0.reuse, R38, RZ ;  /* 0x0000002600167210 */ /* 0x040fe20007fde0ff */
[----:B------:R-:W2:Y:S03]  /*14770*/  LDL.LU R155, [R1+0x320] ;  /* 0x00032000019b7983 */ /* 0x000ea60000300800 */
[----:B------:R-:W-:-:S05]  /*14780*/  LEA.HI.X.SX32 R23, R0, R39, 0x1, P6 ;  /* 0x0000002700177211 */ /* 0x000fca00030f0eff */
[----:B------:R1:W-:Y:S01]  /*14790*/  @P1 STG.E.U8 desc[UR14][R22.64], R25 ;  /* 0x0000001916001986 */ /* 0x0003e2000c10110e */
[C---:B----4-:R-:W-:Y:S01]  /*147a0*/  ISETP.LT.AND P4, PT, R153.reuse, UR4, !P0 ;  /* 0x0000000499007c0c */ /* 0x050fe2000c781270 */
[----:B------:R-:W-:Y:S01]  /*147b0*/  IMAD R0, R153, R37, RZ ;  /* 0x0000002599007224 */ /* 0x000fe200078e02ff */
[----:B------:R-:W-:Y:S01]  /*147c0*/  ULDC UR4, c[0x0][0x22c] ;  /* 0x00008b0000047ab9 */ /* 0x000fe20000000800 */
[----:B------:R-:W4:Y:S03]  /*147d0*/  LDL.LU R153, [R1+0x31c] ;  /* 0x00031c0001997983 */ /* 0x000f260000300800 */
[----:B0-----:R-:W-:-:S04]  /*147e0*/  IADD3 R20, P1, R0, R38, RZ ;  /* 0x0000002600147210 */ /* 0x001fc80007f3e0ff */
[----:B------:R-:W-:Y:S02]  /*147f0*/  LEA.HI.X.SX32 R21, R0, R39, 0x1, P1 ;  /* 0x0000002700157211 */ /* 0x000fe400008f0eff */
[C---:B---3--:R-:W-:Y:S01]  /*14800*/  ISETP.LT.AND P1, PT, R152.reuse, UR5, !P0 ;  /* 0x0000000598007c0c */ /* 0x048fe2000c721270 */
[-C--:B------:R-:W-:Y:S01]  /*14810*/  IMAD R0, R152, R37.reuse, RZ ;  /* 0x0000002598007224 */ /* 0x080fe200078e02ff */
[----:B------:R-:W-:Y:S01]  /*14820*/  PRMT R27, R16, 0x7771, RZ ;  /* 0x00007771101b7816 */ /* 0x000fe200000000ff */
[----:B------:R-:W3:Y:S01]  /*14830*/  LDL.LU R152, [R1+0x318] ;  /* 0x0003180001987983 */ /* 0x000ee20000300800 */
[C---:B------:R-:W-:Y:S01]  /*14840*/  IMAD R24, R156.reuse, R37, RZ ;  /* 0x000000259c187224 */ /* 0x040fe200078e02ff */
[----:B------:R-:W-:Y:S01]  /*14850*/  ISETP.LT.AND P3, PT, R156, UR4, !P0 ;  /* 0x000000049c007c0c */ /* 0x000fe2000c761270 */
[----:B------:R-:W-:Y:S01]  /*14860*/  ULDC UR4, c[0x0][0x22c] ;  /* 0x00008b0000047ab9 */ /* 0x000fe20000000800 */
[----:B------:R0:W-:Y:S01]  /*14870*/  @P4 STG.E.U8 desc[UR14][R20.64], R27 ;  /* 0x0000001b14004986 */ /* 0x0001e2000c10110e */
[-C--:B-1----:R-:W-:Y:S01]  /*14880*/  IADD3 R22, P4, R0, R38.reuse, RZ ;  /* 0x0000002600167210 */ /* 0x082fe20007f9e0ff */
[----:B------:R-:W-:Y:S01]  /*14890*/  ULDC UR5, c[0x0][0x22c] ;  /* 0x00008b0000057ab9 */ /* 0x000fe20000000800 */
[----:B------:R-:W-:Y:S01]  /*148a0*/  IADD3 R2, P6, R24, R38, RZ ;  /* 0x0000002618027210 */ /* 0x000fe20007fde0ff */
[----:B------:R-:W3:Y:S01]  /*148b0*/  LDL.LU R156, [R1+0x314] ;  /* 0x00031400019c7983 */ /* 0x000ee20000300800 */
[----:B------:R-:W-:-:S02]  /*148c0*/  PRMT R41, R17, 0x7771, RZ ;  /* 0x0000777111297816 */ /* 0x000fc400000000ff */
[-C--:B------:R-:W-:Y:S02]  /*148d0*/  LEA.HI.X.SX32 R3, R24, R39.reuse, 0x1, P6 ;  /* 0x0000002718037211 */ /* 0x080fe400030f0eff */
[----:B------:R-:W-:Y:S02]  /*148e0*/  LEA.HI.X.SX32 R23, R0, R39, 0x1, P4 ;  /* 0x0000002700177211 */ /* 0x000fe400020f0eff */
[----:B------:R-:W-:Y:S01]  /*148f0*/  PRMT R25, R18, 0x7771, RZ ;  /* 0x0000777112197816 */ /* 0x000fe200000000ff */
[----:B------:R1:W-:Y:S04]  /*14900*/  @P3 STG.E.U8 desc[UR14][R2.64], R41 ;  /* 0x0000002902003986 */ /* 0x0003e8000c10110e */
[----:B------:R4:W-:Y:S01]  /*14910*/  @P1 STG.E.U8 desc[UR14][R22.64], R25 ;  /* 0x0000001916001986 */ /* 0x0009e2000c10110e */
[----:B0-----:R-:W-:-:S02]  /*14920*/  PRMT R27, R19, 0x7771, RZ ;  /* 0x00007771131b7816 */ /* 0x001fc400000000ff */
[C---:B--2---:R-:W-:Y:S01]  /*14930*/  ISETP.LT.AND P6, PT, R154.reuse, UR4, !P0 ;  /* 0x000000049a007c0c */ /* 0x044fe2000c7c1270 */
[-C--:B------:R-:W-:Y:S01]  /*14940*/  IMAD R0, R154, R37.reuse, RZ ;  /* 0x000000259a007224 */ /* 0x080fe200078e02ff */
[----:B------:R-:W-:Y:S01]  /*14950*/  ULDC UR4, c[0x0][0x22c] ;  /* 0x00008b0000047ab9 */ /* 0x000fe20000000800 */
[----:B------:R-:W2:Y:S03]  /*14960*/  LDL.LU R154, [R1+0x310] ;  /* 0x00031000019a7983 */ /* 0x000ea60000300800 */
[----:B------:R-:W-:Y:S01]  /*14970*/  IADD3 R20, P1, R0, R38, RZ ;  /* 0x0000002600147210 */ /* 0x000fe20007f3e0ff */
[----:B------:R-:W-:-:S03]  /*14980*/  IMAD R24, R155, R37, RZ ;  /* 0x000000259b187224 */ /* 0x000fc600078e02ff */
[----:B------:R-:W-:Y:S02]  /*14990*/  LEA.HI.X.SX32 R21, R0, R39, 0x1, P1 ;  /* 0x0000002700157211 */ /* 0x000fe400008f0eff */
[----:B-1----:R-:W-:-:S03]  /*149a0*/  IADD3 R2, P4, R24, R38, RZ ;  /* 0x0000002618027210 */ /* 0x002fc60007f9e0ff */
        /* <DEDUP_REMOVED lines=14> */
[----:B------:R-:W-:Y:S01]  /*14a90*/  PRMT R25, R17, 0x7772, RZ ;  /* 0x0000777211197816 */ /* 0x000fe200000000ff */
[----:B------:R-:W3:Y:S01]  /*14aa0*/  LDL.LU R152, [R1+0x304] ;  /* 0x0003040001987983 */ /* 0x000ee20000300800 */
[----:B------:R-:W-:-:S03]  /*14ab0*/  ULDC UR4, c[0x0][0x22c] ;  /* 0x00008b0000047ab9 */ /* 0x000fc60000000800 */
[----:B------:R1:W-:Y:S01]  /*14ac0*/  @P3 STG.E.U8 desc[UR14][R2.64], R41 ;  /* 0x0000002902003986 */ /* 0x0003e2000c10110e */
[C---:B------:R-:W-:Y:S01]  /*14ad0*/  ISETP.LT.AND P3, PT, R156.reuse, UR4, !P0 ;  /* 0x000000049c007c0c */ /* 0x040fe2000c761270 */
[----:B------:R-:W-:Y:S01]  /*14ae0*/  IMAD R24, R156, R37, RZ ;  /* 0x000000259c187224 */ /* 0x000fe200078e02ff */
[----:B0-----:R-:W-:Y:S01]  /*14af0*/  PRMT R27, R18, 0x7772, RZ ;  /* 0x00007772121b7816 */ /* 0x001fe200000000ff */
[----:B------:R0:W-:Y:S01]  /*14b00*/  @P1 STG.E.U8 desc[UR14][R22.64], R25 ;  /* 0x0000001916001986 */ /* 0x0001e2000c10110e */
[CC--:B------:R-:W-:Y:S01]  /*14b10*/  IADD3 R20, P1, R0.reuse, R38.reuse, RZ ;  /* 0x0000002600147210 */ /* 0x0c0fe20007f3e0ff */
[----:B------:R-:W-:Y:S02]  /*14b20*/  ULDC UR4, c[0x0][0x22c] ;  /* 0x00008b0000047ab9 */ /* 0x000fe40000000800 */
[----:B------:R-:W3:Y:S01]  /*14b30*/  LDL.LU R156, [R1+0x300] ;  /* 0x00030000019c7983 */ /* 0x000ee20000300800 */
[----:B------:R-:W-:Y:S02]  /*14b40*/  LEA.HI.X.SX32 R21, R0, R39, 0x1, P1 ;  /* 0x0000002700157211 */ /* 0x000fe400008f0eff */
[----:B-1----:R-:W-:-:S03]  /*14b50*/  IADD3 R2, P6, R24, R38, RZ ;  /* 0x0000002618027210 */ /* 0x002fc60007fde0ff */
[----:B------:R1:W-:Y:S01]  /*14b60*/  @P4 STG.E.U8 desc[UR14][R20.64], R27 ;  /* 0x0000001b14004986 */ /* 0x0003e2000c10110e */
[----:B------:R-:W-:Y:S02]  /*14b70*/  PRMT R41, R19, 0x7772, RZ ;  /* 0x0000777213297816 */ /* 0x000fe400000000ff */
[----:B------:R-:W-:Y:S02]  /*14b80*/  LEA.HI.X.SX32 R3, R24, R39, 0x1, P6 ;  /* 0x0000002718037211 */ /* 0x000fe400030f0eff */
[----:B0-----:R-:W-:-:S03]  /*14b90*/  PRMT R25, R16, 0x7773, RZ ;  /* 0x0000777310197816 */ /* 0x001fc600000000ff */
[----:B------:R0:W-:Y:S01]  /*14ba0*/  @P3 STG.E.U8 desc[UR14][R2.64], R41 ;  /* 0x0000002902003986 */ /* 0x0001e2000c10110e */
[C---:B--2---:R-:W-:Y:S01]  /*14bb0*/  IMAD R0, R154.reuse, R37, RZ ;  /* 0x000000259a007224 */ /* 0x044fe200078e02ff */
[----:B------:R-:W-:Y:S01]  /*14bc0*/  ISETP.LT.AND P1, PT, R154, UR5, !P0 ;  /* 0x000000059a007c0c */ /* 0x000fe2000c721270 */
[----:B------:R-:W-:Y:S01]  /*14bd0*/  ULDC UR5, c[0x0][0x22c] ;  /* 0x00008b0000057ab9 */ /* 0x000fe20000000800 */
[----:B------:R-:W2:Y:S02]  /*14be0*/  LDL.LU R154, [R1+0x50c] ;  /* 0x00050c00019a7983 */ /* 0x000ea40000300800 */
[----:B------:R-:W-:-:S04]  /*14bf0*/  IADD3 R22, P4, R0, R38, RZ ;  /* 0x0000002600167210 */ /* 0x000fc80007f9e0ff */
[----:B------:R-:W-:-:S05]  /*14c00*/  LEA.HI.X.SX32 R23, R0, R39, 0x1, P4 ;  /* 0x0000002700177211 */ /* 0x000fca00020f0eff */
[----:B------:R0:W-:Y:S01]  /*14c10*/  @P1 STG.E.U8 desc[UR14][R22.64], R25 ;  /* 0x0000001916001986 */ /* 0x0001e2000c10110e */
[CC--:B----4-:R-:W-:Y:S01]  /*14c20*/  IMAD R0, R153.reuse, R37.reuse, RZ ;  /* 0x0000002599007224 */ /* 0x0d0fe200078e02ff */
[----:B------:R-:W-:Y:S01]  /*14c30*/  ISETP.LT.AND P6, PT, R153, UR4, !P0 ;  /* 0x0000000499007c0c */ /* 0x000fe2000c7c1270 */
[----:B------:R-:W-:Y:S01]  /*14c40*/  ULDC UR4, c[0x0][0x22c] ;  /* 0x00008b0000047ab9 */ /* 0x000fe20000000800 */
[----:B------:R-:W4:Y:S02]  /*14c50*/  LDL.LU R153, [R1+0x508] ;  /* 0x0005080001997983 */ /* 0x000f240000300800 */
[C---:B-1----:R-:W-:Y:S01]  /*14c60*/  IADD3 R20, P1, R0.reuse, R38, RZ ;  /* 0x0000002600147210 */ /* 0x042fe20007f3e0ff */
[C---:B------:R-:W-:Y:S01]  /*14c70*/  IMAD R24, R155.reuse, R37, RZ ;  /* 0x000000259b187224 */ /* 0x040fe200078e02ff */
[----:B------:R-:W-:Y:S01]  /*14c80*/  ISETP.LT.AND P3, PT, R155, UR4, !P0 ;  /* 0x000000049b007c0c */ /* 0x000fe2000c761270 */
[----:B------:R-:W-:Y:S01]  /*14c90*/  ULDC UR4, c[0x0][0x22c] ;  /* 0x00008b0000047ab9 */ /* 0x000fe20000000800 */
[----:B------:R-:W4:Y:S01]  /*14ca0*/  LDL.LU R155, [R1+0x504] ;  /* 0x00050400019b7983 */ /* 0x000f220000300800 */
[----:B------:R-:W-:-:S02]  /*14cb0*/  LEA.HI.X.SX32 R21, R0, R39, 0x1, P1 ;  /* 0x0000002700157211 */ /* 0x000fc400008f0eff */
[C---:B---3--:R-:W-:Y:S01]  /*14cc0*/  ISETP.LT.AND P1, PT, R152.reuse, UR5, !P0 ;  /* 0x0000000598007c0c */ /* 0x048fe2000c721270 */
[-C--:B------:R-:W-:Y:S01]  /*14cd0*/  IMAD R0, R152, R37.reuse, RZ ;  /* 0x0000002598007224 */ /* 0x080fe200078e02ff */
[----:B------:R-:W-:Y:S01]  /*14ce0*/  PRMT R27, R17, 0x7773, RZ ;  /* 0x00007773111b7816 */ /* 0x000fe200000000ff */
[----:B------:R-:W3:Y:S01]  /*14cf0*/  LDL.LU R152, [R1+0x500] ;  /* 0x0005000001987983 */ /* 0x000ee20000300800 */
[-C--:B0-----:R-:W-:Y:S01]  /*14d00*/  IADD3 R2, P4, R24, R38.reuse, RZ ;  /* 0x0000002618027210 */ /* 0x081fe20007f9e0ff */
[----:B------:R-:W-:Y:S02]  /*14d10*/  ULDC UR5, c[0x0][0x22c] ;  /* 0x00008b0000057ab9 */ /* 0x000fe40000000800 */
[----:B------:R0:W-:Y:S01]  /*14d20*/  @P6 STG.E.U8 desc[UR14][R20.64], R27 ;  /* 0x0000001b14006986 */ /* 0x0001e2000c10110e */
[----:B------:R-:W-:Y:S01]  /*14d30*/  IADD3 R16, P6, R0, R38, RZ ;  /* 0x0000002600107210 */ /* 0x000fe20007fde0ff */
[----:B------:R-:W-:Y:S01]  /*14d40*/  IMAD R22, R156, R37, RZ ;  /* 0x000000259c167224 */ /* 0x000fe200078e02ff */
[----:B------:R-:W-:-:S02]  /*14d50*/  PRMT R25, R18, 0x7773, RZ ;  /* 0x0000777312197816 */ /* 0x000fc400000000ff */
[-C--:B------:R-:W-:Y:S02]  /*14d60*/  LEA.HI.X.SX32 R17, R0, R39.reuse, 0x1, P6 ;  /* 0x0000002700117211 */ /* 0x080fe400030f0eff */
[-C--:B------:R-:W-:Y:S02]  /*14d70*/  IADD3 R18, P6, R22, R38.reuse, RZ ;  /* 0x0000002616127210 */ /* 0x080fe40007fde0ff */
[-C--:B------:R-:W-:Y:S02]  /*14d80*/  LEA.HI.X.SX32 R3, R24, R39.reuse, 0x1, P4 ;  /* 0x0000002718037211 */ /* 0x080fe400020f0eff */
[----:B------:R-:W-:Y:S02]  /*14d90*/  PRMT R23, R19, 0x7773, RZ ;  /* 0x0000777313177816 */ /* 0x000fe400000000ff */
[----:B------:R-:W-:Y:S01]  /*14da0*/  ISETP.LT.AND P4, PT, R156, UR4, !P0 ;  /* 0x000000049c007c0c */ /* 0x000fe2000c781270 */
[----:B------:R1:W-:Y:S01]  /*14db0*/  @P3 STG.E.U8 desc[UR14][R2.64], R25 ;  /* 0x0000001902003986 */ /* 0x0003e2000c10110e */
[----:B------:R-:W-:Y:S01]  /*14dc0*/  LEA.HI.X.SX32 R19, R22, R39, 0x1, P6 ;  /* 0x0000002716137211 */ /* 0x000fe200030f0eff */
[----:B------:R-:W-:Y:S01]  /*14dd0*/  IMAD R22, R37, 0x2, R22 ;  /* 0x0000000225167824 */ /* 0x000fe200078e0216 */
[----:B------:R-:W-:Y:S01]  /*14de0*/  ULDC UR4, c[0x0][0x22c] ;  /* 0x00008b0000047ab9 */ /* 0x000fe20000000800 */
[----:B0-----:R-:W-:Y:S01]  /*14df0*/  PRMT R21, R12, 0x7770, RZ ;  /* 0x000077700c157816 */ /* 0x001fe200000000ff */
[----:B------:R0:W-:Y:S02]  /*14e00*/  @P1 STG.E.U8 desc[UR14][R16.64], R23 ;  /* 0x0000001710001986 */ /* 0x0001e4000c10110e */
[----:B-1----:R-:W-:-:S05]  /*14e10*/  IADD3 R2, P6, R22, R38, RZ ;  /* 0x0000002616027210 */ /* 0x002fca0007fde0ff */
[----:B------:R1:W-:Y:S01]  /*14e20*/  @P4 STG.E.U8 desc[UR14][R18.64], R21 ;  /* 0x0000001512004986 */ /* 0x0003e2000c10110e */
[----:B------:R-:W-:Y:S02]  /*14e30*/  LEA.HI.X.SX32 R3, R22, R39, 0x1, P6 ;  /* 0x0000002716037211 */ /* 0x000fe400030f0eff */
[----:B0-----:R-:W-:-:S05]  /*14e40*/  PRMT R23, R13, 0x7770, RZ ;  /* 0x000077700d177816 */ /* 0x001fca00000000ff */
[----:B------:R0:W-:Y:S01]  /*14e50*/  @P2 STG.E.U8 desc[UR14][R2.64], R23 ;  /* 0x0000001702002986 */ /* 0x0001e2000c10110e */
[----:B--2---:R-:W-:Y:S01]  /*14e60*/  ISETP.LT.AND P3, PT, R154, UR4, !P0 ;  /* 0x000000049a007c0c */ /* 0x004fe2000c761270 */
[----:B------:R-:W-:Y:S02]  /*14e70*/  ULDC UR4, c[0x0][0x22c] ;  /* 0x00008b0000047ab9 */ /* 0x000fe40000000800 */
[----:B------:R-:W2:Y:S01]  /*14e80*/  LDL.LU R154, [R1+0x4fc] ;  /* 0x0004fc00019a7983 */ /* 0x000ea20000300800 */
[----:B----4-:R-:W-:Y:S01]  /*14e90*/  ISETP.LT.AND P1, PT, R153, UR4, !P0 ;  /* 0x0000000499007c0c */ /* 0x010fe2000c721270 */
[----:B------:R-:W-:Y:S02]  /*14ea0*/  ULDC UR4, c[0x0][0x22c] ;  /* 0x00008b0000047ab9 */ /* 0x000fe40000000800 */
[----:B------:R-:W4:Y:S01]  /*14eb0*/  LDL.LU R153, [R1+0x4f8] ;  /* 0x0004f80001997983 */ /* 0x000f220000300800 */
[----:B------:R-:W-:Y:S01]  /*14ec0*/  ISETP.LT.AND P4, PT, R155, UR4, !P0 ;  /* 0x000000049b007c0c */ /* 0x000fe2000c781270 */
[----:B------:R-:W-:-:S02]  /*14ed0*/  ULDC UR4, c[0x0][0x22c] ;  /* 0x00008b0000047ab9 */ /* 0x000fc40000000800 */
[----:B------:R-:W4:Y:S01]  /*14ee0*/  LDL.LU R155, [R1+0x2fc] ;  /* 0x0002fc00019b7983 */ /* 0x000f220000300800 */
[----:B---3--:R-:W-:Y:S01]  /*14ef0*/  ISETP.LT.AND P2, PT, R152, UR4, !P0 ;  /* 0x0000000498007c0c */ /* 0x008fe2000c741270 */
[C---:B------:R-:W-:Y:S02]  /*14f00*/  IMAD R0, R37.reuse, 0x2, R22 ;  /* 0x0000000225007824 */ /* 0x040fe400078e0216 */
[----:B------:R-:W3:Y:S01]  /*14f10*/  LDL.LU R152, [R1+0x4f4] ;  /* 0x0004f40001987983 */ /* 0x000ee20000300800 */
[----:B------:R-:W-:Y:S01]  /*14f20*/  PRMT R27, R14, 0x7770, RZ ;  /* 0x000077700e1b7816 */ /* 0x000fe200000000ff */
[----:B------:R-:W-:Y:S01]  /*14f30*/  ULDC UR4, c[0x0][0x22c] ;  /* 0x00008b0000047ab9 */ /* 0x000fe20000000800 */
[C---:B------:R-:W-:Y:S01]  /*14f40*/  IMAD R20, R37.reuse, 0x2, R0 ;  /* 0x0000000225147824 */ /* 0x040fe200078e0200 */
[CC--:B------:R-:W-:Y:S01]  /*14f50*/  IADD3 R16, P6, R0.reuse, R38.reuse, RZ ;  /* 0x0000002600107210 */ /* 0x0c0fe20007fde0ff */
[----:B------:R-:W3:Y:S03]  /*14f60*/  LDL.LU R156, [R1+0x4f0] ;  /* 0x0004f000019c7983 */ /* 0x000ee60000300800 */
[----:B------:R-:W-:Y:S01]  /*14f70*/  LEA.HI.X.SX32 R17, R0, R39, 0x1, P6 ;  /* 0x0000002700117211 */ /* 0x000fe200030f0eff */
[----:B------:R-:W-:Y:S01]  /*14f80*/  IMAD R0, R37, 0x2, R20 ;  /* 0x0000000225007824 */ /* 0x000fe200078e0214 */
[----:B-1----:R-:W-:-:S04]  /*14f90*/  IADD3 R18, P6, R20, R38, RZ ;  /* 0x0000002614127210 */ /* 0x002fc80007fde0ff */
[-C--:B------:R-:W-:Y:S02]  /*14fa0*/  LEA.HI.X.SX32 R19, R20, R39.reuse, 0x1, P6 ;  /* 0x0000002714137211 */ /* 0x080fe400030f0eff */
[CC--:B------:R-:W-:Y:S02]  /*14fb0*/  IADD3 R20, P6, R0.reuse, R38.reuse, RZ ;  /* 0x0000002600147210 */ /* 0x0c0fe40007fde0ff */
[----:B------:R-:W-:Y:S02]  /*14fc0*/  PRMT R25, R15, 0x7770, RZ ;  /* 0x000077700f197816 */ /* 0x000fe400000000ff */
[----:B------:R-:W-:Y:S01]  /*14fd0*/  LEA.HI.X.SX32 R21, R0, R39, 0x1, P6 ;  /* 0x0000002700157211 */ /* 0x000fe200030f0eff */
[----:B------:R-:W-:Y:S01]  /*14fe0*/  IMAD R0, R37, 0x2, R0 ;  /* 0x0000000225007824 */ /* 0x000fe200078e0200 */
[----:B0-----:R-:W-:Y:S01]  /*14ff0*/  PRMT R23, R12, 0x7771, RZ ;  /* 0x000077710c177816 */ /* 0x001fe200000000ff */
[----:B------:R0:W-:Y:S04]  /*15000*/  @P5 STG.E.U8 desc[UR14][R16.64], R27 ;  /* 0x0000001b10005986 */ /* 0x0001e8000c10110e */
[----:B------:R1:W-:Y:S04]  /*15010*/  @P3 STG.E.U8 desc[UR14][R18.64], R25 ;  /* 0x0000001912003986 */ /* 0x0003e8000c10110e */
[----:B------:R1:W-:Y:S01]  /*15020*/  @P1 STG.E.U8 desc[UR14][R20.64], R23 ;  /* 0x0000001714001986 */ /* 0x0003e2000c10110e */
[----:B------:R-:W-:-:S02]  /*15030*/  IADD3 R2, P1, R0, R38, RZ ;  /* 0x0000002600027210 */ /* 0x000fc40007f3e0ff */
[----:B0-----:R-:W-:Y:S02]  /*15040*/  PRMT R27, R13, 0x7771, RZ ;  /* 0x000077710d1b7816 */ /* 0x001fe400000000ff */
[----:B------:R-:W-:-:S05]  /*15050*/  LEA.HI.X.SX32 R3, R0, R39, 0x1, P1 ;  /* 0x0000002700037211 */ /* 0x000fca00008f0eff */
[----:B------:R0:W-:Y:S01]  /*15060*/  @P4 STG.E.U8 desc[UR14][R2.64], R27 ;  /* 0x0000001b02004986 */ /* 0x0001e2000c10110e */
[----:B--2---:R-:W-:Y:S01]  /*15070*/  ISETP.LT.AND P5, PT, R154, UR4, !P0 ;  /* 0x000000049a007c0c */ /* 0x004fe2000c7a1270 */
[----:B------:R-:W-:Y:S02]  /*15080*/  ULDC UR4, c[0x0][0x22c] ;  /* 0x00008b0000047ab9 */ /* 0x000fe40000000800 */
[----:B------:R-:W2:Y:S01]  /*15090*/  LDL.LU R154, [R1+0x4ec] ;  /* 0x0004ec00019a7983 */ /* 0x000ea20000300800 */
[----:B----4-:R-:W-:Y:S01]  /*150a0*/  ISETP.LT.AND P3, PT, R153, UR4, !P0 ;  /* 0x0000000499007c0c */ /* 0x010fe2000c761270 */
[----:B------:R-:W-:Y:S02]  /*150b0*/  IMAD R22, R37, 0x2, R0 ;  /* 0x0000000225167824 */ /* 0x000fe400078e0200 */
[----:B------:R-:W4:Y:S01]  /*150c0*/  LDL.LU R153, [R1+0x4e8] ;  /* 0x0004e80001997983 */ /* 0x000f220000300800 */
[----:B------:R-:W-:Y:S01]  /*150d0*/  ULDC UR4, c[0x0][0x22c] ;  /* 0x00008b0000047ab9 */ /* 0x000fe20000000800 */
[----:B---3--:R-:W-:Y:S01]  /*150e0*/  ISETP.LT.AND P4, PT, R152, UR5, !P0 ;  /* 0x0000000598007c0c */ /* 0x008fe2000c781270 */
[C---:B------:R-:W-:Y:S01]  /*150f0*/  IMAD R0, R155.reuse, R37, RZ ;  /* 0x000000259b007224 */ /* 0x040fe200078e02ff */
[----:B------:R-:W3:Y:S01]  /*15100*/  LDL.LU R152, [R1+0x4e4] ;  /* 0x0004e40001987983 */ /* 0x000ee20000300800 */
[CC--:B------:R-:W-:Y:S01]  /*15110*/  IADD3 R16, P6, R22.reuse, R38.reuse, RZ ;  /* 0x0000002616107210 */ /* 0x0c0fe20007fde0ff */
[----:B------:R-:W-:Y:S01]  /*15120*/  ULDC UR5, c[0x0][0x22c] ;  /* 0x00008b0000057ab9 */ /* 0x000fe20000000800 */
[----:B------:R-:W-:Y:S01]  /*15130*/  ISETP.LT.AND P1, PT, R155, UR4, !P0 ;  /* 0x000000049b007c0c */ /* 0x000fe2000c721270 */
[----:B------:R-:W-:Y:S01]  /*15140*/  ULDC UR4, c[0x0][0x22c] ;  /* 0x00008b0000047ab9 */ /* 0x000fe20000000800 */
[----:B------:R-:W-:Y:S01]  /*15150*/  LEA.HI.X.SX32 R17, R22, R39, 0x1, P6 ;  /* 0x0000002716117211 */ /* 0x000fe200030f0eff */
[----:B------:R-:W-:Y:S01]  /*15160*/  IMAD R22, R37, 0x4, R22 ;  /* 0x0000000425167824 */ /* 0x000fe200078e0216 */
[----:B-1----:R-:W-:Y:S01]  /*15170*/  IADD3 R18, P6, R0, R38, RZ ;  /* 0x0000002600127210 */ /* 0x002fe20007fde0ff */
[----:B------:R-:W3:Y:S01]  /*15180*/  LDL.LU R155, [R1+0x4e0] ;  /* 0x0004e000019b7983 */ /* 0x000ee20000300800 */
[----:B------:R-:W-:-:S02]  /*15190*/  PRMT R25, R14, 0x7771, RZ ;  /* 0x000077710e197816 */ /* 0x000fc400000000ff */
[-C--:B------:R-:W-:Y:S01]  /*151a0*/  LEA.HI.X.SX32 R19, R0, R39.reuse, 0x1, P6 ;  /* 0x0000002700137211 */ /* 0x080fe200030f0eff */
[----:B------:R-:W-:Y:S01]  /*151b0*/  IMAD R0, R37, 0x2, R22 ;  /* 0x0000000225007824 */ /* 0x000fe200078e0216 */
[CC--:B------:R-:W-:Y:S02]  /*151c0*/  IADD3 R20, P6, R22.reuse, R38.reuse, RZ ;  /* 0x0000002616147210 */ /* 0x0c0fe40007fde0ff */
[----:B------:R-:W-:Y:S01]  /*151d0*/  PRMT R23, R15, 0x7771, RZ ;  /* 0x000077710f177816 */ /* 0x000fe200000000ff */
[----:B------:R1:W-:Y:S01]  /*151e0*/  @P2 STG.E.U8 desc[UR14][R16.64], R25 ;  /* 0x0000001910002986 */ /* 0x0003e2000c10110e */
[-C--:B------:R-:W-:Y:S02]  /*151f0*/  LEA.HI.X.SX32 R21, R22, R39.reuse, 0x1, P6 ;  /* 0x0000002716157211 */ /* 0x080fe400030f0eff */
[----:B0-----:R-:W-:Y:S02]  /*15200*/  IADD3 R2, P6, R0, R38, RZ ;  /* 0x0000002600027210 */ /* 0x001fe40007fde0ff */
[----:B------:R-:W-:Y:S01]  /*15210*/  ISETP.LT.AND P2, PT, R156, UR4, !P0 ;  /* 0x000000049c007c0c */ /* 0x000fe2000c741270 */
[----:B------:R-:W-:Y:S01]  /*15220*/  ULDC UR4, c[0x0][0x22c] ;  /* 0x00008b0000047ab9 */ /* 0x000fe20000000800 */
[----:B------:R-:W-:Y:S01]  /*15230*/  PRMT R27, R12, 0x7772, RZ ;  /* 0x000077720c1b7816 */ /* 0x000fe200000000ff */
[----:B------:R0:W-:Y:S01]  /*15240*/  @P1 STG.E.U8 desc[UR14][R18.64], R23 ;  /* 0x0000001712001986 */ /* 0x0001e2000c10110e */
[----:B------:R-:W-:-:S02]  /*15250*/  LEA.HI.X.SX32 R3, R0, R39, 0x1, P6 ;  /* 0x0000002700037211 */ /* 0x000fc400030f0eff */
[----:B-1----:R-:W-:Y:S01]  /*15260*/  PRMT R25, R13, 0x7772, RZ ;  /* 0x000077720d197816 */ /* 0x002fe200000000ff */
[----:B------:R1:W-:Y:S04]  /*15270*/  @P5 STG.E.U8 desc[UR14][R20.64], R27 ;  /* 0x0000001b14005986 */ /* 0x0003e8000c10110e */
[----:B------:R3:W-:Y:S01]  /*15280*/  @P3 STG.E.U8 desc[UR14][R2.64], R25 ;  /* 0x0000001902003986 */ /* 0x0007e2000c10110e */
[----:B--2---:R-:W-:Y:S01]  /*15290*/  ISETP.LT.AND P1, PT, R154, UR4, !P0 ;  /* 0x000000049a007c0c */ /* 0x004fe2000c721270 */
[----:B------:R-:W-:Y:S02]  /*152a0*/  ULDC UR4, c[0x0][0x22c] ;  /* 0x00008b0000047ab9 */ /* 0x000fe40000000800 */
[----:B------:R-:W2:Y:S01]  /*152b0*/  LDL.LU R154, [R1+0x4dc] ;  /* 0x0004dc00019a7983 */ /* 0x000ea20000300800 */
[----:B------:R-:W-:Y:S01]  /*152c0*/  IMAD R22, R37, 0x2, R0 ;  /* 0x0000000225167824 */ /* 0x000fe200078e0200 */
[----:B0-----:R-:W-:Y:S01]  /*152d0*/  PRMT R23, R14, 0x7772, RZ ;  /* 0x000077720e177816 */ /* 0x001fe200000000ff */
[----:B-1----:R-:W0:Y:S01]  /*152e0*/  LDC R27, c[0x0][0x248] ;  /* 0x00009200ff1b7b82 */ /* 0x002e220000000800 */
[----:B----4-:R-:W-:Y:S01]  /*152f0*/  ISETP.LT.AND P6, PT, R153, UR4, !P0 ;  /* 0x0000000499007c0c */ /* 0x010fe2000c7c1270 */
[----:B------:R-:W-:Y:S01]  /*15300*/  ULDC UR4, c[0x0][0x22c] ;  /* 0x00008b0000047ab9 */ /* 0x000fe20000000800 */
[----:B------:R-:W4:Y:S01]  /*15310*/  LDL.LU R153, [R1+0x2f8] ;  /* 0x0002f80001997983 */ /* 0x000f220000300800 */
[----:B---3--:R-:W-:Y:S01]  /*15320*/  ISETP.LT.AND P3, PT, R152, UR4, !P0 ;  /* 0x0000000498007c0c */ /* 0x008fe2000c761270 */
[----:B------:R-:W-:-:S02]  /*15330*/  ULDC UR4, c[0x0][0x22c] ;  /* 0x00008b0000047ab9 */ /* 0x000fc40000000800 */
[----:B------:R-:W3:Y:S01]  /*15340*/  LDL.LU R152, [R1+0x4d8] ;  /* 0x0004d80001987983 */ /* 0x000ee20000300800 */
[C---:B------:R-:W-:Y:S02]  /*15350*/  IADD3 R16, P5, R22.reuse, R38, RZ ;  /* 0x0000002616107210 */ /* 0x040fe40007fbe0ff */
[----:B------:R-:W-:Y:S01]  /*15360*/  PRMT R25, R15, 0x7772, RZ ;  /* 0x000077720f197816 */ /* 0x000fe200000000ff */
[----:B------:R-:W3:Y:S01]  /*15370*/  LDL.LU R156, [R1+0x4d4] ;  /* 0x0004d400019c7983 */ /* 0x000ee20000300800 */
[----:B------:R-:W-:Y:S01]  /*15380*/  LEA.HI.X.SX32 R17, R22, R39, 0x1, P5 ;  /* 0x0000002716117211 */ /* 0x000fe200028f0eff */
[----:B------:R-:W-:-:S04]  /*15390*/  IMAD R22, R37, 0x2, R22 ;  /* 0x0000000225167824 */ /* 0x000fc800078e0216 */
[----:B------:R-:W-:Y:S01]  /*153a0*/  IMAD R0, R37, 0x2, R22 ;  /* 0x0000000225007824 */ /* 0x000fe200078e0216 */
[----:B------:R-:W-:-:S04]  /*153b0*/  IADD3 R18, P5, R22, R38, RZ ;  /* 0x0000002616127210 */ /* 0x000fc80007fbe0ff */
[-C--:B------:R-:W-:Y:S01]  /*153c0*/  LEA.HI.X.SX32 R19, R22, R39.reuse, 0x1, P5 ;  /* 0x0000002716137211 */ /* 0x080fe200028f0eff */
[C---:B------:R-:W-:Y:S01]  /*153d0*/  IMAD R20, R37.reuse, 0x2, R0 ;  /* 0x0000000225147824 */ /* 0x040fe200078e0200 */
[-C--:B------:R-:W-:Y:S01]  /*153e0*/  IADD3 R2, P5, R0, R38.reuse, RZ ;  /* 0x0000002600027210 */ /* 0x080fe20007fbe0ff */
[----:B------:R1:W-:Y:S01]  /*153f0*/  @P4 STG.E.U8 desc[UR14][R16.64], R23 ;  /* 0x0000001710004986 */ /* 0x0003e2000c10110e */
[----:B------:R-:W-:Y:S02]  /*15400*/  PRMT R21, R12, 0x7773, RZ ;  /* 0x000077730c157816 */ /* 0x000fe400000000ff */
[----:B------:R-:W-:Y:S01]  /*15410*/  LEA.HI.X.SX32 R3, R0, R39, 0x1, P5 ;  /* 0x0000002700037211 */ /* 0x000fe200028f0eff */
[----:B------:R-:W-:Y:S01]  /*15420*/  IMAD R0, R37, 0x2, R20 ;  /* 0x0000000225007824 */ /* 0x000fe200078e0214 */
[----:B------:R-:W-:Y:S01]  /*15430*/  ISETP.LT.AND P4, PT, R155, UR4, !P0 ;  /* 0x000000049b007c0c */ /* 0x000fe2000c781270 */
[----:B------:R-:W-:Y:S01]  /*15440*/  ULDC UR4, c[0x0][0x22c] ;  /* 0x00008b0000047ab9 */ /* 0x000fe20000000800 */
[----:B------:R-:W3:Y:S04]  /*15450*/  LDL.LU R155, [R1+0x4d0] ;  /* 0x0004d000019b7983 */ /* 0x000ee80000300800 */
[----:B------:R0:W-:Y:S01]  /*15460*/  @P2 STG.E.U8 desc[UR14][R18.64], R25 ;  /* 0x0000001912002986 */ /* 0x0001e2000c10110e */
[----:B-1----:R-:W-:-:S03]  /*15470*/  IADD3 R16, P5, R20, R38, RZ ;  /* 0x0000002614107210 */ /* 0x002fc60007fbe0ff */
[----:B------:R1:W-:Y:S01]  /*15480*/  @P1 STG.E.U8 desc[UR14][R2.64], R21 ;  /* 0x0000001502001986 */ /* 0x0003e2000c10110e */
[----:B------:R-:W-:Y:S02]  /*15490*/  IADD3 R12, P1, R0, R38, RZ ;  /* 0x00000026000c7210 */ /* 0x000fe40007f3e0ff */
[-C--:B------:R-:W-:Y:S02]  /*154a0*/  LEA.HI.X.SX32 R17, R20, R39.reuse, 0x1, P5 ;  /* 0x0000002714117211 */ /* 0x080fe400028f0eff */
[----:B------:R-:W-:Y:S02]  /*154b0*/  PRMT R23, R13, 0x7773, RZ ;  /* 0x000077730d177816 */ /* 0x000fe400000000ff */
[----:B------:R-:W-:Y:S01]  /*154c0*/  LEA.HI.X.SX32 R13, R0, R39, 0x1, P1 ;  /* 0x00000027000d7211 */ /* 0x000fe200008f0eff */
[----:B0-----:R-:W0:Y:S02]  /*154d0*/  LDC R25, c[0x0][0x248] ;  /* 0x00009200ff197b82 */ /* 0x001e240000000800 */
[----:B------:R1:W-:Y:S01]  /*154e0*/  @P6 STG.E.U8 desc[UR14][R16.64], R23 ;  /* 0x0000001710006986 */ /* 0x0003e2000c10110e */
[----:B--2---:R-:W-:Y:S01]  /*154f0*/  ISETP.LT.AND P2, PT, R154, UR4, !P0 ;  /* 0x000000049a007c0c */ /* 0x004fe2000c741270 */
[----:B------:R-:W-:-:S02]  /*15500*/  ULDC UR4, c[0x0][0x22c] ;  /* 0x00008b0000047ab9 */ /* 0x000fc40000000800 */
[----:B------:R-:W2:Y:S01]  /*15510*/  LDL.LU R154, [R1+0x4cc] ;  /* 0x0004cc00019a7983 */ /* 0x000ea20000300800 */
[C---:B----4-:R-:W-:Y:S01]  /*15520*/  ISETP.LT.AND P5, PT, R153.reuse, UR4, !P0 ;  /* 0x0000000499007c0c */ /* 0x050fe2000c7a1270 */
[----:B------:R-:W-:Y:S01]  /*15530*/  IMAD R20, R153, R37, RZ ;  /* 0x0000002599147224 */ /* 0x000fe200078e02ff */
[----:B------:R-:W-:Y:S01]  /*15540*/  ULDC UR4, c[0x0][0x22c] ;  /* 0x00008b0000047ab9 */ /* 0x000fe20000000800 */
[----:B------:R-:W4:Y:S03]  /*15550*/  LDL.LU R153, [R1+0x4c8] ;  /* 0x0004c80001997983 */ /* 0x000f260000300800 */
[----:B------:R-:W-:-:S04]  /*15560*/  IADD3 R18, P6, R20, R38, RZ ;  /* 0x0000002614127210 */ /* 0x000fc80007fde0ff */
[----:B------:R-:W-:Y:S02]  /*15570*/  LEA.HI.X.SX32 R19, R20, R39, 0x1, P6 ;  /* 0x0000002714137211 */ /* 0x000fe400030f0eff */
[----:B---3--:R-:W-:Y:S01]  /*15580*/  ISETP.LT.AND P1, PT, R152, UR4, !P0 ;  /* 0x0000000498007c0c */ /* 0x008fe2000c721270 */
[----:B------:R-:W-:Y:S01]  /*15590*/  IMAD R0, R37, 0x4, R0 ;  /* 0x0000000425007824 */ /* 0x000fe200078e0200 */
[----:B------:R-:W3:Y:S01]  /*155a0*/  LDL.LU R152, [R1+0x4c4] ;  /* 0x0004c40001987983 */ /* 0x000ee20000300800 */
[----:B-1----:R-:W-:Y:S01]  /*155b0*/  PRMT R21, R14, 0x7773, RZ ;  /* 0x000077730e157816 */ /* 0x002fe200000000ff */
[----:B------:R-:W-:Y:S02]  /*155c0*/  ULDC UR4, c[0x0][0x22c] ;  /* 0x00008b0000047ab9 */ /* 0x000fe40000000800 */
[----:B------:R-:W3:Y:S04]  /*155d0*/  LDL.LU R22, [R1+0x4c0] ;  /* 0x0004c00001167983 */ /* 0x000ee80000300800 */
[----:B------:R-:W3:Y:S01]  /*155e0*/  LDL.LU R20, [R1+0x2f4] ;  /* 0x0002f40001147983 */ /* 0x000ee20000300800 */
[----:B------:R-:W-:-:S04]  /*155f0*/  IADD3 R2, P6, R0, R38, RZ ;  /* 0x0000002600027210 */ /* 0x000fc80007fde0ff */
[----:B------:R-:W-:Y:S01]  /*15600*/  LEA.HI.X.SX32 R3, R0, R39, 0x1, P6 ;  /* 0x0000002700037211 */ /* 0x000fe200030f0eff */
[----:B------:R-:W-:Y:S01]  /*15610*/  IMAD R0, R37, 0x2, R0 ;  /* 0x0000000225007824 */ /* 0x000fe200078e0200 */
[----:B------:R1:W-:Y:S01]  /*15620*/  @P3 STG.E.U8 desc[UR14][R12.64], R21 ;  /* 0x000000150c003986 */ /* 0x0003e2000c10110e */
[----:B------:R-:W-:Y:S02]  /*15630*/  PRMT R15, R15, 0x7773, RZ ;  /* 0x000077730f0f7816 */ /* 0x000fe400000000ff */
[----:B------:R-:W-:Y:S01]  /*15640*/  IMAD R16, R37, 0x2, R0 ;  /* 0x0000000225107824 */ /* 0x000fe200078e0200 */
[----:B------:R-:W-:Y:S01]  /*15650*/  ISETP.LT.AND P3, PT, R156, UR4, !P0 ;  /* 0x000000049c007c0c */ /* 0x000fe2000c761270 */
[----:B------:R-:W-:Y:S01]  /*15660*/  ULDC UR4, c[0x0][0x22c] ;  /* 0x00008b0000047ab9 */ /* 0x000fe20000000800 */
[----:B------:R-:W-:Y:S01]  /*15670*/  PRMT R17, R8, 0x7770, RZ ;  /* 0x0000777008117816 */ /* 0x000fe200000000ff */
[----:B------:R0:W-:Y:S01]  /*15680*/  @P5 STG.E.U8 desc[UR14][R18.64], R15 ;  /* 0x0000000f12005986 */ /* 0x0001e2000c10110e */
[----:B-1----:R-:W-:-:S02]  /*15690*/  IADD3 R12, P6, R0, R38, RZ ;  /* 0x00000026000c7210 */ /* 0x002fc40007fde0ff */
[----:B------:R-:W-:Y:S01]  /*156a0*/  ISETP.LT.AND P5, PT, R155, UR4, !P0 ;  /* 0x000000049b007c0c */ /* 0x000fe2000c7a1270 */
[----:B------:R-:W-:Y:S01]  /*156b0*/  ULDC UR4, c[0x0][0x22c] ;  /* 0x00008b0000047ab9 */ /* 0x000fe20000000800 */
[-C--:B------:R-:W-:Y:S01]  /*156c0*/  LEA.HI.X.SX32 R13, R0, R39.reuse, 0x1, P6 ;  /* 0x00000027000d7211 */ /* 0x080fe200030f0eff */
[----:B------:R-:W-:Y:S01]  /*156d0*/  IMAD R0, R37, 0x2, R16 ;  /* 0x0000000225007824 */ /* 0x000fe200078e0210 */
[C---:B------:R-:W-:Y:S02]  /*156e0*/  IADD3 R14, P6, R16.reuse, R38, RZ ;  /* 0x00000026100e7210 */ /* 0x040fe40007fde0ff */
[----:B------:R-:W-:Y:S01]  /*156f0*/  PRMT R23, R9, 0x7770, RZ ;  /* 0x0000777009177816 */ /* 0x000fe200000000ff */
[----:B------:R1:W-:Y:S01]  /*15700*/  @P4 STG.E.U8 desc[UR14][R2.64], R17 ;  /* 0x0000001102004986 */ /* 0x0003e2000c10110e */
[----:B0-----:R-:W-:Y:S02]  /*15710*/  LEA.HI.X.SX32 R15, R16, R39, 0x1, P6 ;  /* 0x00000027100f7211 */ /* 0x001fe400030f0eff */
[----:B------:R-:W-:Y:S01]  /*15720*/  PRMT R21, R10, 0x7770, RZ ;  /* 0x000077700a157816 */ /* 0x000fe200000000ff */
[----:B------:R0:W-:Y:S01]  /*15730*/  @P2 STG.E.U8 desc[UR14][R12.64], R23 ;  /* 0x000000170c002986 */ /* 0x0001e2000c10110e */
[----:B------:R-:W-:Y:S01]  /*15740*/  IMAD R18, R37, 0x2, R0 ;  /* 0x0000000225127824 */ /* 0x000fe200078e0200 */
[----:B------:R-:W-:-:S02]  /*15750*/  PRMT R19, R11, 0x7770, RZ ;  /* 0x000077700b137816 */ /* 0x000fc400000000ff */
[----:B------:R-:W-:Y:S01]  /*15760*/  @P1 STG.E.U8 desc[UR14][R14.64], R21 ;  /* 0x000000150e001986 */ /* 0x000fe2000c10110e */
[----:B-1----:R-:W-:-:S04]  /*15770*/  IADD3 R2, P6, R0, R38, RZ ;  /* 0x0000002600027210 */ /* 0x002fc80007fde0ff */
[-C--:B------:R-:W-:Y:S02]  /*15780*/  LEA.HI.X.SX32 R3, R0, R39.reuse, 0x1, P6 ;  /* 0x0000002700037211 */ /* 0x080fe400030f0eff */
[----:B------:R-:W-:Y:S02]  /*15790*/  IADD3 R16, P6, R18, R38, RZ ;  /* 0x0000002612107210 */ /* 0x000fe40007fde0ff */
[----:B0-----:R-:W-:Y:S01]  /*157a0*/  PRMT R23, R8, 0x7771, RZ ;  /* 0x0000777108177816 */ /* 0x001fe200000000ff */
[----:B------:R0:W-:Y:S01]  /*157b0*/  @P3 STG.E.U8 desc[UR14][R2.64], R19 ;  /* 0x0000001302003986 */ /* 0x0001e2000c10110e */
[----:B------:R-:W-:-:S05]  /*157c0*/  LEA.HI.X.SX32 R17, R18, R39, 0x1, P6 ;  /* 0x0000002712117211 */ /* 0x000fca00030f0eff */
[----:B------:R1:W-:Y:S01]  /*157d0*/  @P5 STG.E.U8 desc[UR14][R16.64], R23 ;  /* 0x0000001710005986 */ /* 0x0003e2000c10110e */
[----:B--2---:R-:W-:Y:S01]  /*157e0*/  ISETP.LT.AND P4, PT, R154, UR4, !P0 ;  /* 0x000000049a007c0c */ /* 0x004fe2000c781270 */
[----:B------:R-:W-:Y:S02]  /*157f0*/  ULDC UR4, c[0x0][0x22c] ;  /* 0x00008b0000047ab9 */ /* 0x000fe40000000800 */
[----:B----4-:R-:W-:Y:S01]  /*15800*/  ISETP.LT.AND P2, PT, R153, UR4, !P0 ;  /* 0x0000000499007c0c */ /* 0x010fe2000c741270 */
[----:B------:R-:W-:Y:S01]  /*15810*/  ULDC UR4, c[0x0][0x22c] ;  /* 0x00008b0000047ab9 */ /* 0x000fe20000000800 */
[----:B------:R-:W2:Y:S01]  /*15820*/  LDL.LU R153, [R1+0x4bc] ;  /* 0x0004bc0001997983 */ /* 0x000ea20000300800 */
[----:B---3--:R-:W-:Y:S01]  /*15830*/  ISETP.LT.AND P1, PT, R152, UR4, !P0 ;  /* 0x0000000498007c0c */ /* 0x008fe2000c721270 */
[----:B------:R-:W-:Y:S02]  /*15840*/  ULDC UR4, c[0x0][0x22c] ;  /* 0x00008b0000047ab9 */ /* 0x000fe40000000800 */
[----:B------:R-:W3:Y:S01]  /*15850*/  LDL.LU R152, [R1+0x4b8] ;  /* 0x0004b80001987983 */ /* 0x000ee20000300800 */
[----:B------:R-:W-:Y:S01]  /*15860*/  ISETP.LT.AND P3, PT, R22, UR4, !P0 ;  /* 0x0000000416007c0c */ /* 0x000fe2000c761270 */
[----:B------:R-:W-:-:S02]  /*15870*/  ULDC UR4, c[0x0][0x22c] ;  /* 0x00008b0000047ab9 */ /* 0x000fc40000000800 */
[----:B------:R-:W4:Y:S04]  /*15880*/  LDL.LU R154, [R1+0x4b4] ;  /* 0x0004b400019a7983 */ /* 0x000f280000300800 */
[----:B------:R-:W4:Y:S01]  /*15890*/  LDL.LU R22, [R1+0x4b0] ;  /* 0x0004b00001167983 */ /* 0x000f220000300800 */
[C---:B------:R-:W-:Y:S01]  /*158a0*/  ISETP.LT.AND P5, PT, R20.reuse, UR4, !P0 ;  /* 0x0000000414007c0c */ /* 0x040fe2000c7a1270 */
[----:B0-----:R-:W-:Y:S02]  /*158b0*/  IMAD R3, R20, R37, RZ ;  /* 0x0000002514037224 */ /* 0x001fe400078e02ff */
[----:B------:R-:W-:Y:S01]  /*158c0*/  IMAD R18, R37, 0x2, R18 ;  /* 0x0000000225127824 */ /* 0x000fe200078e0212 */
[----:B------:R-:W4:Y:S01]  /*158d0*/  LDL.LU R20, [R1+0x474] ;  /* 0x0004740001147983 */ /* 0x000f220000300800 */
[----:B------:R-:W-:Y:S01]  /*158e0*/  PRMT R21, R9, 0x7771, RZ ;  /* 0x0000777109157816 */ /* 0x000fe200000000ff */
[----:B------:R-:W-:Y:S01]  /*158f0*/  ULDC UR4, c[0x0][0x22c] ;  /* 0x00008b0000047ab9 */ /* 0x000fe20000000800 */
[----:B------:R-:W-:Y:S01]  /*15900*/  IMAD R0, R37, 0x2, R18 ;  /* 0x0000000225007824 */ /* 0x000fe200078e0212 */
[----:B------:R-:W-:-:S04]  /*15910*/  IADD3 R12, P6, R18, R38, RZ ;  /* 0x00000026120c7210 */ /* 0x000fc80007fde0ff */
[----:B------:R-:W-:Y:S02]  /*15920*/  LEA.HI.X.SX32 R13, R18, R39, 0x1, P6 ;  /* 0x00000027120d7211 */ /* 0x000fe400030f0eff */
[----:B------:R-:W-:-:S04]  /*15930*/  IADD3 R14, P6, R0, R38, RZ ;  /* 0x00000026000e7210 */ /* 0x000fc80007fde0ff */
[-C--:B------:R-:W-:Y:S01]  /*15940*/  LEA.HI.X.SX32 R15, R0, R39.reuse, 0x1, P6 ;  /* 0x00000027000f7211 */ /* 0x080fe200030f0eff */
[----:B------:R-:W-:Y:S01]  /*15950*/  IMAD R0, R37, 0x4, R0 ;  /* 0x0000000425007824 */ /* 0x000fe200078e0200 */
[-C--:B------:R-:W-:Y:S02]  /*15960*/  IADD3 R2, P6, R3, R38.reuse, RZ ;  /* 0x0000002603027210 */ /* 0x080fe40007fde0ff */
[----:B------:R-:W-:Y:S01]  /*15970*/  PRMT R19, R10, 0x7771, RZ ;  /* 0x000077710a137816 */ /* 0x000fe200000000ff */
[----:B------:R-:W-:Y:S01]  /*15980*/  IMAD R18, R37, 0x2, R0 ;  /* 0x0000000225127824 */ /* 0x000fe200078e0200 */
[----:B------:R-:W-:Y:S02]  /*15990*/  LEA.HI.X.SX32 R3, R3, R39, 0x1, P6 ;  /* 0x0000002703037211 */ /* 0x000fe400030f0eff */
[----:B-1----:R-:W-:Y:S01]  /*159a0*/  IADD3 R16, P6, R0, R38, RZ ;  /* 0x0000002600107210 */ /* 0x002fe20007fde0ff */
[----:B------:R0:W-:Y:S01]  /*159b0*/  @P4 STG.E.U8 desc[UR14][R12.64], R21 ;  /* 0x000000150c004986 */ /* 0x0001e2000c10110e */
[----:B------:R-:W-:-:S02]  /*159c0*/  PRMT R23, R11, 0x7771, RZ ;  /* 0x000077710b177816 */ /* 0x000fc400000000ff */
[-C--:B------:R-:W-:Y:S01]  /*159d0*/  LEA.HI.X.SX32 R17, R0, R39.reuse, 0x1, P6 ;  /* 0x0000002700117211 */ /* 0x080fe200030f0eff */
[----:B------:R1:W-:Y:S04]  /*159e0*/  @P2 STG.E.U8 desc[UR14][R14.64], R19 ;  /* 0x000000130e002986 */ /* 0x0003e8000c10110e */
[----:B------:R-:W-:Y:S01]  /*159f0*/  @P5 STG.E.U8 desc[UR14][R2.64], R23 ;  /* 0x0000001702005986 */ /* 0x000fe2000c10110e */
[----:B0-----:R-:W-:Y:S02]  /*15a00*/  PRMT R21, R8, 0x7772, RZ ;  /* 0x0000777208157816 */ /* 0x001fe400000000ff */
[C---:B------:R-:W-:Y:S02]  /*15a10*/  IADD3 R12, P6, R18.reuse, R38, RZ ;  /* 0x00000026120c7210 */ /* 0x040fe40007fde0ff */
[----:B-1----:R-:W-:Y:S01]  /*15a20*/  PRMT R19, R9, 0x7772, RZ ;  /* 0x0000777209137816 */ /* 0x002fe200000000ff */
[----:B------:R0:W-:Y:S01]  /*15a30*/  @P1 STG.E.U8 desc[UR14][R16.64], R21 ;  /* 0x0000001510001986 */ /* 0x0001e2000c10110e */
[----:B------:R-:W-:-:S05]  /*15a40*/  LEA.HI.X.SX32 R13, R18, R39, 0x1, P6 ;  /* 0x00000027120d7211 */ /* 0x000fca00030f0eff */
[----:B------:R1:W-:Y:S01]  /*15a50*/  @P3 STG.E.U8 desc[UR14][R12.64], R19 ;  /* 0x000000130c003986 */ /* 0x0003e2000c10110e */
[----:B--2---:R-:W-:Y:S01]  /*15a60*/  ISETP.LT.AND P4, PT, R153, UR5, !P0 ;  /* 0x0000000599007c0c */ /* 0x004fe2000c781270 */
[----:B------:R-:W-:Y:S02]  /*15a70*/  IMAD R0, R37, 0x2, R18 ;  /* 0x0000000225007824 */ /* 0x000fe400078e0212 */
[----:B------:R-:W2:Y:S01]  /*15a80*/  LDL.LU R153, [R1+0x470] ;  /* 0x0004700001997983 */ /* 0x000ea20000300800 */
[----:B---3--:R-:W-:Y:S01]  /*15a90*/  ISETP.LT.AND P2, PT, R152, UR4, !P0 ;  /* 0x0000000498007c0c */ /* 0x008fe2000c741270 */
[----:B------:R-:W-:Y:S02]  /*15aa0*/  ULDC UR4, c[0x0][0x22c] ;  /* 0x00008b0000047ab9 */ /* 0x000fe40000000800 */
[----:B------:R-:W3:Y:S01]  /*15ab0*/  LDL.LU R152, [R1+0x46c] ;  /* 0x00046c0001987983 */ /* 0x000ee20000300800 */
[----:B0-----:R-:W-:Y:S01]  /*15ac0*/  PRMT R21, R10, 0x7772, RZ ;  /* 0x000077720a157816 */ /* 0x001fe200000000ff */
[----:B------:R-:W-:Y:S01]  /*15ad0*/  ULDC UR5, c[0x0][0x22c] ;  /* 0x00008b0000057ab9 */ /* 0x000fe20000000800 */
[----:B----4-:R-:W-:Y:S01]  /*15ae0*/  ISETP.LT.AND P5, PT, R154, UR4, !P0 ;  /* 0x000000049a007c0c */ /* 0x010fe2000c7a1270 */
[----:B------:R-:W-:-:S02]  /*15af0*/  ULDC UR4, c[0x0][0x22c] ;  /* 0x00008b0000047ab9 */ /* 0x000fc40000000800 */
[----:B------:R-:W-:Y:S01]  /*15b00*/  ISETP.LT.AND P1, PT, R22, UR4, !P0 ;  /* 0x0000000416007c0c */ /* 0x000fe2000c721270 */
[----:B------:R-:W-:Y:S01]  /*15b10*/  ULDC UR4, c[0x0][0x22c] ;  /* 0x00008b0000047ab9 */ /* 0x000fe20000000800 */
[----:B------:R-:W4:Y:S01]  /*15b20*/  LDL.LU R22, [R1+0x2f0] ;  /* 0x0002f00001167983 */ /* 0x000f220000300800 */
[----:B------:R-:W-:Y:S01]  /*15b30*/  ISETP.LT.AND P3, PT, R20, UR4, !P0 ;  /* 0x0000000414007c0c */ /* 0x000fe2000c761270 */
[----:B------:R-:W-:Y:S02]  /*15b40*/  IMAD R18, R37, 0x2, R0 ;  /* 0x0000000225127824 */ /* 0x000fe400078e0200 */
[----:B------:R-:W4:Y:S01]  /*15b50*/  LDL.LU R20, [R1+0x468] ;  /* 0x0004680001147983 */ /* 0x000f220000300800 */
[----:B------:R-:W-:Y:S01]  /*15b60*/  IADD3 R14, P6, R0, R38, RZ ;  /* 0x00000026000e7210 */ /* 0x000fe20007fde0ff */
[----:B------:R-:W-:-:S03]  /*15b70*/  ULDC UR4, c[0x0][0x22c] ;  /* 0x00008b0000047ab9 */ /* 0x000fc60000000800 */
[----:B------:R-:W-:Y:S01]  /*15b80*/  LEA.HI.X.SX32 R15, R0, R39, 0x1, P6 ;  /* 0x00000027000f7211 */ /* 0x000fe200030f0eff */
[----:B------:R-:W-:Y:S01]  /*15b90*/  IMAD R0, R37, 0x2, R18 ;  /* 0x0000000225007824 */ /* 0x000fe200078e0212 */
[----:B------:R-:W-:-:S04]  /*15ba0*/  IADD3 R2, P6, R18, R38, RZ ;  /* 0x0000002612027210 */ /* 0x000fc80007fde0ff */
[-C--:B------:R-:W-:Y:S02]  /*15bb0*/  LEA.HI.X.SX32 R3, R18, R39.reuse, 0x1, P6 ;  /* 0x0000002712037211 */ /* 0x080fe400030f0eff */
[CC--:B-1----:R-:W-:Y:S02]  /*15bc0*/  IADD3 R12, P6, R0.reuse, R38.reuse, RZ ;  /* 0x00000026000c7210 */ /* 0x0c2fe40007fde0ff */
[----:B------:R-:W-:Y:S02]  /*15bd0*/  PRMT R19, R11, 0x7772, RZ ;  /* 0x000077720b137816 */ /* 0x000fe400000000ff */
[----:B------:R-:W-:Y:S01]  /*15be0*/  LEA.HI.X.SX32 R13, R0, R39, 0x1, P6 ;  /* 0x00000027000d7211 */ /* 0x000fe200030f0eff */
[C---:B------:R-:W-:Y:S01]  /*15bf0*/  IMAD R0, R37.reuse, 0x2, R0 ;  /* 0x0000000225007824 */ /* 0x040fe200078e0200 */
[----:B------:R0:W-:Y:S01]  /*15c00*/  @P4 STG.E.U8 desc[UR14][R14.64], R21 ;  /* 0x000000150e004986 */ /* 0x0001e2000c10110e */
[----:B------:R-:W-:Y:S02]  /*15c10*/  PRMT R17, R8, 0x7773, RZ ;  /* 0x0000777308117816 */ /* 0x000fe400000000ff */
[----:B------:R-:W-:Y:S01]  /*15c20*/  IMAD R16, R37, 0x2, R0 ;  /* 0x0000000225107824 */ /* 0x000fe200078e0200 */
[----:B------:R1:W-:Y:S01]  /*15c30*/  @P2 STG.E.U8 desc[UR14][R2.64], R19 ;  /* 0x0000001302002986 */ /* 0x0003e2000c10110e */
[----:B0-----:R-:W-:-:S02]  /*15c40*/  IADD3 R14, P6, R0, R38, RZ ;  /* 0x00000026000e7210 */ /* 0x001fc40007fde0ff */
[----:B------:R-:W-:Y:S02]  /*15c50*/  PRMT R21, R9, 0x7773, RZ ;  /* 0x0000777309157816 */ /* 0x000fe400000000ff */
[----:B------:R-:W-:Y:S01]  /*15c60*/  LEA.HI.X.SX32 R15, R0, R39, 0x1, P6 ;  /* 0x00000027000f7211 */ /* 0x000fe200030f0eff */
[----:B------:R0:W-:Y:S01]  /*15c70*/  @P5 STG.E.U8 desc[UR14][R12.64], R17 ;  /* 0x000000110c005986 */ /* 0x0001e2000c10110e */
[----:B------:R-:W-:-:S03]  /*15c80*/  IADD3 R8, P6, R16, R38, RZ ;  /* 0x0000002610087210 */ /* 0x000fc60007fde0ff */
[----:B------:R4:W-:Y:S01]  /*15c90*/  @P1 STG.E.U8 desc[UR14][R14.64], R21 ;  /* 0x000000150e001986 */ /* 0x0009e2000c10110e */
[----:B------:R-:W-:Y:S01]  /*15ca0*/  LEA.HI.X.SX32 R9, R16, R39, 0x1, P6 ;  /* 0x0000002710097211 */ /* 0x000fe200030f0eff */
[----:B------:R-:W-:Y:S01]  /*15cb0*/  IMAD R16, R37, 0x4, R16 ;  /* 0x0000000425107824 */ /* 0x000fe200078e0210 */
[----:B-1----:R-:W-:Y:S02]  /*15cc0*/  PRMT R19, R10, 0x7773, RZ ;  /* 0x000077730a137816 */ /* 0x002fe400000000ff */
[----:B0-----:R-:W-:Y:S02]  /*15cd0*/  PRMT R17, R11, 0x7773, RZ ;  /* 0x000077730b117816 */ /* 0x001fe400000000ff */
[----:B--2---:R-:W-:Y:S01]  /*15ce0*/  ISETP.LT.AND P4, PT, R153, UR4, !P0 ;  /* 0x0000000499007c0c */ /* 0x004fe2000c781270 */
[----:B------:R-:W-:Y:S01]  /*15cf0*/  ULDC UR4, c[0x0][0x22c] ;  /* 0x00008b0000047ab9 */ /* 0x000fe20000000800 */
[----:B------:R-:W2:Y:S01]  /*15d00*/  LDL.LU R153, [R1+0x464] ;  /* 0x0004640001997983 */ /* 0x000ea20000300800 */
[----:B---3--:R-:W-:Y:S01]  /*15d10*/  ISETP.LT.AND P2, PT, R152, UR4, !P0 ;  /* 0x0000000498007c0c */ /* 0x008fe2000c741270 */
[----:B------:R-:W-:-:S02]  /*15d20*/  ULDC UR4, c[0x0][0x22c] ;  /* 0x00008b0000047ab9 */ /* 0x000fc40000000800 */
[----:B------:R-:W3:Y:S04]  /*15d30*/  LDL.LU R152, [R1+0x460] ;  /* 0x0004600001987983 */ /* 0x000ee80000300800 */
[----:B------:R-:W3:Y:S01]  /*15d40*/  LDL.LU R23, [R1+0x45c] ;  /* 0x00045c0001177983 */ /* 0x000ee20000300800 */
[C---:B----4-:R-:W-:Y:S01]  /*15d50*/  IMAD R0, R22.reuse, R37, RZ ;  /* 0x0000002516007224 */ /* 0x050fe200078e02ff */
[----:B------:R-:W-:Y:S02]  /*15d60*/  ISETP.LT.AND P5, PT, R22, UR4, !P0 ;  /* 0x0000000416007c0c */ /* 0x000fe4000c7a1270 */
[----:B------:R-:W-:Y:S01]  /*15d70*/  ISETP.LT.AND P1, PT, R20, UR5, !P0 ;  /* 0x0000000514007c0c */ /* 0x000fe2000c721270 */
[----:B------:R-:W4:Y:S01]  /*15d80*/  LDL.LU R22, [R1+0x458] ;  /* 0x0004580001167983 */ /* 0x000f220000300800 */
[-C--:B------:R-:W-:Y:S01]  /*15d90*/  IADD3 R2, P6, R0, R38.reuse, RZ ;  /* 0x0000002600027210 */ /* 0x080fe20007fde0ff */
[----:B------:R-:W-:Y:S01]  /*15da0*/  ULDC UR4, c[0x0][0x22c] ;  /* 0x00008b0000047ab9 */ /* 0x000fe20000000800 */
[----:B------:R-:W-:Y:S01]  /*15db0*/  PRMT R21, R4, 0x7770, RZ ;  /* 0x0000777004157816 */ /* 0x000fe200000000ff */
[----:B------:R-:W4:Y:S01]  /*15dc0*/  LDL.LU R20, [R1+0x454] ;  /* 0x0004540001147983 */ /* 0x000f220000300800 */
[----:B------:R-:W-:Y:S01]  /*15dd0*/  LEA.HI.X.SX32 R3, R0, R39, 0x1, P6 ;  /* 0x0000002700037211 */ /* 0x000fe200030f0eff */
[----:B------:R-:W-:Y:S01]  /*15de0*/  ULDC UR5, c[0x0][0x22c] ;  /* 0x00008b0000057ab9 */ /* 0x000fe20000000800 */
[----:B------:R-:W-:Y:S01]  /*15df0*/  IADD3 R10, P6, R16, R38, RZ ;  /* 0x00000026100a7210 */ /* 0x000fe20007fde0ff */
[----:B------:R-:W4:Y:S01]  /*15e00*/  LDL.LU R18, [R1+0x450] ;  /* 0x0004500001127983 */ /* 0x000f220000300800 */
[----:B------:R-:W-:-:S02]  /*15e10*/  IMAD R0, R37, 0x2, R16 ;  /* 0x0000000225007824 */ /* 0x000fc400078e0210 */
[----:B------:R-:W-:Y:S02]  /*15e20*/  LEA.HI.X.SX32 R11, R16, R39, 0x1, P6 ;  /* 0x00000027100b7211 */ /* 0x000fe400030f0eff */
[----:B------:R-:W4:Y:S01]  /*15e30*/  LDL.LU R16, [R1+0x2ec] ;  /* 0x0002ec0001107983 */ /* 0x000f220000300800 */
[----:B------:R-:W-:-:S03]  /*15e40*/  IMAD R14, R37, 0x2, R0 ;  /* 0x00000002250e7824 */ /* 0x000fc600078e0200 */
[----:B------:R0:W-:Y:S01]  /*15e50*/  @P3 STG.E.U8 desc[UR14][R8.64], R19 ;  /* 0x0000001308003986 */ /* 0x0001e2000c10110e */
[----:B------:R-:W-:-:S03]  /*15e60*/  PRMT R15, R5, 0x7770, RZ ;  /* 0x00007770050f7816 */ /* 0x000fc600000000ff */
[----:B------:R1:W-:Y:S01]  /*15e70*/  @P5 STG.E.U8 desc[UR14][R2.64], R17 ;  /* 0x0000001102005986 */ /* 0x0003e2000c10110e */
[----:B0-----:R-:W-:-:S04]  /*15e80*/  IADD3 R8, P6, R0, R38, RZ ;  /* 0x0000002600087210 */ /* 0x001fc80007fde0ff */
[-C--:B------:R-:W-:Y:S01]  /*15e90*/  LEA.HI.X.SX32 R9, R0, R39.reuse, 0x1, P6 ;  /* 0x0000002700097211 */ /* 0x080fe200030f0eff */
[C---:B------:R-:W-:Y:S01]  /*15ea0*/  IMAD R0, R37.reuse, 0x2, R14 ;  /* 0x0000000225007824 */ /* 0x040fe200078e020e */
[CC--:B------:R-:W-:Y:S01]  /*15eb0*/  IADD3 R12, P6, R14.reuse, R38.reuse, RZ ;  /* 0x000000260e0c7210 */ /* 0x0c0fe20007fde0ff */
[----:B------:R0:W-:Y:S03]  /*15ec0*/  @P4 STG.E.U8 desc[UR14][R10.64], R21 ;  /* 0x000000150a004986 */ /* 0x0001e6000c10110e */
[----:B------:R-:W-:Y:S02]  /*15ed0*/  LEA.HI.X.SX32 R13, R14, R39, 0x1, P6 ;  /* 0x000000270e0d7211 */ /* 0x000fe400030f0eff */
[----:B-1----:R-:W-:Y:S01]  /*15ee0*/  IADD3 R2, P6, R0, R38, RZ ;  /* 0x0000002600027210 */ /* 0x002fe20007fde0ff */
[----:B------:R1:W-:Y:S01]  /*15ef0*/  @P2 STG.E.U8 desc[UR14][R8.64], R15 ;  /* 0x0000000f08002986 */ /* 0x0003e2000c10110e */
[----:B0-----:R-:W-:Y:S01]  /*15f00*/  PRMT R11, R6, 0x7770, RZ ;  /* 0x00007770060b7816 */ /* 0x001fe200000000ff */
[----:B------:R-:W-:-:S02]  /*15f10*/  IMAD R10, R37, 0x2, R0 ;  /* 0x00000002250a7824 */ /* 0x000fc400078e0200 */
[----:B------:R-:W4:Y:S01]  /*15f20*/  LDL.LU R21, [R1+0x44c] ;  /* 0x00044c0001157983 */ /* 0x000f220000300800 */
[-C--:B------:R-:W-:Y:S01]  /*15f30*/  LEA.HI.X.SX32 R3, R0, R39.reuse, 0x1, P6 ;  /* 0x0000002700037211 */ /* 0x080fe200030f0eff */
[----:B------:R-:W-:Y:S02]  /*15f40*/  IMAD R0, R37, 0x2, R10 ;  /* 0x0000000225007824 */ /* 0x000fe400078e020a */
[----:B------:R0:W-:Y:S01]  /*15f50*/  @P1 STG.E.U8 desc[UR14][R12.64], R11 ;  /* 0x0000000b0c001986 */ /* 0x0001e2000c10110e */
[----:B-1----:R-:W-:Y:S02]  /*15f60*/  IADD3 R8, P6, R10, R38, RZ ;  /* 0x000000260a087210 */ /* 0x002fe40007fde0ff */
[----:B------:R-:W-:Y:S02]  /*15f70*/  PRMT R15, R7, 0x7770, RZ ;  /* 0x00007770070f7816 */ /* 0x000fe400000000ff */
[----:B------:R-:W-:Y:S02]  /*15f80*/  PRMT R19, R4, 0x7771, RZ ;  /* 0x0000777104137816 */ /* 0x000fe400000000ff */
[----:B------:R-:W-:-:S02]  /*15f90*/  LEA.HI.X.SX32 R9, R10, R39, 0x1, P6 ;  /* 0x000000270a097211 */ /* 0x000fc400030f0eff */
[----:B------:R-:W-:Y:S01]  /*15fa0*/  IADD3 R10, P6, R0, R38, RZ ;  /* 0x00000026000a7210 */ /* 0x000fe20007fde0ff */
[----:B------:R-:W-:-:S03]  /*15fb0*/  IMAD R14, R37, 0x2, R0 ;  /* 0x00000002250e7824 */ /* 0x000fc600078e0200 */
[----:B0-----:R-:W-:Y:S02]  /*15fc0*/  LEA.HI.X.SX32 R11, R0, R39, 0x1, P6 ;  /* 0x00000027000b7211 */ /* 0x001fe400030f0eff */
[----:B--2---:R-:W-:Y:S01]  /*15fd0*/  ISETP.LT.AND P3, PT, R153, UR4, !P0 ;  /* 0x0000000499007c0c */ /* 0x004fe2000c761270 */
[----:B------:R-:W-:-:S12]  /*15fe0*/  ULDC UR4, c[0x0][0x22c] ;  /* 0x00008b0000047ab9 */ /* 0x000fd80000000800 */
[----:B------:R0:W-:Y:S01]  /*15ff0*/  @P3 STG.E.U8 desc[UR14][R2.64], R15 ;  /* 0x0000000f02003986 */ /* 0x0001e2000c10110e */
[----:B---3--:R-:W-:Y:S01]  /*16000*/  ISETP.LT.AND P5, PT, R152, UR4, !P0 ;  /* 0x0000000498007c0c */ /* 0x008fe2000c7a1270 */
[----:B------:R-:W-:Y:S02]  /*16010*/  ULDC UR4, c[0x0][0x22c] ;  /* 0x00008b0000047ab9 */ /* 0x000fe40000000800 */
[----:B------:R-:W-:Y:S01]  /*16020*/  ISETP.LT.AND P4, PT, R23, UR4, !P0 ;  /* 0x0000000417007c0c */ /* 0x000fe2000c781270 */
[----:B------:R-:W-:Y:S01]  /*16030*/  ULDC UR4, c[0x0][0x22c] ;  /* 0x00008b0000047ab9 */ /* 0x000fe20000000800 */
[----:B----4-:R-:W-:Y:S01]  /*16040*/  IMAD R0, R16, R37, RZ ;  /* 0x0000002510007224 */ /* 0x010fe200078e02ff */
[----:B------:R-:W-:Y:S01]  /*16050*/  ISETP.LT.AND P2, PT, R22, UR4, !P0 ;  /* 0x0000000416007c0c */ /* 0x000fe2000c741270 */
[----:B------:R-:W-:-:S06]  /*16060*/  ULDC UR4, c[0x0][0x22c] ;  /* 0x00008b0000047ab9 */ /* 0x000fcc0000000800 */
[----:B------:R1:W-:Y:S01]  /*16070*/  @P5 STG.E.U8 desc[UR14][R8.64], R19 ;  /* 0x0000001308005986 */ /* 0x0003e2000c10110e */
[----:B------:R-:W-:Y:S01]  /*16080*/  ISETP.LT.AND P1, PT, R20, UR4, !P0 ;  /* 0x0000000414007c0c */ /* 0x000fe2000c721270 */
[----:B------:R-:W-:Y:S01]  /*16090*/  ULDC UR4, c[0x0][0x22c] ;  /* 0x00008b0000047ab9 */ /* 0x000fe20000000800 */
[-C--:B------:R-:W-:Y:S01]  /*160a0*/  IADD3 R12, P6, R14, R38.reuse, RZ ;  /* 0x000000260e0c7210 */ /* 0x080fe20007fde0ff */
[----:B------:R-:W2:Y:S01]  /*160b0*/  LDL.LU R20, [R1+0x448] ;  /* 0x0004480001147983 */ /* 0x000ea20000300800 */
[----:B------:R-:W-:Y:S01]  /*160c0*/  ISETP.LT.AND P3, PT, R18, UR4, !P0 ;  /* 0x0000000412007c0c */ /* 0x000fe2000c761270 */
[----:B------:R-:W-:Y:S01]  /*160d0*/  ULDC UR4, c[0x0][0x22c] ;  /* 0x00008b0000047ab9 */ /* 0x000fe20000000800 */
[----:B------:R-:W-:Y:S01]  /*160e0*/  PRMT R17, R5, 0x7771, RZ ;  /* 0x0000777105117816 */ /* 0x000fe200000000ff */
[----:B------:R-:W3:Y:S01]  /*160f0*/  LDL.LU R22, [R1+0x444] ;  /* 0x0004440001167983 */ /* 0x000ee20000300800 */
[----:B------:R-:W-:Y:S01]  /*16100*/  ISETP.LT.AND P5, PT, R16, UR4, !P0 ;  /* 0x0000000410007c0c */ /* 0x000fe2000c7a1270 */
[----:B------:R-:W-:Y:S01]  /*16110*/  ULDC UR4, c[0x0][0x22c] ;  /* 0x00008b0000047ab9 */ /* 0x000fe20000000800 */
[----:B0-----:R-:W-:Y:S01]  /*16120*/  PRMT R15, R6, 0x7771, RZ ;  /* 0x00007771060f7816 */ /* 0x001fe200000000ff */
[----:B------:R-:W4:Y:S01]  /*16130*/  LDL.LU R18, [R1+0x440] ;  /* 0x0004400001127983 */ /* 0x000f220000300800 */
[----:B------:R-:W0:Y:S03]  /*16140*/  LDC R23, c[0x0][0x248] ;  /* 0x00009200ff177b82 */ /* 0x000e260000000800 */
[----:B------:R-:W4:Y:S01]  /*16150*/  LDL.LU R16, [R1+0x43c] ;  /* 0x00043c0001107983 */ /* 0x000f220000300800 */
[-C--:B------:R-:W-:Y:S01]  /*16160*/  LEA.HI.X.SX32 R13, R14, R39.reuse, 0x1, P6 ;  /* 0x000000270e0d7211 */ /* 0x080fe200030f0eff */
[C---:B------:R-:W-:Y:S01]  /*16170*/  IMAD R14, R37.reuse, 0x4, R14 ;  /* 0x00000004250e7824 */ /* 0x040fe200078e020e */
[CC--:B------:R-:W-:Y:S01]  /*16180*/  IADD3 R2, P6, R0.reuse, R38.reuse, RZ ;  /* 0x0000002600027210 */ /* 0x0c0fe20007fde0ff */
[----:B------:R1:W-:Y:S03]  /*16190*/  @P4 STG.E.U8 desc[UR14][R10.64], R17 ;  /* 0x000000110a004986 */ /* 0x0003e6000c10110e */
[----:B------:R-:W-:Y:S01]  /*161a0*/  LEA.HI.X.SX32 R3, R0, R39, 0x1, P6 ;  /* 0x0000002700037211 */ /* 0x000fe200030f0eff */
[----:B------:R-:W-:Y:S01]  /*161b0*/  IMAD R0, R37, 0x2, R14 ;  /* 0x0000000225007824 */ /* 0x000fe200078e020e */
[----:B-1----:R-:W-:-:S02]  /*161c0*/  IADD3 R8, P6, R14, R38, RZ ;  /* 0x000000260e087210 */ /* 0x002fc40007fde0ff */
[----:B------:R-:W-:Y:S01]  /*161d0*/  PRMT R19, R7, 0x7771, RZ ;  /* 0x0000777107137816 */ /* 0x000fe200000000ff */
[----:B------:R1:W-:Y:S01]  /*161e0*/  @P2 STG.E.U8 desc[UR14][R12.64], R15 ;  /* 0x0000000f0c002986 */ /* 0x0003e2000c10110e */
[-C--:B------:R-:W-:Y:S02]  /*161f0*/  LEA.HI.X.SX32 R9, R14, R39.reuse, 0x1, P6 ;  /* 0x000000270e097211 */ /* 0x080fe400030f0eff */
[----:B------:R-:W-:Y:S02]  /*16200*/  IADD3 R10, P6, R0, R38, RZ ;  /* 0x00000026000a7210 */ /* 0x000fe40007fde0ff */
[----:B------:R-:W-:Y:S02]  /*16210*/  ISETP.LT.AND P4, PT, R21, UR5, !P0 ;  /* 0x0000000515007c0c */ /* 0x000fe4000c781270 */
[----:B------:R-:W-:Y:S01]  /*16220*/  PRMT R17, R4, 0x7772, RZ ;  /* 0x0000777204117816 */ /* 0x000fe200000000ff */
[----:B------:R-:W4:Y:S01]  /*16230*/  LDL.LU R21, [R1+0x438] ;  /* 0x0004380001157983 */ /* 0x000f220000300800 */
[----:B------:R-:W-:-:S02]  /*16240*/  LEA.HI.X.SX32 R11, R0, R39, 0x1, P6 ;  /* 0x00000027000b7211 */ /* 0x000fc400030f0eff */
[----:B-1----:R-:W-:Y:S01]  /*16250*/  PRMT R15, R5, 0x7772, RZ ;  /* 0x00007772050f7816 */ /* 0x002fe200000000ff */
[----:B------:R-:W-:Y:S01]  /*16260*/  @P5 STG.E.U8 desc[UR14][R2.64], R19 ;  /* 0x0000001302005986 */ /* 0x000fe2000c10110e */
[----:B--2---:R-:W-:Y:S01]  /*16270*/  ISETP.LT.AND P2, PT, R20, UR4, !P0 ;  /* 0x0000000414007c0c */ /* 0x004fe2000c741270 */
[----:B------:R-:W-:Y:S02]  /*16280*/  ULDC UR4, c[0x0][0x22c] ;  /* 0x00008b0000047ab9 */ /* 0x000fe40000000800 */
[----:B------:R-:W2:Y:S01]  /*16290*/  LDL.LU R20, [R1+0x434] ;  /* 0x0004340001147983 */ /* 0x000ea20000300800 */
[C---:B------:R-:W-:Y:S01]  /*162a0*/  IMAD R14, R37.reuse, 0x2, R0 ;  /* 0x00000002250e7824 */ /* 0x040fe200078e0200 */
[----:B---3--:R-:W-:Y:S01]  /*162b0*/  ISETP.LT.AND P5, PT, R22, UR4, !P0 ;  /* 0x0000000416007c0c */ /* 0x008fe2000c7a1270 */
[----:B------:R-:W-:Y:S01]  /*162c0*/  ULDC UR4, c[0x0][0x22c] ;  /* 0x00008b0000047ab9 */ /* 0x000fe20000000800 */
[----:B------:R1:W-:Y:S01]  /*162d0*/  @P1 STG.E.U8 desc[UR14][R8.64], R17 ;  /* 0x0000001108001986 */ /* 0x0003e2000c10110e */
[----:B------:R-:W-:Y:S01]  /*162e0*/  ULDC UR5, c[0x0][0x22c] ;  /* 0x00008b0000057ab9 */ /* 0x000fe20000000800 */
[----:B----4-:R-:W-:Y:S01]  /*162f0*/  ISETP.LT.AND P1, PT, R18, UR4, !P0 ;  /* 0x0000000412007c0c */ /* 0x010fe2000c721270 */
[----:B------:R-:W-:Y:S01]  /*16300*/  ULDC UR4, c[0x0][0x22c] ;  /* 0x00008b0000047ab9 */ /* 0x000fe20000000800 */
[----:B------:R-:W3:Y:S04]  /*16310*/  LDL.LU R18, [R1+0x2e8] ;  /* 0x0002e80001127983 */ /* 0x000ee80000300800 */
[----:B------:R4:W-:Y:S01]  /*16320*/  @P3 STG.E.U8 desc[UR14][R10.64], R15 ;  /* 0x0000000f0a003986 */ /* 0x0009e2000c10110e */
[----:B------:R-:W-:Y:S01]  /*16330*/  ISETP.LT.AND P3, PT, R16, UR4, !P0 ;  /* 0x0000000410007c0c */ /* 0x000fe2000c761270 */
[C---:B------:R-:W-:Y:S01]  /*16340*/  IMAD R0, R37.reuse, 0x2, R14 ;  /* 0x0000000225007824 */ /* 0x040fe200078e020e */
[-C--:B------:R-:W-:Y:S01]  /*16350*/  IADD3 R12, P6, R14, R38.reuse, RZ ;  /* 0x000000260e0c7210 */ /* 0x080fe20007fde0ff */
[----:B------:R-:W3:Y:S01]  /*16360*/  LDL.LU R16, [R1+0x430] ;  /* 0x0004300001107983 */ /* 0x000ee20000300800 */
[----:B-1----:R-:W-:Y:S01]  /*16370*/  PRMT R17, R6, 0x7772, RZ ;  /* 0x0000777206117816 */ /* 0x002fe200000000ff */
[----:B------:R-:W-:Y:S01]  /*16380*/  ULDC UR4, c[0x0][0x22c] ;  /* 0x00008b0000047ab9 */ /* 0x000fe20000000800 */
[----:B------:R-:W-:Y:S01]  /*16390*/  LEA.HI.X.SX32 R13, R14, R39, 0x1, P6 ;  /* 0x000000270e0d7211 */ /* 0x000fe200030f0eff */
[----:B------:R-:W-:Y:S01]  /*163a0*/  IMAD R14, R37, 0x2, R0 ;  /* 0x00000002250e7824 */ /* 0x000fe200078e0200 */
[----:B------:R-:W-:-:S04]  /*163b0*/  IADD3 R2, P6, R0, R38, RZ ;  /* 0x0000002600027210 */ /* 0x000fc80007fde0ff */
[-C--:B------:R-:W-:Y:S02]  /*163c0*/  LEA.HI.X.SX32 R3, R0, R39.reuse, 0x1, P6 ;  /* 0x0000002700037211 */ /* 0x080fe400030f0eff */
[CC--:B------:R-:W-:Y:S01]  /*163d0*/  IADD3 R8, P6, R14.reuse, R38.reuse, RZ ;  /* 0x000000260e087210 */ /* 0x0c0fe20007fde0ff */
[----:B------:R1:W-:Y:S01]  /*163e0*/  @P4 STG.E.U8 desc[UR14][R12.64], R17 ;  /* 0x000000110c004986 */ /* 0x0003e2000c10110e */
[----:B----4-:R-:W-:Y:S02]  /*163f0*/  PRMT R15, R7, 0x7772, RZ ;  /* 0x00007772070f7816 */ /* 0x010fe400000000ff */
[----:B------:R-:W-:Y:S01]  /*16400*/  LEA.HI.X.SX32 R9, R14, R39, 0x1, P6 ;  /* 0x000000270e097211 */ /* 0x000fe200030f0eff */
[----:B------:R-:W-:Y:S01]  /*16410*/  IMAD R14, R37, 0x2, R14 ;  /* 0x00000002250e7824 */ /* 0x000fe200078e020e */
[----:B------:R-:W-:Y:S01]  /*16420*/  ISETP.LT.AND P4, PT, R21, UR4, !P0 ;  /* 0x0000000415007c0c */ /* 0x000fe2000c781270 */
[----:B------:R-:W-:Y:S01]  /*16430*/  ULDC UR4, c[0x0][0x22c] ;  /* 0x00008b0000047ab9 */ /* 0x000fe20000000800 */
[----:B-1----:R-:W4:Y:S02]  /*16440*/  LDL.LU R13, [R1+0x42c] ;  /* 0x00042c00010d7983 */ /* 0x002f240000300800 */
[----:B------:R-:W-:-:S02]  /*16450*/  IADD3 R10, P6, R14, R38, RZ ;  /* 0x000000260e0a7210 */ /* 0x000fc40007fde0ff */
[----:B------:R-:W-:Y:S01]  /*16460*/  PRMT R19, R4, 0x7773, RZ ;  /* 0x0000777304137816 */ /* 0x000fe200000000ff */
[----:B------:R1:W-:Y:S01]  /*16470*/  @P2 STG.E.U8 desc[UR14][R2.64], R15 ;  /* 0x0000000f02002986 */ /* 0x0003e2000c10110e */
[----:B------:R-:W-:Y:S02]  /*16480*/  LEA.HI.X.SX32 R11, R14, R39, 0x1, P6 ;  /* 0x000000270e0b7211 */ /* 0x000fe400030f0eff */
[----:B------:R-:W-:Y:S01]  /*16490*/  PRMT R17, R5, 0x7773, RZ ;  /* 0x0000777305117816 */ /* 0x000fe200000000ff */
[----:B------:R0:W-:Y:S01]  /*164a0*/  @P5 STG.E.U8 desc[UR14][R8.64], R19 ;  /* 0x0000001308005986 */ /* 0x0001e2000c10110e */
[----:B------:R-:W-:Y:S01]  /*164b0*/  IMAD R0, R37, 0x2, R14 ;  /* 0x0000000225007824 */ /* 0x000fe200078e020e */
[----:B------:R-:W4:Y:S02]  /*164c0*/  LDC R21, c[0x0][0x248] ;  /* 0x00009200ff157b82 */ /* 0x000f240000000800 */
[----:B------:R0:W-:Y:S01]  /*164d0*/  @P1 STG.E.U8 desc[UR14][R10.64], R17 ;  /* 0x000000110a001986 */ /* 0x0001e2000c10110e */
[----:B--2---:R-:W-:Y:S01]  /*164e0*/  ISETP.LT.AND P2, PT, R20, UR4, !P0 ;  /* 0x0000000414007c0c */ /* 0x004fe2000c741270 */
[----:B------:R-:W-:-:S02]  /*164f0*/  ULDC UR4, c[0x0][0x22c] ;  /* 0x00008b0000047ab9 */ /* 0x000fc40000000800 */
[----:B------:R-:W2:Y:S04]  /*16500*/  LDL.LU R20, [R1+0x428] ;  /* 0x0004280001147983 */ /* 0x000ea80000300800 */
[----:B------:R-:W2:Y:S01]  /*16510*/  LDL.LU R12, [R1+0x424] ;  /* 0x00042400010c7983 */ /* 0x000ea20000300800 */
[C---:B---3--:R-:W-:Y:S01]  /*16520*/  ISETP.LT.AND P5, PT, R18.reuse, UR4, !P0 ;  /* 0x0000000412007c0c */ /* 0x048fe2000c7a1270 */
[----:B-1----:R-:W-:Y:S01]  /*16530*/  IMAD R3, R18, R37, RZ ;  /* 0x0000002512037224 */ /* 0x002fe200078e02ff */
[----:B------:R-:W-:Y:S01]  /*16540*/  IADD3 R4, P6, R0, R38, RZ ;  /* 0x0000002600047210 */ /* 0x000fe20007fde0ff */
[----:B------:R-:W3:Y:S01]  /*16550*/  LDL.LU R18, [R1+0x420] ;  /* 0x0004200001127983 */ /* 0x000ee20000300800 */
[----:B------:R-:W-:Y:S01]  /*16560*/  PRMT R15, R6, 0x7773, RZ ;  /* 0x00007773060f7816 */ /* 0x000fe200000000ff */
[----:B------:R-:W-:Y:S01]  /*16570*/  ULDC UR4, c[0x0][0x22c] ;  /* 0x00008b0000047ab9 */ /* 0x000fe20000000800 */
[----:B------:R-:W-:Y:S01]  /*16580*/  ISETP.LT.AND P1, PT, R16, UR5, !P0 ;  /* 0x0000000510007c0c */ /* 0x000fe2000c721270 */
[----:B------:R-:W-:Y:S01]  /*16590*/  ULDC UR5, c[0x0][0x22c] ;  /* 0x00008b0000057ab9 */ /* 0x000fe20000000800 */
[----:B------:R-:W3:Y:S01]  /*165a0*/  LDL.LU R16, [R1+0x41c] ;  /* 0x00041c0001107983 */ /* 0x000ee20000300800 */
[----:B------:R-:W-:-:S03]  /*165b0*/  LEA.HI.X.SX32 R5, R0, R39, 0x1, P6 ;  /* 0x0000002700057211 */ /* 0x000fc600030f0eff */
[----:B------:R-:W3:Y:S01]  /*165c0*/  LDL.LU R14, [R1+0x418] ;  /* 0x00041800010e7983 */ /* 0x000ee20000300800 */
[----:B------:R-:W-:Y:S01]  /*165d0*/  IADD3 R2, P6, R3, R38, RZ ;  /* 0x0000002603027210 */ /* 0x000fe20007fde0ff */
[----:B------:R-:W-:-:S03]  /*165e0*/  IMAD R0, R37, 0x4, R0 ;  /* 0x0000000425007824 */ /* 0x000fc600078e0200 */
[-C--:B------:R-:W-:Y:S01]  /*165f0*/  LEA.HI.X.SX32 R3, R3, R39.reuse, 0x1, P6 ;  /* 0x0000002703037211 */ /* 0x080fe200030f0eff */
[----:B0-----:R-:W-:Y:S01]  /*16600*/  IMAD R8, R37, 0x2, R0 ;  /* 0x0000000225087824 */ /* 0x001fe200078e0200 */
[-C--:B------:R-:W-:Y:S01]  /*16610*/  IADD3 R6, P6, R0, R38.reuse, RZ ;  /* 0x0000002600067210 */ /* 0x080fe20007fde0ff */
[----:B------:R0:W-:Y:S01]  /*16620*/  @P3 STG.E.U8 desc[UR14][R4.64], R15 ;  /* 0x0000000f04003986 */ /* 0x0001e2000c10110e */
[----:B------:R-:W-:Y:S02]  /*16630*/  PRMT R17, R28, 0x7770, RZ ;  /* 0x000077701c117816 */ /* 0x000fe400000000ff */
[----:B----4-:R-:W-:Y:S01]  /*16640*/  ISETP.LT.AND P3, PT, R13, UR4, !P0 ;  /* 0x000000040d007c0c */ /* 0x010fe2000c761270 */
[----:B------:R-:W-:Y:S01]  /*16650*/  ULDC UR4, c[0x0][0x22c] ;  /* 0x00008b0000047ab9 */ /* 0x000fe20000000800 */
[----:B------:R-:W-:Y:S02]  /*16660*/  PRMT R13, R7, 0x7773, RZ ;  /* 0x00007773070d7816 */ /* 0x000fe400000000ff */
[----:B------:R-:W-:Y:S01]  /*16670*/  LEA.HI.X.SX32 R7, R0, R39, 0x1, P6 ;  /* 0x0000002700077211 */ /* 0x000fe200030f0eff */
[----:B------:R-:W-:Y:S01]  /*16680*/  IMAD R0, R37, 0x2, R8 ;  /* 0x0000000225007824 */ /* 0x000fe200078e0208 */
[----:B0-----:R-:W-:Y:S01]  /*16690*/  IADD3 R4, P6, R8, R38, RZ ;  /* 0x0000002608047210 */ /* 0x001fe20007fde0ff */
[----:B------:R-:W-:Y:S01]  /*166a0*/  @P5 STG.E.U8 desc[UR14][R2.64], R13 ;  /* 0x0000000d02005986 */ /* 0x000fe2000c10110e */
[----:B------:R-:W-:-:S02]  /*166b0*/  PRMT R11, R29, 0x7770, RZ ;  /* 0x000077701d0b7816 */ /* 0x000fc400000000ff */
[-C--:B------:R-:W-:Y:S02]  /*166c0*/  LEA.HI.X.SX32 R5, R8, R39.reuse, 0x1, P6 ;  /* 0x0000002708057211 */ /* 0x080fe400030f0eff */
[C---:B------:R-:W-:Y:S01]  /*166d0*/  IADD3 R8, P6, R0.reuse, R38, RZ ;  /* 0x0000002600087210 */ /* 0x040fe20007fde0ff */
[----:B------:R0:W-:Y:S03]  /*166e0*/  @P4 STG.E.U8 desc[UR14][R6.64], R17 ;  /* 0x0000001106004986 */ /* 0x0001e6000c10110e */
[----:B------:R-:W-:Y:S01]  /*166f0*/  LEA.HI.X.SX32 R9, R0, R39, 0x1, P6 ;  /* 0x0000002700097211 */ /* 0x000fe200030f0eff */
[----:B------:R1:W-:Y:S01]  /*16700*/  @P2 STG.E.U8 desc[UR14][R4.64], R11 ;  /* 0x0000000b04002986 */ /* 0x0003e2000c10110e */
[----:B0-----:R-:W-:-:S05]  /*16710*/  PRMT R7, R30, 0x7770, RZ ;  /* 0x000077701e077816 */ /* 0x001fca00000000ff */
[----:B------:R0:W-:Y:S01]  /*16720*/  @P1 STG.E.U8 desc[UR14][R8.64], R7 ;  /* 0x0000000708001986 */ /* 0x0001e2000c10110e */
[----:B--2---:R-:W-:Y:S01]  /*16730*/  ISETP.LT.AND P5, PT, R20, UR4, !P0 ;  /* 0x0000000414007c0c */ /* 0x004fe2000c7a1270 */
[----:B------:R-:W-:Y:S02]  /*16740*/  ULDC UR4, c[0x0][0x22c] ;  /* 0x00008b0000047ab9 */ /* 0x000fe40000000800 */
[----:B------:R-:W-:Y:S01]  /*16750*/  ISETP.LT.AND P4, PT, R12, UR4, !P0 ;  /* 0x000000040c007c0c */ /* 0x000fe2000c781270 */
[----:B------:R-:W-:Y:S01]  /*16760*/  ULDC UR4, c[0x0][0x22c] ;  /* 0x00008b0000047ab9 */ /* 0x000fe20000000800 */
[----:B------:R-:W2:Y:S01]  /*16770*/  LDL.LU R12, [R1+0x2e4] ;  /* 0x0002e400010c7983 */ /* 0x000ea20000300800 */
[----:B---3--:R-:W-:-:S03]  /*16780*/  ISETP.LT.AND P2, PT, R18, UR4, !P0 ;  /* 0x0000000412007c0c */ /* 0x008fc6000c741270 */
[----:B------:R-:W3:Y:S01]  /*16790*/  LDL.LU R17, [R1+0x414] ;  /* 0x0004140001117983 */ /* 0x000ee20000300800 */
[----:B------:R-:W-:Y:S02]  /*167a0*/  ULDC UR4, c[0x0][0x22c] ;  /* 0x00008b0000047ab9 */ /* 0x000fe40000000800 */
[----:B------:R-:W-:Y:S01]  /*167b0*/  ISETP.LT.AND P1, PT, R16, UR4, !P0 ;  /* 0x0000000410007c0c */ /* 0x000fe2000c721270 */
[----:B------:R-:W-:Y:S01]  /*167c0*/  IMAD R10, R37, 0x2, R0 ;  /* 0x00000002250a7824 */ /* 0x000fe200078e0200 */
[----:B------:R-:W4:Y:S01]  /*167d0*/  LDL.LU R16, [R1+0x410] ;  /* 0x0004100001107983 */ /* 0x000f220000300800 */
[----:B-1----:R-:W-:Y:S01]  /*167e0*/  PRMT R11, R31, 0x7770, RZ ;  /* 0x000077701f0b7816 */ /* 0x002fe200000000ff */
[----:B------:R-:W-:Y:S02]  /*167f0*/  ULDC UR4, c[0x0][0x22c] ;  /* 0x00008b0000047ab9 */ /* 0x000fe40000000800 */
[C---:B------:R-:W-:Y:S01]  /*16800*/  IADD3 R2, P6, R10.reuse, R38, RZ ;  /* 0x000000260a027210 */ /* 0x040fe20007fde0ff */
[----:B------:R-:W4:Y:S03]  /*16810*/  LDL.LU R18, [R1+0x40c] ;  /* 0x00040c0001127983 */ /* 0x000f260000300800 */
[----:B------:R-:W-:Y:S01]  /*16820*/  LEA.HI.X.SX32 R3, R10, R39, 0x1, P6 ;  /* 0x000000270a037211 */ /* 0x000fe200030f0eff */
[----:B------:R-:W-:-:S04]  /*16830*/  IMAD R0, R37, 0x2, R10 ;  /* 0x0000000225007824 */ /* 0x000fc800078e020a */
[----:B------:R1:W-:Y:S01]  /*16840*/  @P3 STG.E.U8 desc[UR14][R2.64], R11 ;  /* 0x0000000b02003986 */ /* 0x0003e2000c10110e */
[----:B------:R-:W-:Y:S01]  /*16850*/  ISETP.LT.AND P3, PT, R14, UR4, !P0 ;  /* 0x000000040e007c0c */ /* 0x000fe2000c761270 */
[----:B------:R-:W-:Y:S02]  /*16860*/  ULDC UR4, c[0x0][0x22c] ;  /* 0x00008b0000047ab9 */ /* 0x000fe40000000800 */
[----:B------:R-:W4:Y:S01]  /*16870*/  LDL.LU R14, [R1+0x408] ;  /* 0x00040800010e7983 */ /* 0x000f220000300800 */
[----:B------:R-:W-:-:S04]  /*16880*/  IADD3 R4, P6, R0, R38, RZ ;  /* 0x0000002600047210 */ /* 0x000fc80007fde0ff */
[----:B------:R-:W-:Y:S01]  /*16890*/  LEA.HI.X.SX32 R5, R0, R39, 0x1, P6 ;  /* 0x0000002700057211 */ /* 0x000fe200030f0eff */
[----:B------:R-:W-:Y:S01]  /*168a0*/  IMAD R0, R37, 0x2, R0 ;  /* 0x0000000225007824 */ /* 0x000fe200078e0200 */
[----:B------:R-:W-:-:S03]  /*168b0*/  PRMT R15, R28, 0x7771, RZ ;  /* 0x000077711c0f7816 */ /* 0x000fc600000000ff */
[----:B------:R-:W-:Y:S01]  /*168c0*/  IMAD R10, R37, 0x2, R0 ;  /* 0x00000002250a7824 */ /* 0x000fe200078e0200 */
[CC--:B------:R-:W-:Y:S02]  /*168d0*/  IADD3 R6, P6, R0.reuse, R38.reuse, RZ ;  /* 0x0000002600067210 */ /* 0x0c0fe40007fde0ff */
[----:B------:R-:W-:Y:S02]  /*168e0*/  PRMT R13, R29, 0x7771, RZ ;  /* 0x000077711d0d7816 */ /* 0x000fe400000000ff */
[-C--:B0-----:R-:W-:Y:S02]  /*168f0*/  LEA.HI.X.SX32 R7, R0, R39.reuse, 0x1, P6 ;  /* 0x0000002700077211 */ /* 0x081fe400030f0eff */
[-C--:B------:R-:W-:Y:S01]  /*16900*/  IADD3 R8, P6, R10, R38.reuse, RZ ;  /* 0x000000260a087210 */ /* 0x080fe20007fde0ff */
[----:B------:R0:W-:Y:S01]  /*16910*/  @P5 STG.E.U8 desc[UR14][R4.64], R15 ;  /* 0x0000000f04005986 */ /* 0x0001e2000c10110e */
[----:B-1----:R-:W-:Y:S02]  /*16920*/  PRMT R11, R30, 0x7771, RZ ;  /* 0x000077711e0b7816 */ /* 0x002fe400000000ff */
[----:B------:R-:W-:Y:S01]  /*16930*/  LEA.HI.X.SX32 R9, R10, R39, 0x1, P6 ;  /* 0x000000270a097211 */ /* 0x000fe200030f0eff */
[----:B------:R1:W-:Y:S04]  /*16940*/  @P4 STG.E.U8 desc[UR14][R6.64], R13 ;  /* 0x0000000d06004986 */ /* 0x0003e8000c10110e */
[----:B------:R1:W-:Y:S01]  /*16950*/  @P2 STG.E.U8 desc[UR14][R8.64], R11 ;  /* 0x0000000b08002986 */ /* 0x0003e2000c10110e */
[C---:B--2---:R-:W-:Y:S01]  /*16960*/  ISETP.LT.AND P5, PT, R12.reuse, UR4, !P0 ;  /* 0x000000040c007c0c */ /* 0x044fe2000c7a1270 */
[----:B------:R-:W-:Y:S01]  /*16970*/  IMAD R0, R12, R37, RZ ;  /* 0x000000250c007224 */ /* 0x000fe200078e02ff */
[----:B------:R-:W-:Y:S01]  /*16980*/  ULDC UR4, c[0x0][0x22c] ;  /* 0x00008b0000047ab9 */ /* 0x000fe20000000800 */
[----:B------:R-:W2:Y:S01]  /*16990*/  LDL.LU R12, [R1+0x404] ;  /* 0x00040400010c7983 */ /* 0x000ea20000300800 */
[----:B---3--:R-:W-:Y:S01]  /*169a0*/  ISETP.LT.AND P4, PT, R17, UR5, !P0 ;  /* 0x0000000511007c0c */ /* 0x008fe2000c781270 */
[----:B------:R-:W-:Y:S01]  /*169b0*/  IMAD R10, R37, 0x4, R10 ;  /* 0x00000004250a7824 */ /* 0x000fe200078e020a */
[----:B------:R-:W-:Y:S01]  /*169c0*/  IADD3 R2, P6, R0, R38, RZ ;  /* 0x0000002600027210 */ /* 0x000fe20007fde0ff */
[----:B------:R-:W3:Y:S01]  /*169d0*/  LDL.LU R17, [R1+0x400] ;  /* 0x0004000001117983 */ /* 0x000ee20000300800 */
[----:B0-----:R-:W-:Y:S01]  /*169e0*/  PRMT R15, R31, 0x7771, RZ ;  /* 0x000077711f0f7816 */ /* 0x001fe200000000ff */
[----:B------:R-:W-:Y:S01]  /*169f0*/  ULDC UR5, c[0x0][0x22c] ;  /* 0x00008b0000057ab9 */ /* 0x000fe20000000800 */
[----:B----4-:R-:W-:Y:S01]  /*16a00*/  ISETP.LT.AND P2, PT, R16, UR4, !P0 ;  /* 0x0000000410007c0c */ /* 0x010fe2000c741270 */
[----:B------:R-:W-:Y:S01]  /*16a10*/  ULDC UR4, c[0x0][0x22c] ;  /* 0x00008b0000047ab9 */ /* 0x000fe20000000800 */
[----:B------:R-:W4:Y:S01]  /*16a20*/  LDL.LU R16, [R1+0x3fc] ;  /* 0x0003fc0001107983 */ /* 0x000f220000300800 */
[----:B------:R-:W-:-:S02]  /*16a30*/  LEA.HI.X.SX32 R3, R0, R39, 0x1, P6 ;  /* 0x0000002700037211 */ /* 0x000fc400030f0eff */
[----:B------:R-:W-:Y:S02]  /*16a40*/  IADD3 R4, P6, R10, R38, RZ ;  /* 0x000000260a047210 */ /* 0x000fe40007fde0ff */
[----:B-1----:R-:W-:Y:S02]  /*16a50*/  PRMT R13, R28, 0x7772, RZ ;  /* 0x000077721c0d7816 */ /* 0x002fe400000000ff */
[----:B------:R-:W-:Y:S01]  /*16a60*/  LEA.HI.X.SX32 R5, R10, R39, 0x1, P6 ;  /* 0x000000270a057211 */ /* 0x000fe200030f0eff */
[----:B------:R0:W-:Y:S01]  /*16a70*/  @P5 STG.E.U8 desc[UR14][R2.64], R15 ;  /* 0x0000000f02005986 */ /* 0x0001e2000c10110e */
[----:B------:R-:W-:Y:S01]  /*16a80*/  ISETP.LT.AND P5, PT, R18, UR4, !P0 ;  /* 0x0000000412007c0c */ /* 0x000fe2000c7a1270 */
[----:B------:R-:W-:Y:S02]  /*16a90*/  ULDC UR4, c[0x0][0x22c] ;  /* 0x00008b0000047ab9 */ /* 0x000fe40000000800 */
[----:B------:R-:W-:Y:S01]  /*16aa0*/  @P1 STG.E.U8 desc[UR14][R4.64], R13 ;  /* 0x0000000d04001986 */ /* 0x000fe2000c10110e */
[----:B------:R-:W-:Y:S01]  /*16ab0*/  ISETP.LT.AND P1, PT, R14, UR4, !P0 ;  /* 0x000000040e007c0c */ /* 0x000fe2000c721270 */
[----:B------:R-:W-:-:S02]  /*16ac0*/  IMAD R0, R37, 0x2, R10 ;  /* 0x0000000225007824 */ /* 0x000fc400078e020a */
[----:B------:R-:W4:Y:S01]  /*16ad0*/  LDL.LU R14, [R1+0x2e0] ;  /* 0x0002e000010e7983 */ /* 0x000f220000300800 */
[----:B------:R-:W-:Y:S01]  /*16ae0*/  PRMT R11, R29, 0x7772, RZ ;  /* 0x000077721d0b7816 */ /* 0x000fe200000000ff */
[----:B------:R-:W-:Y:S01]  /*16af0*/  ULDC UR4, c[0x0][0x22c] ;  /* 0x00008b0000047ab9 */ /* 0x000fe20000000800 */
[----:B------:R-:W-:Y:S01]  /*16b00*/  IMAD R10, R37, 0x2, R0 ;  /* 0x00000002250a7824 */ /* 0x000fe200078e0200 */
[----:B------:R-:W-:-:S04]  /*16b10*/  IADD3 R6, P6, R0, R38, RZ ;  /* 0x0000002600067210 */ /* 0x000fc80007fde0ff */
[-C--:B------:R-:W-:Y:S01]  /*16b20*/  LEA.HI.X.SX32 R7, R0, R39.reuse, 0x1, P6 ;  /* 0x0000002700077211 */ /* 0x080fe200030f0eff */
[----:B------:R-:W-:Y:S01]  /*16b30*/  IMAD R0, R37, 0x2, R10 ;  /* 0x0000000225007824 */ /* 0x000fe200078e020a */
[-C--:B------:R-:W-:Y:S02]  /*16b40*/  IADD3 R8, P6, R10, R38.reuse, RZ ;  /* 0x000000260a087210 */ /* 0x080fe40007fde0ff */
[----:B0-----:R-:W-:Y:S02]  /*16b50*/  PRMT R15, R30, 0x7772, RZ ;  /* 0x000077721e0f7816 */ /* 0x001fe400000000ff */
        /* <DEDUP_REMOVED lines=9> */
[----:B------:R-:W2:Y:S01]  /*16bf0*/  LDL.LU R12, [R1+0x3f8] ;  /* 0x0003f800010c7983 */ /* 0x000ea20000300800 */
[----:B---3--:R-:W-:Y:S01]  /*16c00*/  ISETP.LT.AND P4, PT, R17, UR4, !P0 ;  /* 0x0000000411007c0c */ /* 0x008fe2000c781270 */
[----:B------:R-:W-:Y:S02]  /*16c10*/  ULDC UR4, c[0x0][0x22c] ;  /* 0x00008b0000047ab9 */ /* 0x000fe40000000800 */
[----:B------:R-:W3:Y:S01]  /*16c20*/  LDL.LU R17, [R1+0x3f4] ;  /* 0x0003f40001117983 */ /* 0x000ee20000300800 */
[----:B----4-:R-:W-:Y:S01]  /*16c30*/  ISETP.LT.AND P2, PT, R16, UR4, !P0 ;  /* 0x0000000410007c0c */ /* 0x010fe2000c741270 */
[----:B------:R-:W-:-:S02]  /*16c40*/  IMAD R10, R37, 0x2, R0 ;  /* 0x00000002250a7824 */ /* 0x000fc400078e0200 */
[----:B------:R-:W4:Y:S01]  /*16c50*/  LDL.LU R16, [R1+0x3f0] ;  /* 0x0003f00001107983 */ /* 0x000f220000300800 */
[----:B------:R-:W-:Y:S01]  /*16c60*/  PRMT R13, R28, 0x7773, RZ ;  /* 0x000077731c0d7816 */ /* 0x000fe200000000ff */
[----:B------:R-:W-:Y:S01]  /*16c70*/  ULDC UR4, c[0x0][0x22c] ;  /* 0x00008b0000047ab9 */ /* 0x000fe20000000800 */
[C---:B------:R-:W-:Y:S01]  /*16c80*/  IADD3 R4, P6, R10.reuse, R38, RZ ;  /* 0x000000260a047210 */ /* 0x040fe20007fde0ff */
[----:B-1----:R-:W4:Y:S03]  /*16c90*/  LDL.LU R15, [R1+0x3ec] ;  /* 0x0003ec00010f7983 */ /* 0x002f260000300800 */
[----:B------:R-:W-:-:S05]  /*16ca0*/  LEA.HI.X.SX32 R5, R10, R39, 0x1, P6 ;  /* 0x000000270a057211 */ /* 0x000fca00030f0eff */
[----:B------:R1:W-:Y:S01]  /*16cb0*/  @P5 STG.E.U8 desc[UR14][R4.64], R13 ;  /* 0x0000000d04005986 */ /* 0x0003e2000c10110e */
[C---:B------:R-:W-:Y:S01]  /*16cc0*/  ISETP.LT.AND P5, PT, R14.reuse, UR4, !P0 ;  /* 0x000000040e007c0c */ /* 0x040fe2000c7a1270 */
[----:B0-----:R-:W-:Y:S01]  /*16cd0*/  IMAD R3, R14, R37, RZ ;  /* 0x000000250e037224 */ /* 0x001fe200078e02ff */
[----:B------:R-:W-:Y:S01]  /*16ce0*/  PRMT R29, R29, 0x7773, RZ ;  /* 0x000077731d1d7816 */ /* 0x000fe200000000ff */
[----:B------:R-:W4:Y:S01]  /*16cf0*/  LDL.LU R14, [R1+0x3e8] ;  /* 0x0003e800010e7983 */ /* 0x000f220000300800 */
[C---:B------:R-:W-:Y:S01]  /*16d00*/  IMAD R10, R37.reuse, 0x2, R10 ;  /* 0x00000002250a7824 */ /* 0x040fe200078e020a */
[----:B------:R-:W-:Y:S01]  /*16d10*/  PRMT R11, R30, 0x7773, RZ ;  /* 0x000077731e0b7816 */ /* 0x000fe200000000ff */
[----:B------:R-:W-:Y:S02]  /*16d20*/  ULDC UR4, c[0x0][0x22c] ;  /* 0x00008b0000047ab9 */ /* 0x000fe40000000800 */
[----:B------:R-:W-:Y:S01]  /*16d30*/  IMAD R0, R37, 0x2, R10 ;  /* 0x0000000225007824 */ /* 0x000fe200078e020a */
[----:B------:R-:W-:-:S04]  /*16d40*/  IADD3 R6, P6, R10, R38, RZ ;  /* 0x000000260a067210 */ /* 0x000fc80007fde0ff */
[----:B------:R-:W-:Y:S02]  /*16d50*/  LEA.HI.X.SX32 R7, R10, R39, 0x1, P6 ;  /* 0x000000270a077211 */ /* 0x000fe400030f0eff */
[----:B------:R-:W-:-:S04]  /*16d60*/  IADD3 R8, P6, R0, R38, RZ ;  /* 0x0000002600087210 */ /* 0x000fc80007fde0ff */
[-C--:B------:R-:W-:Y:S02]  /*16d70*/  LEA.HI.X.SX32 R9, R0, R39.reuse, 0x1, P6 ;  /* 0x0000002700097211 */ /* 0x080fe400030f0eff */
[----:B------:R-:W-:Y:S01]  /*16d80*/  IADD3 R2, P6, R3, R38, RZ ;  /* 0x0000002603027210 */ /* 0x000fe20007fde0ff */
[----:B------:R-:W-:Y:S01]  /*16d90*/  @P1 STG.E.U8 desc[UR14][R6.64], R29 ;  /* 0x0000001d06001986 */ /* 0x000fe2000c10110e */
[----:B------:R-:W-:Y:S02]  /*16da0*/  PRMT R31, R31, 0x7773, RZ ;  /* 0x000077731f1f7816 */ /* 0x000fe400000000ff */
[----:B------:R-:W-:Y:S01]  /*16db0*/  LEA.HI.X.SX32 R3, R3, R39, 0x1, P6 ;  /* 0x0000002703037211 */ /* 0x000fe200030f0eff */
[----:B------:R0:W-:Y:S04]  /*16dc0*/  @P3 STG.E.U8 desc[UR14][R8.64], R11 ;  /* 0x0000000b08003986 */ /* 0x0001e8000c10110e */
[----:B------:R0:W-:Y:S01]  /*16dd0*/  @P5 STG.E.U8 desc[UR14][R2.64], R31 ;  /* 0x0000001f02005986 */ /* 0x0001e2000c10110e */
[----:B--2---:R-:W-:Y:S01]  /*16de0*/  ISETP.LT.AND P1, PT, R12, UR5, !P0 ;  /* 0x000000050c007c0c */ /* 0x004fe2000c721270 */
[----:B------:R-:W-:-:S02]  /*16df0*/  IMAD R0, R37, 0x4, R0 ;  /* 0x0000000425007824 */ /* 0x000fc400078e0200 */
[----:B------:R-:W2:Y:S01]  /*16e00*/  LDL.LU R12, [R1+0x3e4] ;  /* 0x0003e400010c7983 */ /* 0x000ea20000300800 */
[----:B-1----:R-:W-:Y:S01]  /*16e10*/  PRMT R13, R32, 0x7770, RZ ;  /* 0x00007770200d7816 */ /* 0x002fe200000000ff */
[----:B------:R-:W-:Y:S01]  /*16e20*/  ULDC UR5, c[0x0][0x22c] ;  /* 0x00008b0000057ab9 */ /* 0x000fe20000000800 */
[----:B---3--:R-:W-:Y:S01]  /*16e30*/  ISETP.LT.AND P3, PT, R17, UR4, !P0 ;  /* 0x0000000411007c0c */ /* 0x008fe2000c761270 */
[----:B------:R-:W-:Y:S01]  /*16e40*/  ULDC UR4, c[0x0][0x22c] ;  /* 0x00008b0000047ab9 */ /* 0x000fe20000000800 */
[----:B------:R-:W3:Y:S01]  /*16e50*/  LDL.LU R17, [R1+0x3e0] ;  /* 0x0003e00001117983 */ /* 0x000ee20000300800 */
[----:B----4-:R-:W-:Y:S01]  /*16e60*/  ISETP.LT.AND P5, PT, R16, UR4, !P0 ;  /* 0x0000000410007c0c */ /* 0x010fe2000c7a1270 */
[----:B------:R-:W-:Y:S02]  /*16e70*/  IMAD R10, R37, 0x2, R0 ;  /* 0x00000002250a7824 */ /* 0x000fe400078e0200 */
[----:B------:R-:W4:Y:S01]  /*16e80*/  LDL.LU R16, [R1+0x2dc] ;  /* 0x0002dc0001107983 */ /* 0x000f220000300800 */
[C---:B------:R-:W-:Y:S01]  /*16e90*/  IADD3 R4, P6, R0.reuse, R38, RZ ;  /* 0x0000002600047210 */ /* 0x040fe20007fde0ff */
[----:B------:R-:W-:Y:S01]  /*16ea0*/  ULDC UR4, c[0x0][0x22c] ;  /* 0x00008b0000047ab9 */ /* 0x000fe20000000800 */
[----:B0-----:R-:W-:Y:S01]  /*16eb0*/  PRMT R11, R33, 0x7770, RZ ;  /* 0x00007770210b7816 */ /* 0x001fe200000000ff */
[----:B------:R-:W4:Y:S01]  /*16ec0*/  LDL.LU R18, [R1+0x3dc] ;  /* 0x0003dc0001127983 */ /* 0x000f220000300800 */
[----:B------:R-:W-:-:S02]  /*16ed0*/  LEA.HI.X.SX32 R5, R0, R39, 0x1, P6 ;  /* 0x0000002700057211 */ /* 0x000fc400030f0eff */
[----:B------:R-:W-:-:S04]  /*16ee0*/  IADD3 R6, P6, R10, R38, RZ ;  /* 0x000000260a067210 */ /* 0x000fc80007fde0ff */
[----:B------:R-:W-:Y:S01]  /*16ef0*/  LEA.HI.X.SX32 R7, R10, R39, 0x1, P6 ;  /* 0x000000270a077211 */ /* 0x000fe200030f0eff */
[----:B------:R0:W-:Y:S01]  /*16f00*/  @P4 STG.E.U8 desc[UR14][R4.64], R13 ;  /* 0x0000000d04004986 */ /* 0x0001e2000c10110e */
[----:B------:R-:W-:Y:S01]  /*16f10*/  ISETP.LT.AND P4, PT, R15, UR4, !P0 ;  /* 0x000000040f007c0c */ /* 0x000fe2000c781270 */
[----:B------:R-:W-:Y:S01]  /*16f20*/  ULDC UR4, c[0x0][0x22c] ;  /* 0x00008b0000047ab9 */ /* 0x000fe20000000800 */
[C---:B------:R-:W-:Y:S01]  /*16f30*/  IMAD R0, R37.reuse, 0x2, R10 ;  /* 0x0000000225007824 */ /* 0x040fe200078e020a */
[----:B------:R1:W-:Y:S01]  /*16f40*/  @P2 STG.E.U8 desc[UR14][R6.64], R11 ;  /* 0x0000000b06002986 */ /* 0x0003e2000c10110e */
[----:B------:R-:W-:Y:S01]  /*16f50*/  ISETP.LT.AND P2, PT, R14, UR4, !P0 ;  /* 0x000000040e007c0c */ /* 0x000fe2000c741270 */
[----:B------:R-:W-:Y:S02]  /*16f60*/  ULDC UR4, c[0x0][0x22c] ;  /* 0x00008b0000047ab9 */ /* 0x000fe40000000800 */
[----:B------:R-:W4:Y:S01]  /*16f70*/  LDL.LU R14, [R1+0x3d8] ;  /* 0x0003d800010e7983 */ /* 0x000f220000300800 */
[----:B------:R-:W-:Y:S01]  /*16f80*/  IADD3 R8, P6, R0, R38, RZ ;  /* 0x0000002600087210 */ /* 0x000fe20007fde0ff */
[----:B------:R-:W-:-:S03]  /*16f90*/  IMAD R10, R37, 0x2, R0 ;  /* 0x00000002250a7824 */ /* 0x000fc600078e0200 */
[----:B------:R-:W-:Y:S01]  /*16fa0*/  LEA.HI.X.SX32 R9, R0, R39, 0x1, P6 ;  /* 0x0000002700097211 */ /* 0x000fe200030f0eff */
[----:B------:R-:W-:Y:S01]  /*16fb0*/  IMAD R0, R37, 0x2, R10 ;  /* 0x0000000225007824 */ /* 0x000fe200078e020a */
[----:B------:R-:W-:-:S04]  /*16fc0*/  IADD3 R2, P6, R10, R38, RZ ;  /* 0x000000260a027210 */ /* 0x000fc80007fde0ff */
[-C--:B------:R-:W-:Y:S02]  /*16fd0*/  LEA.HI.X.SX32 R3, R10, R39.reuse, 0x1, P6 ;  /* 0x000000270a037211 */ /* 0x080fe400030f0eff */
[----:B0-----:R-:W-:Y:S02]  /*16fe0*/  IADD3 R4, P6, R0, R38, RZ ;  /* 0x0000002600047210 */ /* 0x001fe40007fde0ff */
[----:B------:R-:W-:Y:S02]  /*16ff0*/  PRMT R13, R34, 0x7770, RZ ;  /* 0x00007770220d7816 */ /* 0x000fe400000000ff */
[----:B------:R-:W-:Y:S01]  /*17000*/  LEA.HI.X.SX32 R5, R0, R39, 0x1, P6 ;  /* 0x0000002700057211 */ /* 0x000fe200030f0eff */
[----:B------:R-:W-:Y:S01]  /*17010*/  IMAD R0, R37, 0x2, R0 ;  /* 0x0000000225007824 */ /* 0x000fe200078e0200 */
[----:B-1----:R-:W-:Y:S01]  /*17020*/  PRMT R11, R35, 0x7770, RZ ;  /* 0x00007770230b7816 */ /* 0x002fe200000000ff */
[----:B------:R0:W-:Y:S01]  /*17030*/  @P1 STG.E.U8 desc[UR14][R8.64], R13 ;  /* 0x0000000d08001986 */ /* 0x0001e2000c10110e */
[----:B------:R-:W-:-:S02]  /*17040*/  PRMT R15, R32, 0x7771, RZ ;  /* 0x00007771200f7816 */ /* 0x000fc400000000ff */
[C---:B------:R-:W-:Y:S01]  /*17050*/  IADD3 R6, P6, R0.reuse, R38, RZ ;  /* 0x0000002600067210 */ /* 0x040fe20007fde0ff */
[----:B------:R1:W-:Y:S01]  /*17060*/  @P3 STG.E.U8 desc[UR14][R2.64], R11 ;  /* 0x0000000b02003986 */ /* 0x0003e2000c10110e */
[----:B------:R-:W-:Y:S02]  /*17070*/  IMAD R10, R37, 0x2, R0 ;  /* 0x00000002250a7824 */ /* 0x000fe400078e0200 */
[----:B------:R-:W-:Y:S01]  /*17080*/  LEA.HI.X.SX32 R7, R0, R39, 0x1, P6 ;  /* 0x0000002700077211 */ /* 0x000fe200030f0eff */
[----:B------:R1:W-:Y:S01]  /*17090*/  @P5 STG.E.U8 desc[UR14][R4.64], R15 ;  /* 0x0000000f04005986 */ /* 0x0003e2000c10110e */
[----:B--2---:R-:W-:Y:S01]  /*170a0*/  ISETP.LT.AND P1, PT, R12, UR4, !P0 ;  /* 0x000000040c007c0c */ /* 0x004fe2000c721270 */
[----:B------:R-:W-:Y:S02]  /*170b0*/  ULDC UR4, c[0x0][0x22c] ;  /* 0x00008b0000047ab9 */ /* 0x000fe40000000800 */
[----:B------:R-:W2:Y:S01]  /*170c0*/  LDL.LU R12, [R1+0x3d4] ;  /* 0x0003d400010c7983 */ /* 0x000ea20000300800 */
[----:B---3--:R-:W-:Y:S01]  /*170d0*/  ISETP.LT.AND P3, PT, R17, UR4, !P0 ;  /* 0x0000000411007c0c */ /* 0x008fe2000c761270 */
[----:B------:R-:W-:-:S02]  /*170e0*/  ULDC UR4, c[0x0][0x22c] ;  /* 0x00008b0000047ab9 */ /* 0x000fc40000000800 */
[----:B------:R-:W3:Y:S01]  /*170f0*/  LDL.LU R17, [R1+0x3d0] ;  /* 0x0003d00001117983 */ /* 0x000ee20000300800 */
[C---:B----4-:R-:W-:Y:S01]  /*17100*/  ISETP.LT.AND P5, PT, R16.reuse, UR4, !P0 ;  /* 0x0000000410007c0c */ /* 0x050fe2000c7a1270 */
[----:B------:R-:W-:Y:S01]  /*17110*/  IMAD R0, R16, R37, RZ ;  /* 0x0000002510007224 */ /* 0x000fe200078e02ff */
[----:B0-----:R-:W-:Y:S01]  /*17120*/  IADD3 R8, P6, R10, R38, RZ ;  /* 0x000000260a087210 */ /* 0x001fe20007fde0ff */
[----:B------:R-:W4:Y:S01]  /*17130*/  LDL.LU R16, [R1+0x3cc] ;  /* 0x0003cc0001107983 */ /* 0x000f220000300800 */
[----:B------:R-:W-:Y:S01]  /*17140*/  PRMT R13, R33, 0x7771, RZ ;  /* 0x00007771210d7816 */ /* 0x000fe200000000ff */
[----:B------:R-:W-:Y:S01]  /*17150*/  ULDC UR4, c[0x0][0x22c] ;  /* 0x00008b0000047ab9 */ /* 0x000fe20000000800 */
[----:B-1----:R-:W-:Y:S02]  /*17160*/  PRMT R11, R34, 0x7771, RZ ;  /* 0x00007771220b7816 */ /* 0x002fe400000000ff */
[----:B------:R-:W-:Y:S01]  /*17170*/  LEA.HI.X.SX32 R9, R10, R39, 0x1, P6 ;  /* 0x000000270a097211 */ /* 0x000fe200030f0eff */
[----:B------:R0:W-:Y:S04]  /*17180*/  @P4 STG.E.U8 desc[UR14][R6.64], R13 ;  /* 0x0000000d06004986 */ /* 0x0001e8000c10110e */
[----:B------:R1:W-:Y:S01]  /*17190*/  @P2 STG.E.U8 desc[UR14][R8.64], R11 ;  /* 0x0000000b08002986 */ /* 0x0003e2000c10110e */
[----:B------:R-:W-:Y:S01]  /*171a0*/  ISETP.LT.AND P2, PT, R14, UR4, !P0 ;  /* 0x000000040e007c0c */ /* 0x000fe2000c741270 */
[----:B------:R-:W-:-:S02]  /*171b0*/  IMAD R10, R37, 0x4, R10 ;  /* 0x00000004250a7824 */ /* 0x000fc400078e020a */
[----:B------:R-:W4:Y:S01]  /*171c0*/  LDL.LU R14, [R1+0x3c8] ;  /* 0x0003c800010e7983 */ /* 0x000f220000300800 */
[----:B------:R-:W-:Y:S01]  /*171d0*/  IADD3 R2, P6, R0, R38, RZ ;  /* 0x0000002600027210 */ /* 0x000fe20007fde0ff */
[----:B------:R-:W-:-:S03]  /*171e0*/  ULDC UR4, c[0x0][0x22c] ;  /* 0x00008b0000047ab9 */ /* 0x000fc60000000800 */
[-C--:B------:R-:W-:Y:S01]  /*171f0*/  LEA.HI.X.SX32 R3, R0, R39.reuse, 0x1, P6 ;  /* 0x0000002700037211 */ /* 0x080fe200030f0eff */
[----:B------:R-:W-:Y:S01]  /*17200*/  IMAD R0, R37, 0x2, R10 ;  /* 0x0000000225007824 */ /* 0x000fe200078e020a */
[CC--:B------:R-:W-:Y:S02]  /*17210*/  IADD3 R4, P6, R10.reuse, R38.reuse, RZ ;  /* 0x000000260a047210 */ /* 0x0c0fe40007fde0ff */
[----:B------:R-:W-:Y:S02]  /*17220*/  PRMT R15, R35, 0x7771, RZ ;  /* 0x00007771230f7816 */ /* 0x000fe400000000ff */
[----:B------:R-:W-:Y:S02]  /*17230*/  LEA.HI.X.SX32 R5, R10, R39, 0x1, P6 ;  /* 0x000000270a057211 */ /* 0x000fe400030f0eff */
[----:B0-----:R-:W-:Y:S02]  /*17240*/  IADD3 R6, P6, R0, R38, RZ ;  /* 0x0000002600067210 */ /* 0x001fe40007fde0ff */
[----:B------:R-:W-:Y:S01]  /*17250*/  PRMT R13, R32, 0x7772, RZ ;  /* 0x00007772200d7816 */ /* 0x000fe200000000ff */
[----:B------:R0:W-:Y:S01]  /*17260*/  @P5 STG.E.U8 desc[UR14][R2.64], R15 ;  /* 0x0000000f02005986 */ /* 0x0001e2000c10110e */
[----:B-1----:R-:W-:-:S02]  /*17270*/  PRMT R11, R33, 0x7772, RZ ;  /* 0x00007772210b7816 */ /* 0x002fc400000000ff */
[----:B------:R-:W-:Y:S01]  /*17280*/  LEA.HI.X.SX32 R7, R0, R39, 0x1, P6 ;  /* 0x0000002700077211 */ /* 0x000fe200030f0eff */
[----:B------:R1:W-:Y:S04]  /*17290*/  @P1 STG.E.U8 desc[UR14][R4.64], R13 ;  /* 0x0000000d04001986 */ /* 0x0003e8000c10110e */
[----:B------:R-:W-:Y:S01]  /*172a0*/  @P3 STG.E.U8 desc[UR14][R6.64], R11 ;  /* 0x0000000b06003986 */ /* 0x000fe2000c10110e */
[----:B--2---:R-:W-:Y:S01]  /*172b0*/  ISETP.LT.AND P5, PT, R12, UR4, !P0 ;  /* 0x000000040c007c0c */ /* 0x004fe2000c7a1270 */
[----:B------:R-:W-:Y:S02]  /*172c0*/  ULDC UR4, c[0x0][0x22c] ;  /* 0x00008b0000047ab9 */ /* 0x000fe40000000800 */
[----:B------:R-:W2:Y:S01]  /*172d0*/  LDL.LU R12, [R1+0x3c4] ;  /* 0x0003c400010c7983 */ /* 0x000ea20000300800 */
[----:B---3--:R-:W-:-:S03]  /*172e0*/  ISETP.LT.AND P1, PT, R17, UR4, !P0 ;  /* 0x0000000411007c0c */ /* 0x008fc6000c721270 */
[----:B------:R-:W3:Y:S01]  /*172f0*/  LDL.LU R19, [R1+0x2d8] ;  /* 0x0002d80001137983 */ /* 0x000ee20000300800 */
[----:B------:R-:W-:Y:S01]  /*17300*/  ULDC UR4, c[0x0][0x22c] ;  /* 0x00008b0000047ab9 */ /* 0x000fe20000000800 */
[C---:B------:R-:W-:Y:S01]  /*17310*/  IMAD R0, R37.reuse, 0x2, R0 ;  /* 0x0000000225007824 */ /* 0x040fe200078e0200 */
[----:B------:R-:W-:Y:S01]  /*17320*/  ISETP.LT.AND P4, PT, R18, UR5, !P0 ;  /* 0x0000000512007c0c */ /* 0x000fe2000c781270 */
[----:B------:R-:W3:Y:S01]  /*17330*/  LDS.128 R4, [R36] ;  /* 0x0000000024047984 */ /* 0x000ee20000000c00 */
[----:B------:R-:W-:Y:S02]  /*17340*/  PRMT R17, R34, 0x7772, RZ ;  /* 0x0000777222117816 */ /* 0x000fe400000000ff */
[----:B----4-:R-:W-:Y:S01]  /*17350*/  ISETP.LT.AND P3, PT, R16, UR4, !P0 ;  /* 0x0000000410007c0c */ /* 0x010fe2000c761270 */
[----:B------:R-:W-:Y:S01]  /*17360*/  ULDC UR4, c[0x0][0x22c] ;  /* 0x00008b0000047ab9 */ /* 0x000fe20000000800 */
[----:B------:R-:W4:Y:S01]  /*17370*/  LDL.LU R16, [R1+0x3c0] ;  /* 0x0003c00001107983 */ /* 0x000f220000300800 */
[C---:B0-----:R-:W-:Y:S01]  /*17380*/  IADD3 R2, P6, R0.reuse, R38, RZ ;  /* 0x0000002600027210 */ /* 0x041fe20007fde0ff */
[----:B------:R-:W-:Y:S01]  /*17390*/  IMAD R10, R37, 0x2, R0 ;  /* 0x00000002250a7824 */ /* 0x000fe200078e0200 */
[----:B------:R-:W-:Y:S01]  /*173a0*/  PRMT R15, R35, 0x7772, RZ ;  /* 0x00007772230f7816 */ /* 0x000fe200000000ff */
[----:B------:R-:W4:Y:S01]  /*173b0*/  LDL.LU R18, [R1+0x3bc] ;  /* 0x0003bc0001127983 */ /* 0x000f220000300800 */
[----:B------:R-:W-:Y:S01]  /*173c0*/  LEA.HI.X.SX32 R3, R0, R39, 0x1, P6 ;  /* 0x0000002700037211 */ /* 0x000fe200030f0eff */
[----:B------:R-:W-:-:S04]  /*173d0*/  ULDC UR5, c[0x0][0x22c] ;  /* 0x00008b0000057ab9 */ /* 0x000fc80000000800 */
[----:B------:R0:W-:Y:S01]  /*173e0*/  @P4 STG.E.U8 desc[UR14][R2.64], R17 ;  /* 0x0000001102004986 */ /* 0x0001e2000c10110e */
[-C--:B------:R-:W-:Y:S02]  /*173f0*/  IADD3 R8, P6, R10, R38.reuse, RZ ;  /* 0x000000260a087210 */ /* 0x080fe40007fde0ff */
[----:B------:R-:W-:Y:S01]  /*17400*/  ISETP.LT.AND P4, PT, R14, UR4, !P0 ;  /* 0x000000040e007c0c */ /* 0x000fe2000c781270 */
[C---:B------:R-:W-:Y:S01]  /*17410*/  IMAD R0, R37.reuse, 0x2, R10 ;  /* 0x0000000225007824 */ /* 0x040fe200078e020a */
[----:B------:R-:W4:Y:S01]  /*17420*/  LDL.LU R14, [R1+0x3b4] ;  /* 0x0003b400010e7983 */ /* 0x000f220000300800 */
[-C--:B------:R-:W-:Y:S01]  /*17430*/  LEA.HI.X.SX32 R9, R10, R39.reuse, 0x1, P6 ;  /* 0x000000270a097211 */ /* 0x080fe200030f0eff */
[----:B------:R-:W-:Y:S02]  /*17440*/  ULDC UR4, c[0x0][0x22c] ;  /* 0x00008b0000047ab9 */ /* 0x000fe40000000800 */
[-C--:B------:R-:W-:Y:S01]  /*17450*/  IADD3 R10, P6, R0, R38.reuse, RZ ;  /* 0x00000026000a7210 */ /* 0x080fe20007fde0ff */
[----:B------:R-:W4:Y:S01]  /*17460*/  LDL.LU R20, [R1+0x3b0] ;  /* 0x0003b00001147983 */ /* 0x000f220000300800 */
[----:B-1----:R-:W-:Y:S01]  /*17470*/  PRMT R13, R32, 0x7773, RZ ;  /* 0x00007773200d7816 */ /* 0x002fe200000000ff */
[----:B0-----:R-:W0:Y:S01]  /*17480*/  LDC R17, c[0x0][0x248] ;  /* 0x00009200ff117b82 */ /* 0x001e220000000800 */
[----:B------:R-:W-:Y:S01]  /*17490*/  LEA.HI.X.SX32 R11, R0, R39, 0x1, P6 ;  /* 0x00000027000b7211 */ /* 0x000fe200030f0eff */
[----:B------:R-:W-:Y:S01]  /*174a0*/  IMAD R0, R37, 0x2, R0 ;  /* 0x0000000225007824 */ /* 0x000fe200078e0200 */
[----:B------:R1:W-:Y:S04]  /*174b0*/  @P2 STG.E.U8 desc[UR14][R8.64], R15 ;  /* 0x0000000f08002986 */ /* 0x0003e8000c10110e */
[----:B------:R4:W-:Y:S01]  /*174c0*/  @P5 STG.E.U8 desc[UR14][R10.64], R13 ;  /* 0x0000000d0a005986 */ /* 0x0009e2000c10110e */
[----:B------:R-:W-:-:S02]  /*174d0*/  IADD3 R2, P5, R0, R38, RZ ;  /* 0x0000002600027210 */ /* 0x000fc40007fbe0ff */
[----:B------:R-:W-:Y:S02]  /*174e0*/  PRMT R33, R33, 0x7773, RZ ;  /* 0x0000777321217816 */ /* 0x000fe400000000ff */
[----:B------:R-:W-:Y:S01]  /*174f0*/  LEA.HI.X.SX32 R3, R0, R39, 0x1, P5 ;  /* 0x0000002700037211 */ /* 0x000fe200028f0eff */
[----:B-1----:R-:W1:Y:S04]  /*17500*/  LDC R15, c[0x0][0x248] ;  /* 0x00009200ff0f7b82 */ /* 0x002e680000000800 */
[----:B------:R1:W-:Y:S01]  /*17510*/  @P1 STG.E.U8 desc[UR14][R2.64], R33 ;  /* 0x0000002102001986 */ /* 0x0003e2000c10110e */
[----:B--2---:R-:W-:Y:S01]  /*17520*/  ISETP.LT.AND P2, PT, R12, UR4, !P0 ;  /* 0x000000040c007c0c */ /* 0x004fe2000c741270 */
[----:B------:R-:W-:Y:S02]  /*17530*/  ULDC UR4, c[0x0][0x22c] ;  /* 0x00008b0000047ab9 */ /* 0x000fe40000000800 */
[----:B---3--:R-:W-:Y:S01]  /*17540*/  ISETP.LT.AND P6, PT, R19, UR4, !P0 ;  /* 0x0000000413007c0c */ /* 0x008fe2000c7c1270 */
[----:B------:R-:W-:-:S02]  /*17550*/  ULDC UR4, c[0x0][0x22c] ;  /* 0x00008b0000047ab9 */ /* 0x000fc40000000800 */
[----:B----4-:R-:W-:Y:S01]  /*17560*/  ISETP.LT.AND P1, PT, R16, UR4, !P0 ;  /* 0x0000000410007c0c */ /* 0x010fe2000c721270 */
[----:B------:R-:W-:Y:S01]  /*17570*/  IMAD R12, R37, 0x2, R0 ;  /* 0x00000002250c7824 */ /* 0x000fe200078e0200 */
[----:B------:R-:W2:Y:S01]  /*17580*/  LDL.LU R16, [R1+0x3a0] ;  /* 0x0003a00001107983 */ /* 0x000ea20000300800 */
[----:B------:R-:W-:Y:S01]  /*17590*/  IMAD R37, R19, R37, RZ ;  /* 0x0000002513257224 */ /* 0x000fe200078e02ff */
[----:B------:R-:W-:Y:S01]  /*175a0*/  PRMT R13, R34, 0x7773, RZ ;  /* 0x00007773220d7816 */ /* 0x000fe200000000ff */
[----:B------:R-:W-:Y:S01]  /*175b0*/  ULDC UR4, c[0x0][0x22c] ;  /* 0x00008b0000047ab9 */ /* 0x000fe20000000800 */
[----:B------:R-:W-:-:S04]  /*175c0*/  IADD3 R8, P5, R12, R38, RZ ;  /* 0x000000260c087210 */ /* 0x000fc80007fbe0ff */
[----:B------:R-:W-:Y:S02]  /*175d0*/  LEA.HI.X.SX32 R9, R12, R39, 0x1, P5 ;  /* 0x000000270c097211 */ /* 0x000fe400028f0eff */
[----:B------:R-:W-:-:S03]  /*175e0*/  IADD3 R10, P5, R37, R38, RZ ;  /* 0x00000026250a7210 */ /* 0x000fc60007fbe0ff */
[----:B------:R3:W-:Y:S01]  /*175f0*/  @P3 STG.E.U8 desc[UR14][R8.64], R13 ;  /* 0x0000000d08003986 */ /* 0x0007e2000c10110e */
[----:B------:R-:W-:Y:S02]  /*17600*/  LEA.HI.X.SX32 R11, R37, R39, 0x1, P5 ;  /* 0x00000027250b7211 */ /* 0x000fe400028f0eff */
[----:B------:R-:W-:Y:S01]  /*17610*/  ISETP.LT.AND P3, PT, R14, UR5, !P0 ;  /* 0x000000050e007c0c */ /* 0x000fe2000c761270 */
[----:B0-----:R-:W-:Y:S01]  /*17620*/  IMAD R12, R17, 0x4, R12 ;  /* 0x00000004110c7824 */ /* 0x001fe200078e020c */
[----:B------:R-:W4:Y:S01]  /*17630*/  LDL.LU R14, [R1+0x39c] ;  /* 0x00039c00010e7983 */ /* 0x000f220000300800 */
[----:B------:R-:W-:Y:S01]  /*17640*/  ISETP.LT.AND P5, PT, R18, UR4, !P0 ;  /* 0x0000000412007c0c */ /* 0x000fe2000c7a1270 */
[----:B------:R-:W-:Y:S01]  /*17650*/  ULDC UR4, c[0x0][0x22c] ;  /* 0x00008b0000047ab9 */ /* 0x000fe20000000800 */
[----:B------:R-:W-:Y:S01]  /*17660*/  PRMT R35, R35, 0x7773, RZ ;  /* 0x0000777323237816 */ /* 0x000fe200000000ff */
[----:B------:R-:W4:Y:S01]  /*17670*/  LDL.LU R18, [R1+0x398] ;  /* 0x0003980001127983 */ /* 0x000f220000300800 */
[----:B-1----:R-:W-:Y:S01]  /*17680*/  IMAD R0, R15, 0x2, R12 ;  /* 0x000000020f007824 */ /* 0x002fe200078e020c */
[----:B------:R-:W-:Y:S01]  /*17690*/  PRMT R19, R4, 0x7770, RZ ;  /* 0x0000777004137816 */ /* 0x000fe200000000ff */
[----:B------:R-:W-:Y:S01]  /*176a0*/  ULDC UR5, c[0x0][0x22c] ;  /* 0x00008b0000057ab9 */ /* 0x000fe20000000800 */
[----:B------:R0:W-:Y:S01]  /*176b0*/  @P6 STG.E.U8 desc[UR14][R10.64], R35 ;  /* 0x000000230a006986 */ /* 0x0001e2000c10110e */
[----:B------:R-:W-:-:S02]  /*176c0*/  IADD3 R2, P6, R12, R38, RZ ;  /* 0x000000260c027210 */ /* 0x000fc40007fde0ff */
[----:B------:R-:W-:Y:S01]  /*176d0*/  PRMT R17, R5, 0x7770, RZ ;  /* 0x0000777005117816 */ /* 0x000fe200000000ff */
[----:B------:R-:W4:Y:S01]  /*176e0*/  LDL.LU R152, [R1+0x2d4] ;  /* 0x0002d40001987983 */ /* 0x000f220000300800 */
[-C--:B------:R-:W-:Y:S02]  /*176f0*/  LEA.HI.X.SX32 R3, R12, R39.reuse, 0x1, P6 ;  /* 0x000000270c037211 */ /* 0x080fe400030f0eff */
[C---:B---3--:R-:W-:Y:S01]  /*17700*/  IADD3 R8, P6, R0.reuse, R38, RZ ;  /* 0x0000002600087210 */ /* 0x048fe20007fde0ff */
[----:B------:R-:W3:Y:S03]  /*17710*/  LDL.LU R22, [R1+0x394] ;  /* 0x0003940001167983 */ /* 0x000ee60000300800 */
[----:B------:R-:W-:Y:S01]  /*17720*/  LEA.HI.X.SX32 R9, R0, R39, 0x1, P6 ;  /* 0x0000002700097211 */ /* 0x000fe200030f0eff */
[----:B------:R1:W-:Y:S01]  /*17730*/  @P4 STG.E.U8 desc[UR14][R2.64], R19 ;  /* 0x0000001302004986 */ /* 0x0003e2000c10110e */
[----:B------:R-:W-:Y:S01]  /*17740*/  ISETP.LT.AND P4, PT, R20, UR4, !P0 ;  /* 0x0000000414007c0c */ /* 0x000fe2000c781270 */
[----:B------:R-:W-:-:S02]  /*17750*/  ULDC UR4, c[0x0][0x22c] ;  /* 0x00008b0000047ab9 */ /* 0x000fc40000000800 */
[----:B------:R1:W-:Y:S01]  /*17760*/  @P2 STG.E.U8 desc[UR14][R8.64], R17 ;  /* 0x0000001108002986 */ /* 0x0003e2000c10110e */
[----:B------:R-:W-:Y:S01]  /*17770*/  IMAD R12, R21, 0x2, R0 ;  /* 0x00000002150c7824 */ /* 0x000fe200078e0200 */
[----:B------:R-:W-:Y:S01]  /*17780*/  PRMT R15, R6, 0x7770, RZ ;  /* 0x00007770060f7816 */ /* 0x000fe200000000ff */
[----:B------:R-:W4:Y:S01]  /*17790*/  LDC R21, c[0x0][0x248] ;  /* 0x00009200ff157b82 */ /* 0x000f220000000800 */
[----:B--2---:R-:W-:Y:S01]  /*177a0*/  ISETP.LT.AND P2, PT, R16, UR4, !P0 ;  /* 0x0000000410007c0c */ /* 0x004fe2000c741270 */
[----:B------:R-:W-:Y:S01]  /*177b0*/  IMAD R0, R23, 0x2, R12 ;  /* 0x0000000217007824 */ /* 0x000fe200078e020c */
[----:B------:R-:W2:Y:S01]  /*177c0*/  LDL.LU R16, [R1+0x390] ;  /* 0x0003900001107983 */ /* 0x000ea20000300800 */
[CC--:B0-----:R-:W-:Y:S01]  /*177d0*/  IADD3 R10, P6, R12.reuse, R38.reuse, RZ ;  /* 0x000000260c0a7210 */ /* 0x0c1fe20007fde0ff */
[----:B------:R-:W-:Y:S01]  /*177e0*/  ULDC UR4, c[0x0][0x22c] ;  /* 0x00008b0000047ab9 */ /* 0x000fe20000000800 */
[----:B-1----:R-:W-:Y:S01]  /*177f0*/  PRMT R19, R7, 0x7770, RZ ;  /* 0x0000777007137816 */ /* 0x002fe200000000ff */
[----:B------:R-:W3:Y:S01]  /*17800*/  LDL.LU R20, [R1+0x38c] ;  /* 0x00038c0001147983 */ /* 0x000ee20000300800 */
[----:B------:R-:W-:Y:S01]  /*17810*/  LEA.HI.X.SX32 R11, R12, R39, 0x1, P6 ;  /* 0x000000270c0b7211 */ /* 0x000fe200030f0eff */
[----:B------:R-:W0:Y:S01]  /*17820*/  LDC R23, c[0x0][0x248] ;  /* 0x00009200ff177b82 */ /* 0x000e220000000800 */
[----:B------:R-:W-:-:S04]  /*17830*/  IADD3 R12, P6, R0, R38, RZ ;  /* 0x00000026000c7210 */ /* 0x000fc80007fde0ff */
[-C--:B------:R-:W-:Y:S01]  /*17840*/  LEA.HI.X.SX32 R13, R0, R39.reuse, 0x1, P6 ;  /* 0x00000027000d7211 */ /* 0x080fe200030f0eff */
[----:B------:R-:W-:Y:S01]  /*17850*/  IMAD R0, R25, 0x2, R0 ;  /* 0x0000000219007824 */ /* 0x000fe200078e0200 */
[----:B------:R1:W-:Y:S01]  /*17860*/  @P1 STG.E.U8 desc[UR14][R10.64], R15 ;  /* 0x0000000f0a001986 */ /* 0x0003e2000c10110e */
[----:B------:R-:W-:Y:S01]  /*17870*/  PRMT R17, R4, 0x7771, RZ ;  /* 0x0000777104117816 */ /* 0x000fe200000000ff */
[----:B------:R-:W3:Y:S02]  /*17880*/  LDC R25, c[0x0][0x248] ;  /* 0x00009200ff197b82 */ /* 0x000ee40000000800 */
[----:B------:R-:W-:Y:S02]  /*17890*/  IADD3 R2, P6, R0, R38, RZ ;  /* 0x0000002600027210 */ /* 0x000fe40007fde0ff */
[----:B----4-:R-:W-:Y:S01]  /*178a0*/  ISETP.LT.AND P1, PT, R14, UR4, !P0 ;  /* 0x000000040e007c0c */ /* 0x010fe2000c721270 */
[----:B------:R-:W-:Y:S01]  /*178b0*/  ULDC UR4, c[0x0][0x22c] ;  /* 0x00008b0000047ab9 */ /* 0x000fe20000000800 */
[----:B------:R-:W-:-:S02]  /*178c0*/  LEA.HI.X.SX32 R3, R0, R39, 0x1, P6 ;  /* 0x0000002700037211 */ /* 0x000fc400030f0eff */
[----:B------:R-:W-:Y:S01]  /*178d0*/  ISETP.LT.AND P6, PT, R18, UR4, !P0 ;  /* 0x0000000412007c0c */ /* 0x000fe2000c7c1270 */
[----:B------:R4:W-:Y:S01]  /*178e0*/  @P5 STG.E.U8 desc[UR14][R12.64], R19 ;  /* 0x000000130c005986 */ /* 0x0009e2000c10110e */
[----:B------:R-:W-:Y:S01]  /*178f0*/  IMAD R14, R27, 0x2, R0 ;  /* 0x000000021b0e7824 */ /* 0x000fe200078e0200 */
[----:B-1----:R-:W-:Y:S01]  /*17900*/  PRMT R15, R5, 0x7771, RZ ;  /* 0x00007771050f7816 */ /* 0x002fe200000000ff */
[----:B------:R-:W-:Y:S01]  /*17910*/  ULDC UR4, c[0x0][0x248] ;  /* 0x0000920000047ab9 */ /* 0x000fe20000000800 */
[----:B------:R-:W3:Y:S04]  /*17920*/  LDL.LU R18, [R1+0x388] ;  /* 0x0003880001127983 */ /* 0x000ee80000300800 */
[----:B----4-:R-:W4:Y:S01]  /*17930*/  LDL.LU R12, [R1+0x384] ;  /* 0x00038400010c7983 */ /* 0x010f220000300800 */
[-C--:B------:R-:W-:Y:S01]  /*17940*/  IADD3 R8, P5, R14, R38.reuse, RZ ;  /* 0x000000260e087210 */ /* 0x080fe20007fbe0ff */
[----:B------:R-:W-:Y:S01]  /*17950*/  IMAD R0, R152, UR4, RZ ;  /* 0x0000000498007c24 */ /* 0x000fe2000f8e02ff */
[----:B------:R-:W-:Y:S01]  /*17960*/  ULDC UR4, c[0x0][0x22c] ;  /* 0x00008b0000047ab9 */ /* 0x000fe20000000800 */
[----:B------:R-:W1:Y:S01]  /*17970*/  LDC R19, c[0x0][0x248] ;  /* 0x00009200ff137b82 */ /* 0x000e620000000800 */
[----:B------:R-:W-:Y:S01]  /*17980*/  LEA.HI.X.SX32 R9, R14, R39, 0x1, P5 ;  /* 0x000000270e097211 */ /* 0x000fe200028f0eff */
[----:B------:R0:W-:Y:S04]  /*17990*/  @P3 STG.E.U8 desc[UR14][R2.64], R17 ;  /* 0x0000001102003986 */ /* 0x0001e8000c10110e */
[----:B------:R2:W-:Y:S01]  /*179a0*/  @P4 STG.E.U8 desc[UR14][R8.64], R15 ;  /* 0x0000000f08004986 */ /* 0x0005e2000c10110e */
[----:B------:R-:W-:Y:S01]  /*179b0*/  IMAD R14, R21, 0x2, R14 ;  /* 0x00000002150e7824 */ /* 0x000fe200078e020e */
[----:B------:R-:W-:Y:S01]  /*179c0*/  PRMT R13, R6, 0x7771, RZ ;  /* 0x00007771060d7816 */ /* 0x000fe200000000ff */
[----:B------:R-:W4:Y:S03]  /*179d0*/  LDC R21, c[0x0][0x248] ;  /* 0x00009200ff157b82 */ /* 0x000f260000000800 */
[----:B------:R-:W-:-:S05]  /*179e0*/  IADD3 R10, P3, R14, R38, RZ ;  /* 0x000000260e0a7210 */ /* 0x000fca0007f7e0ff */
[----:B0-----:R-:W0:Y:S01]  /*179f0*/  LDC R17, c[0x0][0x248] ;  /* 0x00009200ff117b82 */ /* 0x001e220000000800 */
[----:B--2---:R-:W-:Y:S01]  /*17a00*/  ISETP.LT.AND P4, PT, R16, UR4, !P0 ;  /* 0x0000000410007c0c */ /* 0x004fe2000c781270 */
[----:B------:R-:W-:Y:S01]  /*17a10*/  ULDC UR4, c[0x0][0x22c] ;  /* 0x00008b0000047ab9 */ /* 0x000fe20000000800 */
[----:B------:R-:W2:Y:S01]  /*17a20*/  LDL.LU R16, [R1+0x2d0] ;  /* 0x0002d00001107983 */ /* 0x000ea20000300800 */
[----:B------:R-:W-:Y:S01]  /*17a30*/  LEA.HI.X.SX32 R11, R14, R39, 0x1, P3 ;  /* 0x000000270e0b7211 */ /* 0x000fe200018f0eff */
[----:B------:R-:W-:Y:S01]  /*17a40*/  IMAD R14, R23, 0x4, R14 ;  /* 0x00000004170e7824 */ /* 0x000fe200078e020e */
[----:B------:R-:W-:Y:S01]  /*17a50*/  ISETP.LT.AND P3, PT, R152, UR5, !P0 ;  /* 0x0000000598007c0c */ /* 0x000fe2000c761270 */
[----:B------:R-:W-:Y:S02]  /*17a60*/  ULDC UR5, c[0x0][0x22c] ;  /* 0x00008b0000057ab9 */ /* 0x000fe40000000800 */
[----:B------:R0:W-:Y:S01]  /*17a70*/  @P2 STG.E.U8 desc[UR14][R10.64], R13 ;  /* 0x0000000d0a002986 */ /* 0x0001e2000c10110e */
[----:B------:R-:W-:-:S04]  /*17a80*/  IADD3 R2, P2, R0, R38, RZ ;  /* 0x0000002600027210 */ /* 0x000fc80007f5e0ff */
[-C--:B------:R-:W-:Y:S02]  /*17a90*/  LEA.HI.X.SX32 R3, R0, R39.reuse, 0x1, P2 ;  /* 0x0000002700037211 */ /* 0x080fe400010f0eff */
[CC--:B------:R-:W-:Y:S02]  /*17aa0*/  IADD3 R8, P2, R14.reuse, R38.reuse, RZ ;  /* 0x000000260e087210 */ /* 0x0c0fe40007f5e0ff */
[----:B------:R-:W-:Y:S02]  /*17ab0*/  PRMT R15, R7, 0x7771, RZ ;  /* 0x00007771070f7816 */ /* 0x000fe400000000ff */
[----:B------:R-:W-:Y:S01]  /*17ac0*/  LEA.HI.X.SX32 R9, R14, R39, 0x1, P2 ;  /* 0x000000270e097211 */ /* 0x000fe200010f0eff */
[----:B-1----:R-:W-:Y:S01]  /*17ad0*/  IMAD R14, R19, 0x2, R14 ;  /* 0x00000002130e7824 */ /* 0x002fe200078e020e */
[----:B0-----:R-:W-:Y:S01]  /*17ae0*/  PRMT R13, R4, 0x7772, RZ ;  /* 0x00007772040d7816 */ /* 0x001fe200000000ff */
[----:B------:R0:W-:Y:S01]  /*17af0*/  @P3 STG.E.U8 desc[UR14][R2.64], R15 ;  /* 0x0000000f02003986 */ /* 0x0001e2000c10110e */
[----:B------:R-:W1:Y:S01]  /*17b00*/  LDC R19, c[0x0][0x248] ;  /* 0x00009200ff137b82 */ /* 0x000e620000000800 */
[----:B---3--:R-:W-:Y:S01]  /*17b10*/  ISETP.LT.AND P3, PT, R20, UR4, !P0 ;  /* 0x0000000414007c0c */ /* 0x008fe2000c761270 */
[----:B------:R-:W-:Y:S01]  /*17b20*/  ULDC UR4, c[0x0][0x22c] ;  /* 0x00008b0000047ab9 */ /* 0x000fe20000000800 */
[----:B------:R3:W-:Y:S01]  /*17b30*/  @P1 STG.E.U8 desc[UR14][R8.64], R13 ;  /* 0x0000000d08001986 */ /* 0x0007e2000c10110e */
[----:B------:R-:W-:-:S02]  /*17b40*/  IADD3 R10, P1, R14, R38, RZ ;  /* 0x000000260e0a7210 */ /* 0x000fc40007f3e0ff */
[----:B------:R-:W-:Y:S01]  /*17b50*/  ISETP.LT.AND P2, PT, R18, UR4, !P0 ;  /* 0x0000000412007c0c */ /* 0x000fe2000c741270 */
[----:B------:R-:W-:Y:S01]  /*17b60*/  ULDC UR4, c[0x0][0x22c] ;  /* 0x00008b0000047ab9 */ /* 0x000fe20000000800 */
[----:B------:R-:W-:Y:S01]  /*17b70*/  LEA.HI.X.SX32 R11, R14, R39, 0x1, P1 ;  /* 0x000000270e0b7211 */ /* 0x000fe200008f0eff */
[----:B------:R-:W-:Y:S01]  /*17b80*/  IMAD R14, R17, 0x2, R14 ;  /* 0x00000002110e7824 */ /* 0x000fe200078e020e */
[----:B0-----:R-:W-:Y:S02]  /*17b90*/  PRMT R15, R5, 0x7772, RZ ;  /* 0x00007772050f7816 */ /* 0x001fe400000000ff */
[----:B----4-:R-:W-:Y:S01]  /*17ba0*/  ISETP.LT.AND P1, PT, R12, UR4, !P0 ;  /* 0x000000040c007c0c */ /* 0x010fe2000c721270 */
[----:B------:R-:W-:Y:S01]  /*17bb0*/  IMAD R0, R21, 0x2, R14 ;  /* 0x0000000215007824 */ /* 0x000fe200078e020e */
[----:B------:R-:W0:Y:S01]  /*17bc0*/  LDC R12, c[0x0][0x248] ;  /* 0x00009200ff0c7b82 */ /* 0x000e220000000800 */
[----:B------:R4:W-:Y:S01]  /*17bd0*/  @P6 STG.E.U8 desc[UR14][R10.64], R15 ;  /* 0x0000000f0a006986 */ /* 0x0009e2000c10110e */
[----:B------:R-:W-:Y:S01]  /*17be0*/  IADD3 R2, P6, R14, R38, RZ ;  /* 0x000000260e027210 */ /* 0x000fe20007fde0ff */
[----:B------:R-:W-:-:S03]  /*17bf0*/  ULDC UR4, c[0x0][0x248] ;  /* 0x0000920000047ab9 */ /* 0x000fc60000000800 */
[-C--:B------:R-:W-:Y:S02]  /*17c00*/  LEA.HI.X.SX32 R3, R14, R39.reuse, 0x1, P6 ;  /* 0x000000270e037211 */ /* 0x080fe400030f0eff */
[----:B---3--:R-:W-:Y:S02]  /*17c10*/  IADD3 R8, P6, R0, R38, RZ ;  /* 0x0000002600087210 */ /* 0x008fe40007fde0ff */
[----:B------:R-:W-:Y:S02]  /*17c20*/  ISETP.LT.AND P5, PT, R22, UR6, !P0 ;  /* 0x0000000616007c0c */ /* 0x000fe4000c7a1270 */
[----:B------:R-:W-:Y:S01]  /*17c30*/  LEA.HI.X.SX32 R9, R0, R39, 0x1, P6 ;  /* 0x0000002700097211 */ /* 0x000fe200030f0eff */
[----:B-1----:R-:W-:Y:S01]  /*17c40*/  IMAD R0, R19, 0x2, R0 ;  /* 0x0000000213007824 */ /* 0x002fe200078e0200 */
[----:B------:R-:W-:-:S03]  /*17c50*/  PRMT R23, R6, 0x7772, RZ ;  /* 0x0000777206177816 */ /* 0x000fc600000000ff */
[----:B----4-:R-:W-:Y:S01]  /*17c60*/  IMAD R11, R25, 0x2, R0 ;  /* 0x00000002190b7824 */ /* 0x010fe200078e0200 */
[----:B------:R-:W-:Y:S02]  /*17c70*/  PRMT R21, R7, 0x7772, RZ ;  /* 0x0000777207157816 */ /* 0x000fe400000000ff */
[----:B------:R-:W-:Y:S02]  /*17c80*/  PRMT R19, R4, 0x7773, RZ ;  /* 0x0000777304137816 */ /* 0x000fe400000000ff */
[-C--:B------:R-:W-:Y:S01]  /*17c90*/  IADD3 R4, P6, R0, R38.reuse, RZ ;  /* 0x0000002600047210 */ /* 0x080fe20007fde0ff */
[----:B0-----:R-:W-:Y:S01]  /*17ca0*/  IMAD R12, R12, 0x2, R11 ;  /* 0x000000020c0c7824 */ /* 0x001fe200078e020b */
[----:B------:R0:W-:Y:S01]  /*17cb0*/  @P5 STG.E.U8 desc[UR14][R2.64], R23 ;  /* 0x0000001702005986 */ /* 0x0001e2000c10110e */
[----:B------:R-:W-:Y:S02]  /*17cc0*/  PRMT R15, R6, 0x7773, RZ ;  /* 0x00007773060f7816 */ /* 0x000fe400000000ff */
[----:B------:R-:W-:Y:S01]  /*17cd0*/  PRMT R17, R5, 0x7773, RZ ;  /* 0x0000777305117816 */ /* 0x000fe200000000ff */
[----:B------:R1:W-:Y:S01]  /*17ce0*/  @P4 STG.E.U8 desc[UR14][R8.64], R21 ;  /* 0x0000001508004986 */ /* 0x0003e2000c10110e */
[----:B------:R-:W-:-:S02]  /*17cf0*/  IADD3 R6, P5, R11, R38, RZ ;  /* 0x000000260b067210 */ /* 0x000fc40007fbe0ff */
[-C--:B------:R-:W-:Y:S02]  /*17d00*/  LEA.HI.X.SX32 R5, R0, R39.reuse, 0x1, P6 ;  /* 0x0000002700057211 */ /* 0x080fe400030f0eff */
[----:B0-----:R-:W-:Y:S02]  /*17d10*/  PRMT R3, R7, 0x7773, RZ ;  /* 0x0000777307037816 */ /* 0x001fe400000000ff */
[----:B------:R-:W-:Y:S01]  /*17d20*/  LEA.HI.X.SX32 R7, R11, R39, 0x1, P5 ;  /* 0x000000270b077211 */ /* 0x000fe200028f0eff */
[----:B------:R1:W-:Y:S04]  /*17d30*/  @P3 STG.E.U8 desc[UR14][R4.64], R19 ;  /* 0x0000001304003986 */ /* 0x0003e8000c10110e */
[----:B------:R1:W-:Y:S01]  /*17d40*/  @P2 STG.E.U8 desc[UR14][R6.64], R17 ;  /* 0x0000001106002986 */ /* 0x0003e2000c10110e */
[C---:B--2---:R-:W-:Y:S01]  /*17d50*/  IMAD R13, R16.reuse, UR4, RZ ;  /* 0x00000004100d7c24 */ /* 0x044fe2000f8e02ff */
[----:B------:R-:W-:-:S04]  /*17d60*/  ISETP.LT.AND P0, PT, R16, UR5, !P0 ;  /* 0x0000000510007c0c */ /* 0x000fc8000c701270 */
[CC--:B------:R-:W-:Y:S02]  /*17d70*/  IADD3 R10, P4, R13.reuse, R38.reuse, RZ ;  /* 0x000000260d0a7210 */ /* 0x0c0fe40007f9e0ff */
[C---:B------:R-:W-:Y:S02]  /*17d80*/  IADD3 R38, P6, R12.reuse, R38, RZ ;  /* 0x000000260c267210 */ /* 0x040fe40007fde0ff */
[-C--:B------:R-:W-:Y:S02]  /*17d90*/  LEA.HI.X.SX32 R11, R13, R39.reuse, 0x1, P4 ;  /* 0x000000270d0b7211 */ /* 0x080fe400020f0eff */
[----:B------:R-:W-:-:S05]  /*17da0*/  LEA.HI.X.SX32 R39, R12, R39, 0x1, P6 ;  /* 0x000000270c277211 */ /* 0x000fca00030f0eff */
[----:B------:R1:W-:Y:S01]  /*17db0*/  @P1 STG.E.U8 desc[UR14][R38.64], R15 ;  /* 0x0000000f26001986 */ /* 0x0003e2000c10110e */
[----:B------:R-:W-:Y:S05]  /*17dc0*/  @!P0 EXIT ;  /* 0x000000000000894d */ /* 0x000fea0003800000 */
[----:B------:R-:W-:Y:S01]  /*17dd0*/  STG.E.U8 desc[UR14][R10.64], R3 ;  /* 0x000000030a007986 */ /* 0x000fe2000c10110e */
[----:B------:R-:W-:Y:S05]  /*17de0*/  EXIT ;  /* 0x000000000000794d */ /* 0x000fea0003800000 */
.L_x_3:
[----:B------:R-:W-:-:S00]  /*17df0*/  BRA `(.L_x_3) ;  /* 0xfffffffc00fc7947 */ /* 0x000fc0000383ffff */
[----:B------:R-:W-:-:S00]  /*17e00*/  NOP ;  /* 0x0000000000007918 */ /* 0x000fc00000000000 */
[----:B------:R-:W-:-:S00]  /*17e10*/  NOP ;  /* 0x0000000000007918 */ /* 0x000fc00000000000 */
[----:B------:R-:W-:-:S00]  /*17e20*/  NOP ;  /* 0x0000000000007918 */ /* 0x000fc00000000000 */
[----:B------:R-:W-:-:S00]  /*17e30*/  NOP ;  /* 0x0000000000007918 */ /* 0x000fc00000000000 */
[----:B------:R-:W-:-:S00]  /*17e40*/  NOP ;  /* 0x0000000000007918 */ /* 0x000fc00000000000 */
[----:B------:R-:W-:-:S00]  /*17e50*/  NOP ;  /* 0x0000000000007918 */ /* 0x000fc00000000000 */
[----:B------:R-:W-:-:S00]  /*17e60*/  NOP ;  /* 0x0000000000007918 */ /* 0x000fc00000000000 */
[----:B------:R-:W-:-:S00]  /*17e70*/  NOP ;  /* 0x0000000000007918 */ /* 0x000fc00000000000 */
.L_x_4:


//--------------------- .nv.shared.matmul_kernel  --------------------------
	.section	.nv.shared.matmul_kernel,"aw",@nobits
	.sectionflags	@""
	.align	16
	.zero		1024


//--------------------- .nv.shared.reserved.0     --------------------------
	.section	.nv.shared.reserved.0,"aw",@nobits
	.weak		__nv_reservedSMEM_offset_0_alias
	.size		__nv_reservedSMEM_offset_0_alias, 0, 0
	.other		__nv_reservedSMEM_offset_0_alias,@"STO_CUDA_RESERVED_SHARED STV_DEFAULT"
__nv_reservedSMEM_offset_0_alias:
	.zero		0


//--------------------- .nv.constant0.matmul_kernel --------------------------
	.section	.nv.constant0.matmul_kernel,"a",@progbits
	.sectionflags	@""
	.align	4
.nv.constant0.matmul_kernel:
	.zero		608


//--------------------- SYMBOLS --------------------------

	.type		.nv.reservedSmem.offset0,@object
	.size		.nv.reservedSmem.offset0,0x4
